def matmul_kernel(
    a_ptr,
    b_ptr,
    c_ptr,
    M,
    N,
    K,
    stride_am,
    stride_ak,
    stride_bk,
    stride_bn,
    stride_cm,
    stride_cn,
    BLOCK_M: tl.constexpr,
    BLOCK_N: tl.constexpr,
    BLOCK_K: tl.constexpr,
    GROUP_M: tl.constexpr,
):
    pid = tl.program_id(axis=0)
    num_pid_m = tl.cdiv(M, BLOCK_M)
    num_pid_n = tl.cdiv(N, BLOCK_N)
    num_pid_in_group = GROUP_M * num_pid_n
    group_id = pid // num_pid_in_group
    first_pid_m = group_id * GROUP_M
    group_size_m = min(num_pid_m - first_pid_m, GROUP_M)
    pid_m = first_pid_m + ((pid % num_pid_in_group) % group_size_m)
    pid_n = (pid % num_pid_in_group) // group_size_m

    offs_am = (pid_m * BLOCK_M + tl.arange(0, BLOCK_M)) % M
    offs_bn = (pid_n * BLOCK_N + tl.arange(0, BLOCK_N)) % N
    offs_k = tl.arange(0, BLOCK_K)
    a_ptrs = a_ptr + offs_am[:, None] * stride_am + offs_k[None, :] * stride_ak
    b_ptrs = b_ptr + offs_k[:, None] * stride_bk + offs_bn[None, :] * stride_bn

    acc = tl.zeros((BLOCK_M, BLOCK_N), dtype=tl.float32)
    for kk in range(0, tl.cdiv(K, BLOCK_K)):
        a = tl.load(a_ptrs, mask=offs_k[None, :] < K - kk * BLOCK_K, other=0.0)
        b = tl.load(b_ptrs, mask=offs_k[:, None] < K - kk * BLOCK_K, other=0.0)
        acc = tl.dot(a, b, acc)
        a_ptrs += BLOCK_K * stride_ak
        b_ptrs += BLOCK_K * stride_bk

    c = acc.to(c_ptr.dtype.element_ty)
    offs_cm = pid_m * BLOCK_M + tl.arange(0, BLOCK_M)
    offs_cn = pid_n * BLOCK_N + tl.arange(0, BLOCK_N)
    c_ptrs = c_ptr + offs_cm[:, None] * stride_cm + offs_cn[None, :] * stride_cn
    mask = (offs_cm[:, None] < M) & (offs_cn[None, :] < N)
    tl.store(c_ptrs, c, mask=mask)

# config = {"BLOCK_K": 128, "BLOCK_M": 256, "BLOCK_N": 128, "GROUP_M": 8, "arch": "sm_100", "dtype": "fp8e4m3", "num_ctas": 1, "num_stages": 4, "num_warps": 4}
# arch = sm_100


// ===== COMPILED SASS (sm_100a) =====

	.target	sm_100a

	.elftype	@"ET_EXEC"


//--------------------- .note.nv.tkinfo           --------------------------
	.section	.note.nv.tkinfo,"",@"SHT_NOTE"
	.sectionflags	@"SHF_NOTE_NV_TKINFO"
	.tkinfo
        /*0018*/ 	.word	0x00000081
        /*0030*/ 	.string	""
        /*0030*/ 	.string	"ptxas-blackwell"
        /*0030*/ 	.string	"Cuda compilation tools, release 12.9, V12.9.86"
        /*0030*/ 	.string	"Build cuda_12.9.r12.9/compiler.36037853_0"
        /*0030*/ 	.string	"-v  -suppress-debug-info  -lineinfo  -arch sm_100a "



//--------------------- .note.nv.cuver            --------------------------
	.section	.note.nv.cuver,"",@"SHT_NOTE"
	.sectionflags	@"SHF_NOTE_NV_CUVER"
        /*0018*/ 	.short	0x0001
        /*001a*/ 	.short	0x0064
        /*001c*/ 	.short	0x0001
        /*001e*/ 	.short	0x0000
        /*0020*/ 	.short	0x0001
        /*0022*/ 	.short	0x0000


//--------------------- .nv.info                  --------------------------
	.section	.nv.info,"",@"SHT_CUDA_INFO"
	.align	4


	//----- nvinfo : EIATTR_REGCOUNT
	.align		4
        /*0000*/ 	.byte	0x04, 0x2f
        /*0002*/ 	.short	(.L_4 - .L_3)
	.align		4
.L_3:
        /*0004*/ 	.word	index@(matmul_kernel)
        /*0008*/ 	.word	0x00000060


	//----- nvinfo : EIATTR_FRAME_SIZE
	.align		4
.L_4:
        /*000c*/ 	.byte	0x04, 0x11
        /*000e*/ 	.short	(.L_6 - .L_5)
	.align		4
.L_5:
        /*0010*/ 	.word	index@($__internal_2_$__cuda_sm10x_tcgen05_guardrail_trap_unallocated_columns_being_dealloced)
        /*0014*/ 	.word	0x00001640


	//----- nvinfo : EIATTR_FRAME_SIZE
	.align		4
.L_6:
        /*0018*/ 	.byte	0x04, 0x11
        /*001a*/ 	.short	(.L_8 - .L_7)
	.align		4
.L_7:
        /*001c*/ 	.word	index@($__internal_1_$__cuda_sm10x_tcgen05_guardrail_trap_phase_invalid_during_alloc)
        /*0020*/ 	.word	0x00001640


	//----- nvinfo : EIATTR_FRAME_SIZE
	.align		4
.L_8:
        /*0024*/ 	.byte	0x04, 0x11
        /*0026*/ 	.short	(.L_10 - .L_9)
	.align		4
.L_9:
        /*0028*/ 	.word	index@($__internal_0_$__cuda_sm10x_tcgen05_guardrail_trap_col_being_dealloced_not_returned_by_alloc)
        /*002c*/ 	.word	0x00001640


	//----- nvinfo : EIATTR_FRAME_SIZE
	.align		4
.L_10:
        /*0030*/ 	.byte	0x04, 0x11
        /*0032*/ 	.short	(.L_12 - .L_11)
	.align		4
.L_11:
        /*0034*/ 	.word	index@(matmul_kernel)
        /*0038*/ 	.word	0x00001640


	//----- nvinfo : EIATTR_MIN_STACK_SIZE
	.align		4
.L_12:
        /*003c*/ 	.byte	0x04, 0x12
        /*003e*/ 	.short	(.L_14 - .L_13)
	.align		4
.L_13:
        /*0040*/ 	.word	index@(matmul_kernel)
        /*0044*/ 	.word	0x00001640
.L_14:


//--------------------- .nv.info.matmul_kernel    --------------------------
	.section	.nv.info.matmul_kernel,"",@"SHT_CUDA_INFO"
	.sectionflags	@""
	.align	4


	//----- nvinfo : EIATTR_CUDA_API_VERSION
	.align		4
        /*0000*/ 	.byte	0x04, 0x37
        /*0002*/ 	.short	(.L_16 - .L_15)
.L_15:
        /*0004*/ 	.word	0x00000081


	//----- nvinfo : EIATTR_KPARAM_INFO
	.align		4
.L_16:
        /*0008*/ 	.byte	0x04, 0x17
        /*000a*/ 	.short	(.L_18 - .L_17)
.L_17:
        /*000c*/ 	.word	0x00000000
        /*0010*/ 	.short	0x000d
        /*0012*/ 	.short	0x0048
        /*0014*/ 	.byte	0x00, 0xf4, 0x21, 0x00


	//----- nvinfo : EIATTR_KPARAM_INFO
	.align		4
.L_18:
        /*0018*/ 	.byte	0x04, 0x17
        /*001a*/ 	.short	(.L_20 - .L_19)
.L_19:
        /*001c*/ 	.word	0x00000000
        /*0020*/ 	.short	0x000c
        /*0022*/ 	.short	0x0040
        /*0024*/ 	.byte	0x00, 0xf4, 0x21, 0x00


	//----- nvinfo : EIATTR_KPARAM_INFO
	.align		4
.L_20:
        /*0028*/ 	.byte	0x04, 0x17
        /*002a*/ 	.short	(.L_22 - .L_21)
.L_21:
        /*002c*/ 	.word	0x00000000
        /*0030*/ 	.short	0x000b
        /*0032*/ 	.short	0x0038
        /*0034*/ 	.byte	0x00, 0xf0, 0x11, 0x00


	//----- nvinfo : EIATTR_KPARAM_INFO
	.align		4
.L_22:
        /*0038*/ 	.byte	0x04, 0x17
        /*003a*/ 	.short	(.L_24 - .L_23)
.L_23:
        /*003c*/ 	.word	0x00000000
        /*0040*/ 	.short	0x000a
        /*0042*/ 	.short	0x0034
        /*0044*/ 	.byte	0x00, 0xf0, 0x11, 0x00


	//----- nvinfo : EIATTR_KPARAM_INFO
	.align		4
.L_24:
        /*0048*/ 	.byte	0x04, 0x17
        /*004a*/ 	.short	(.L_26 - .L_25)
.L_25:
        /*004c*/ 	.word	0x00000000
        /*0050*/ 	.short	0x0009
        /*0052*/ 	.short	0x0030
        /*0054*/ 	.byte	0x00, 0xf0, 0x11, 0x00


	//----- nvinfo : EIATTR_KPARAM_INFO
	.align		4
.L_26:
        /*0058*/ 	.byte	0x04, 0x17
        /*005a*/ 	.short	(.L_28 - .L_27)
.L_27:
        /*005c*/ 	.word	0x00000000
        /*0060*/ 	.short	0x0008
        /*0062*/ 	.short	0x002c
        /*0064*/ 	.byte	0x00, 0xf0, 0x11, 0x00


	//----- nvinfo : EIATTR_KPARAM_INFO
	.align		4
.L_28:
        /*0068*/ 	.byte	0x04, 0x17
        /*006a*/ 	.short	(.L_30 - .L_29)
.L_29:
        /*006c*/ 	.word	0x00000000
        /*0070*/ 	.short	0x0007
        /*0072*/ 	.short	0x0028
        /*0074*/ 	.byte	0x00, 0xf0, 0x11, 0x00


	//----- nvinfo : EIATTR_KPARAM_INFO
	.align		4
.L_30:
        /*0078*/ 	.byte	0x04, 0x17
        /*007a*/ 	.short	(.L_32 - .L_31)
.L_31:
        /*007c*/ 	.word	0x00000000
        /*0080*/ 	.short	0x0006
        /*0082*/ 	.short	0x0024
        /*0084*/ 	.byte	0x00, 0xf0, 0x11, 0x00


	//----- nvinfo : EIATTR_KPARAM_INFO
	.align		4
.L_32:
        /*0088*/ 	.byte	0x04, 0x17
        /*008a*/ 	.short	(.L_34 - .L_33)
.L_33:
        /*008c*/ 	.word	0x00000000
        /*0090*/ 	.short	0x0005
        /*0092*/ 	.short	0x0020
        /*0094*/ 	.byte	0x00, 0xf0, 0x11, 0x00


	//----- nvinfo : EIATTR_KPARAM_INFO
	.align		4
.L_34:
        /*0098*/ 	.byte	0x04, 0x17
        /*009a*/ 	.short	(.L_36 - .L_35)
.L_35:
        /*009c*/ 	.word	0x00000000
        /*00a0*/ 	.short	0x0004
        /*00a2*/ 	.short	0x001c
        /*00a4*/ 	.byte	0x00, 0xf0, 0x11, 0x00


	//----- nvinfo : EIATTR_KPARAM_INFO
	.align		4
.L_36:
        /*00a8*/ 	.byte	0x04, 0x17
        /*00aa*/ 	.short	(.L_38 - .L_37)
.L_37:
        /*00ac*/ 	.word	0x00000000
        /*00b0*/ 	.short	0x0003
        /*00b2*/ 	.short	0x0018
        /*00b4*/ 	.byte	0x00, 0xf0, 0x11, 0x00


	//----- nvinfo : EIATTR_KPARAM_INFO
	.align		4
.L_38:
        /*00b8*/ 	.byte	0x04, 0x17
        /*00ba*/ 	.short	(.L_40 - .L_39)
.L_39:
        /*00bc*/ 	.word	0x00000000
        /*00c0*/ 	.short	0x0002
        /*00c2*/ 	.short	0x0010
        /*00c4*/ 	.byte	0x00, 0xf4, 0x21, 0x00


	//----- nvinfo : EIATTR_KPARAM_INFO
	.align		4
.L_40:
        /*00c8*/ 	.byte	0x04, 0x17
        /*00ca*/ 	.short	(.L_42 - .L_41)
.L_41:
        /*00cc*/ 	.word	0x00000000
        /*00d0*/ 	.short	0x0001
        /*00d2*/ 	.short	0x0008
        /*00d4*/ 	.byte	0x00, 0xf4, 0x21, 0x00


	//----- nvinfo : EIATTR_KPARAM_INFO
	.align		4
.L_42:
        /*00d8*/ 	.byte	0x04, 0x17
        /*00da*/ 	.short	(.L_44 - .L_43)
.L_43:
        /*00dc*/ 	.word	0x00000000
        /*00e0*/ 	.short	0x0000
        /*00e2*/ 	.short	0x0000
        /*00e4*/ 	.byte	0x00, 0xf4, 0x21, 0x00


	//----- nvinfo : EIATTR_AT_ENTRY_FRAGMENTS
	.align		4
.L_44:
        /*00e8*/ 	.byte	0x04, 0x4f
        /*00ea*/ 	.short	(.L_46 - .L_45)


	//   ....[0]....
.L_45:
        /*00ec*/ 	.word	0x00000004


	//----- nvinfo : EIATTR_RESERVED_SMEM_USED
	.align		4
.L_46:
        /*00f0*/ 	.byte	0x01, 0x41
	.zero		2


	//----- nvinfo : EIATTR_SPARSE_MMA_MASK
	.align		4
        /*00f4*/ 	.byte	0x03, 0x50
        /*00f6*/ 	.short	0x0000


	//----- nvinfo : EIATTR_TCGEN05_1CTA_USED
	.align		4
        /*00f8*/ 	.byte	0x01, 0x51
	.zero		2


	//----- nvinfo : EIATTR_MAXREG_COUNT
	.align		4
        /*00fc*/ 	.byte	0x03, 0x1b
        /*00fe*/ 	.short	0x00ff


	//----- nvinfo : EIATTR_NUM_BARRIERS
	.align		4
        /*0100*/ 	.byte	0x02, 0x4c
        /*0102*/ 	.byte	0x01
	.zero		1


	//----- nvinfo : EIATTR_ANNOTATIONS
	.align		4
        /*0104*/ 	.byte	0x04, 0x55
        /*0106*/ 	.short	(.L_48 - .L_47)


	//   ....[0]....
.L_47:
        /*0108*/ 	.word	0x00000001
        /*010c*/ 	.byte	0x50, 0x09, 0x00, 0x00, 0x01, 0x00, 0x00, 0x00, 0xe0, 0x09, 0x00, 0x00, 0x01, 0x00, 0x00, 0x00
        /* <DEDUP_REMOVED lines=2970> */
        /*babc*/ 	.byte	0x60, 0x22, 0x04, 0x00


	//----- nvinfo : EIATTR_INT_WARP_WIDE_INSTR_OFFSETS
	.align		4
.L_48:
        /*bac0*/ 	.byte	0x04, 0x31
        /*bac2*/ 	.short	(.L_50 - .L_49)


	//   ....[0]....
.L_49:
        /*bac4*/ 	.word	0x00000ef0


	//   ....[1]....
        /*bac8*/ 	.word	0x00000f20


	//   ....[2]....
        /*bacc*/ 	.word	0x00001c60


	//   ....[3]....
        /*bad0*/ 	.word	0x000425e0


	//   ....[4]....
        /*bad4*/ 	.word	0x00042630


	//----- nvinfo : EIATTR_COOP_GROUP_MASK_REGIDS
	.align		4
.L_50:
        /*bad8*/ 	.byte	0x04, 0x29
        /*bada*/ 	.short	(.L_52 - .L_51)


	//   ....[0]....
.L_51:
        /*badc*/ 	.word	0xffffffff


	//   ....[1]....
        /*bae0*/ 	.word	0xffffffff


	//   ....[2]....
        /*bae4*/ 	.word	0xffffffff


	//   ....[3]....
        /*bae8*/ 	.word	0xffffffff


	//----- nvinfo : EIATTR_COOP_GROUP_INSTR_OFFSETS
	.align		4
.L_52:
        /*baec*/ 	.byte	0x04, 0x28
        /*baee*/ 	.short	(.L_54 - .L_53)


	//   ....[0]....
.L_53:
        /*baf0*/ 	.word	0x00000070


	//   ....[1]....
        /*baf4*/ 	.word	0x00000330


	//   ....[2]....
        /*baf8*/ 	.word	0x00042470


	//   ....[3]....
        /*bafc*/ 	.word	0x000426e0


	//----- nvinfo : EIATTR_VRC_CTA_INIT_COUNT
	.align		4
.L_54:
        /*bb00*/ 	.byte	0x02, 0x4a
        /*bb02*/ 	.byte	0x80
	.zero		1


	//----- nvinfo : EIATTR_MBARRIER_INSTR_OFFSETS
	.align		4
        /*bb04*/ 	.byte	0x04, 0x39
        /*bb06*/ 	.short	(.L_56 - .L_55)


	//   ....[0]....
.L_55:
        /*bb08*/ 	.word	0x00001c10
        /*bb0c*/ 	.word	0x000000ff
        /*bb10*/ 	.word	0x00000000
        /*bb14*/ 	.short	0x0100
        /*bb16*/ 	.byte	0x0b
	.zero		1


	//   ....[1]....
        /*bb18*/ 	.word	0x00001cf0
        /*bb1c*/ 	.word	0x000000ff
        /*bb20*/ 	.word	0x00018008
        /*bb24*/ 	.short	0x0100
        /*bb26*/ 	.byte	0x09
	.zero		1


	//   ....[2]....
        /*bb28*/ 	.word	0x000283f0
        /*bb2c*/ 	.word	0x000000ff
        /*bb30*/ 	.word	0x00000000
        /*bb34*/ 	.short	0x010a
        /*bb36*/ 	.byte	0x0b
	.zero		1


	//   ....[3]....
        /*bb38*/ 	.word	0x000372b0
        /*bb3c*/ 	.word	0x000000ff
        /*bb40*/ 	.word	0x00000000
        /*bb44*/ 	.short	0x010a
        /*bb46*/ 	.byte	0x0b
	.zero		1


	//   ....[4]....
        /*bb48*/ 	.word	0x00037410
        /*bb4c*/ 	.word	0x000000ff
        /*bb50*/ 	.word	0x00018000
        /*bb54*/ 	.short	0x0108
        /*bb56*/ 	.byte	0x09
	.zero		1


	//   ....[5]....
        /*bb58*/ 	.word	0x00037510
        /*bb5c*/ 	.word	0x000000ff
        /*bb60*/ 	.word	0x00018008
        /*bb64*/ 	.short	0x0108
        /*bb66*/ 	.byte	0x09
	.zero		1


	//   ....[6]....
        /*bb68*/ 	.word	0x00042700
        /*bb6c*/ 	.word	0x000000ff
        /*bb70*/ 	.word	0x00000000
        /*bb74*/ 	.short	0x010a
        /*bb76*/ 	.byte	0x0b
	.zero		1


	//   ....[7]....
        /*bb78*/ 	.word	0x00042730
        /*bb7c*/ 	.word	0x000000ff
        /*bb80*/ 	.word	0x00000000
        /*bb84*/ 	.short	0x010a
        /*bb86*/ 	.byte	0x0b
	.zero		1


	//----- nvinfo : EIATTR_NUM_MBARRIERS
	.align		4
.L_56:
        /*bb88*/ 	.byte	0x03, 0x38
        /*bb8a*/ 	.short	0x0002


	//----- nvinfo : EIATTR_EXIT_INSTR_OFFSETS
	.align		4
        /*bb8c*/ 	.byte	0x04, 0x1c
        /*bb8e*/ 	.short	(.L_58 - .L_57)


	//   ....[0]....
.L_57:
        /*bb90*/ 	.word	0x000426f0


	//----- nvinfo : EIATTR_REQNTID
	.align		4
.L_58:
        /*bb94*/ 	.byte	0x04, 0x10
        /*bb96*/ 	.short	(.L_60 - .L_59)
.L_59:
        /*bb98*/ 	.word	0x00000080
        /*bb9c*/ 	.word	0x00000001
        /*bba0*/ 	.word	0x00000001


	//----- nvinfo : EIATTR_CRS_STACK_SIZE
	.align		4
.L_60:
        /*bba4*/ 	.byte	0x04, 0x1e
        /*bba6*/ 	.short	(.L_62 - .L_61)
.L_61:
        /*bba8*/ 	.word	0x00000000


	//----- nvinfo : EIATTR_CBANK_PARAM_SIZE
	.align		4
.L_62:
        /*bbac*/ 	.byte	0x03, 0x19
        /*bbae*/ 	.short	0x0050


	//----- nvinfo : EIATTR_PARAM_CBANK
	.align		4
        /*bbb0*/ 	.byte	0x04, 0x0a
        /*bbb2*/ 	.short	(.L_64 - .L_63)
	.align		4
.L_63:
        /*bbb4*/ 	.word	index@(.nv.constant0.matmul_kernel)
        /*bbb8*/ 	.short	0x0380
        /*bbba*/ 	.short	0x0050


	//----- nvinfo : EIATTR_SW_WAR
	.align		4
.L_64:
        /*bbbc*/ 	.byte	0x04, 0x36
        /*bbbe*/ 	.short	(.L_66 - .L_65)
.L_65:
        /*bbc0*/ 	.word	0x00000008
.L_66:


//--------------------- .nv.compat                --------------------------
	.section	.nv.compat,"",@"SHT_CUDA_COMPAT_INFO"
	.align	4
        /*0000*/ 	.byte	0x02, 0x02, 0x02, 0x00, 0x02, 0x05, 0x05, 0x00, 0x02, 0x03, 0x00, 0x00, 0x02, 0x06, 0x01, 0x00


//--------------------- .nv.callgraph             --------------------------
	.section	.nv.callgraph,"",@"SHT_CUDA_CALLGRAPH"
	.align	4
	.sectionentsize	8
	.align		4
        /*0000*/ 	.word	0x00000000
	.align		4
        /*0004*/ 	.word	0xffffffff
	.align		4
        /*0008*/ 	.word	0x00000000
	.align		4
        /*000c*/ 	.word	0xfffffffe
	.align		4
        /*0010*/ 	.word	0x00000000
	.align		4
        /*0014*/ 	.word	0xfffffffd
	.align		4
        /*0018*/ 	.word	0x00000000
	.align		4
        /*001c*/ 	.word	0xfffffffc


//--------------------- .text.matmul_kernel       --------------------------
	.section	.text.matmul_kernel,"ax",@progbits
	.align	128
        .global         matmul_kernel
        .type           matmul_kernel,@function
        .size           matmul_kernel,(.L_x_20 - matmul_kernel)
        .other          matmul_kernel,@"STO_CUDA_ENTRY STV_DEFAULT"
matmul_kernel:
.text.matmul_kernel:
[----:B------:R-:W0:Y:S01]  /*0000*/  LDC R1, c[0x0][0x37c] ;  /* 0x0000df00ff017b82 */ /* 0x000e220000000800 */
[----:B------:R-:W1:Y:S01]  /*0010*/  S2R R0, SR_TID.X ;  /* 0x0000000000007919 */ /* 0x000e620000002100 */
[----:B0-----:R-:W-:Y:S01]  /*0020*/  VIADD R1, R1, 0xffffe9c0 ;  /* 0xffffe9c001017836 */ /* 0x001fe20000000000 */
[----:B-1----:R-:W-:-:S13]  /*0030*/  ISETP.GE.U32.AND P0, PT, R0, 0x20, PT ;  /* 0x000000200000780c */ /* 0x002fda0003f06070 */
[----:B------:R-:W-:Y:S02]  /*0040*/  VOTEU.ANY UP0, P0 ;  /* 0x0000000000ff7886 */ /* 0x000fe40000000100 */
[----:B------:R-:W-:Y:S05]  /*0050*/  BRA.U UP0, `(.L_x_0) ;  /* 0x0000000100b87547 */ /* 0x000fea000b800000 */
[----:B------:R-:W0:Y:S01]  /*0060*/  S2UR UR6, SR_CgaCtaId ;  /* 0x00000000000679c3 */ /* 0x000e220000008800 */
[----:B------:R-:W-:Y:S01]  /*0070*/  NOP ;  /* 0x0000000000007918 */ /* 0x000fe20000000000 */
[----:B------:R-:W-:Y:S02]  /*0080*/  UMOV UR4, 0x40 ;  /* 0x0000004000047882 */ /* 0x000fe40000000000 */
[----:B0-----:R-:W-:-:S09]  /*0090*/  ULEA UR4, UR6, UR4, 0x18 ;  /* 0x0000000406047291 */ /* 0x001fd2000f8ec0ff */
[----:B------:R-:W0:Y:S01]  /*00a0*/  LDS.U8 R2, [UR4] ;  /* 0x00000004ff027984 */ /* 0x000e220008000000 */
[----:B------:R-:W-:Y:S02]  /*00b0*/  UMOV UR4, 0x400 ;  /* 0x0000040000047882 */ /* 0x000fe40000000000 */
[----:B------:R-:W-:Y:S01]  /*00c0*/  ULEA UR4, UR6, UR4, 0x18 ;  /* 0x0000000406047291 */ /* 0x000fe2000f8ec0ff */
[----:B0-----:R-:W-:-:S13]  /*00d0*/  ISETP.NE.AND P0, PT, R2, RZ, PT ;  /* 0x000000ff0200720c */ /* 0x001fda0003f05270 */
[----:B------:R-:W-:Y:S05]  /*00e0*/  @P0 BRA `(.L_x_1) ;  /* 0x00000000007c0947 */ /* 0x000fea0003800000 */
[----:B------:R-:W-:-:S13]  /*00f0*/  ELECT P0, URZ, PT ;  /* 0x0000000000ff782f */ /* 0x000fda0003800000 */
[----:B------:R-:W-:Y:S05]  /*0100*/  @!P0 BRA `(.L_x_2) ;  /* 0x0000000000848947 */ /* 0x000fea0003800000 */
[----:B------:R-:W-:Y:S01]  /*0110*/  UMOV UR5, 0x8 ;  /* 0x0000000800057882 */ /* 0x000fe20000000000 */
[----:B------:R-:W-:Y:S02]  /*0120*/  IMAD.MOV.U32 R5, RZ, RZ, 0x1 ;  /* 0x00000001ff057424 */ /* 0x000fe400078e00ff */
[----:B------:R-:W-:Y:S02]  /*0130*/  IMAD.MOV.U32 R3, RZ, RZ, 0xff ;  /* 0x000000ffff037424 */ /* 0x000fe400078e00ff */
[----:B------:R-:W-:Y:S04]  /*0140*/  DEPBAR.LE SB0, 0x36 ;  /* 0x00008d800000791a */ /* 0x000fe80000000000 */
[----:B------:R-:W0:Y:S02]  /*0150*/  UTCATOMSWS.FIND_AND_SET.ALIGN UP1, UR5, UR5 ;  /* 0x00000005000575e3 */ /* 0x000e240008020800 */
[----:B0-----:R-:W-:-:S04]  /*0160*/  PLOP3.LUT P0, PT, PT, PT, UP1, 0x80, 0x8 ;  /* 0x000000000008781c */ /* 0x001fc80003f0f018 */
[----:B------:R-:W-:-:S04]  /*0170*/  SEL R2, RZ, 0xffffffff, !P0 ;  /* 0xffffffffff027807 */ /* 0x000fc80004000000 */
[----:B------:R-:W-:Y:S01]  /*0180*/  ISETP.NE.AND P0, PT, R2, RZ, PT ;  /* 0x000000ff0200720c */ /* 0x000fe20003f05270 */
[----:B------:R-:W-:-:S12]  /*0190*/  IMAD.U32 R2, RZ, RZ, UR5 ;  /* 0x00000005ff027e24 */ /* 0x000fd8000f8e00ff */
[----:B------:R-:W-:Y:S05]  /*01a0*/  @P0 BRA `(.L_x_3) ;  /* 0x0000000000240947 */ /* 0x000fea0003800000 */
.L_x_4:
[----:B------:R-:W-:Y:S05]  /*01b0*/  NANOSLEEP 0x64 ;  /* 0x000000640000795d */ /* 0x000fea0003800000 */
[----:B------:R-:W-:-:S05]  /*01c0*/  UMOV UR5, 0x8 ;  /* 0x0000000800057882 */ /* 0x000fca0000000000 */
[----:B------:R-:W-:Y:S04]  /*01d0*/  DEPBAR.LE SB0, 0x36 ;  /* 0x00008d800000791a */ /* 0x000fe80000000000 */
[----:B------:R-:W0:Y:S02]  /*01e0*/  UTCATOMSWS.FIND_AND_SET.ALIGN UP1, UR5, UR5 ;  /* 0x00000005000575e3 */ /* 0x000e240008020800 */
[----:B0-----:R-:W-:-:S04]  /*01f0*/  PLOP3.LUT P0, PT, PT, PT, UP1, 0x80, 0x8 ;  /* 0x000000000008781c */ /* 0x001fc80003f0f018 */
[----:B------:R-:W-:-:S04]  /*0200*/  SEL R2, RZ, 0xffffffff, !P0 ;  /* 0xffffffffff027807 */ /* 0x000fc80004000000 */
[----:B------:R-:W-:Y:S01]  /*0210*/  ISETP.NE.AND P0, PT, R2, RZ, PT ;  /* 0x000000ff0200720c */ /* 0x000fe20003f05270 */
[----:B------:R-:W-:-:S12]  /*0220*/  IMAD.U32 R2, RZ, RZ, UR5 ;  /* 0x00000005ff027e24 */ /* 0x000fd8000f8e00ff */
[----:B------:R-:W-:Y:S05]  /*0230*/  @!P0 BRA `(.L_x_4) ;  /* 0xfffffffc00dc8947 */ /* 0x000fea000383ffff */
.L_x_3:
[C---:B------:R-:W-:Y:S01]  /*0240*/  VIADD R4, R2.reuse, 0x10 ;  /* 0x0000001002047836 */ /* 0x040fe20000000000 */
[----:B------:R-:W-:Y:S01]  /*0250*/  UMOV UR5, 0x50 ;  /* 0x0000005000057882 */ /* 0x000fe20000000000 */
[----:B------:R-:W-:Y:S01]  /*0260*/  SHF.L.U32 R3, R3, R2, RZ ;  /* 0x0000000203037219 */ /* 0x000fe200000006ff */
[----:B------:R-:W-:Y:S01]  /*0270*/  ULEA UR5, UR6, UR5, 0x18 ;  /* 0x0000000506057291 */ /* 0x000fe2000f8ec0ff */
[----:B------:R-:W-:Y:S01]  /*0280*/  IMAD.SHL.U32 R2, R2, 0x20, RZ ;  /* 0x0000002002027824 */ /* 0x000fe200078e00ff */
[----:B------:R-:W-:-:S04]  /*0290*/  SHF.L.U32 R4, R5, R4, RZ ;  /* 0x0000000405047219 */ /* 0x000fc800000006ff */
[----:B------:R-:W-:-:S05]  /*02a0*/  LOP3.LUT R3, R4, R3, RZ, 0xfc, !PT ;  /* 0x0000000304037212 */ /* 0x000fca00078efcff */
[----:B------:R0:W-:Y:S04]  /*02b0*/  ATOMS.OR RZ, [UR5], R3 ;  /* 0x00000003ffff798c */ /* 0x0001e8000b000005 */
[----:B------:R0:W-:Y:S01]  /*02c0*/  STS [UR4], R2 ;  /* 0x00000002ff007988 */ /* 0x0001e20008000804 */
[----:B------:R-:W-:Y:S05]  /*02d0*/  BRA `(.L_x_2) ;  /* 0x0000000000107947 */ /* 0x000fea0003800000 */
.L_x_1:
[----:B------:R-:W-:-:S05]  /*02e0*/  IMAD.MOV.U32 R2, RZ, RZ, -0x1 ;  /* 0xffffffffff027424 */ /* 0x000fca00078e00ff */
[----:B------:R0:W-:Y:S02]  /*02f0*/  STS [UR4], R2 ;  /* 0x00000002ff007988 */ /* 0x0001e40008000804 */
[----:B0-----:R-:W-:-:S07]  /*0300*/  MOV R2, 0x320 ;  /* 0x0000032000027802 */ /* 0x001fce0000000f00 */
[----:B------:R-:W-:Y:S05]  /*0310*/  CALL.REL.NOINC `($__internal_1_$__cuda_sm10x_tcgen05_guardrail_trap_phase_invalid_during_alloc) ;  /* 0x00000424001c7944 */ /* 0x000fea0003c00000 */
.L_x_2:
[----:B------:R-:W-:Y:S05]  /*0320*/  WARPSYNC.ALL ;  /* 0x0000000000007948 */ /* 0x000fea0003800000 */
[----:B------:R-:W-:Y:S01]  /*0330*/  NOP ;  /* 0x0000000000007918 */ /* 0x000fe20000000000 */
.L_x_0:
[----:B------:R-:W1:Y:S01]  /*0340*/  LDC.64 R12, c[0x0][0x398] ;  /* 0x0000e600ff0c7b82 */ /* 0x000e620000000a00 */
[----:B------:R-:W2:Y:S01]  /*0350*/  S2R R7, SR_CTAID.X ;  /* 0x0000000000077919 */ /* 0x000ea20000002500 */
[----:B------:R-:W-:Y:S01]  /*0360*/  UMOV UR9, 0x400 ;  /* 0x0000040000097882 */ /* 0x000fe20000000000 */
[----:B------:R-:W-:Y:S01]  /*0370*/  LOP3.LUT R16, R0, 0x7f, RZ, 0xc0, !PT ;  /* 0x0000007f00107812 */ /* 0x000fe200078ec0ff */
[----:B------:R-:W3:Y:S04]  /*0380*/  LDCU UR16, c[0x0][0x3a4] ;  /* 0x00007480ff1077ac */ /* 0x000ee80008000800 */
[----:B------:R-:W4:Y:S01]  /*0390*/  S2UR UR5, SR_CgaCtaId ;  /* 0x00000000000579c3 */ /* 0x000f220000008800 */
[----:B------:R-:W0:Y:S01]  /*03a0*/  LDCU.64 UR20, c[0x0][0x358] ;  /* 0x00006b00ff1477ac */ /* 0x000e220008000a00 */
[----:B------:R-:W0:Y:S06]  /*03b0*/  LDCU.128 UR12, c[0x0][0x380] ;  /* 0x00007000ff0c77ac */ /* 0x000e2c0008000c00 */
[----:B------:R-:W5:Y:S01]  /*03c0*/  LDC R28, c[0x0][0x3a0] ;  /* 0x0000e800ff1c7b82 */ /* 0x000f620000000800 */
[----:B01----:R-:W-:-:S05]  /*03d0*/  VIADD R2, R13, 0x7f ;  /* 0x0000007f0d027836 */ /* 0x003fca0000000000 */
[----:B------:R-:W-:Y:S01]  /*03e0*/  SHF.R.S32.HI R3, RZ, 0x1f, R2 ;  /* 0x0000001fff037819 */ /* 0x000fe20000011402 */
[----:B----4-:R-:W-:-:S03]  /*03f0*/  ULEA UR9, UR5, UR9, 0x18 ;  /* 0x0000000905097291 */ /* 0x010fc6000f8ec0ff */
[----:B------:R-:W-:Y:S02]  /*0400*/  LEA.HI R3, R3, R2, RZ, 0x7 ;  /* 0x0000000203037211 */ /* 0x000fe400078f38ff */
[----:B--2---:R-:W-:Y:S01]  /*0410*/  IABS R8, R7 ;  /* 0x0000000700087213 */ /* 0x004fe20000000000 */
[----:B------:R-:W-:Y:S01]  /*0420*/  UIADD3 UR11, UPT, UPT, UR9, 0x18000, URZ ;  /* 0x00018000090b7890 */ /* 0x000fe2000fffe0ff */
[----:B------:R-:W-:-:S05]  /*0430*/  SHF.R.S32.HI R3, RZ, 0x7, R3 ;  /* 0x00000007ff037819 */ /* 0x000fca0000011403 */
[----:B------:R-:W-:-:S05]  /*0440*/  IMAD.SHL.U32 R4, R3, 0x8, RZ ;  /* 0x0000000803047824 */ /* 0x000fca00078e00ff */
[-C--:B------:R-:W-:Y:S02]  /*0450*/  IABS R9, R4.reuse ;  /* 0x0000000400097213 */ /* 0x080fe40000000000 */
[----:B------:R-:W-:Y:S02]  /*0460*/  IABS R10, R4 ;  /* 0x00000004000a7213 */ /* 0x000fe40000000000 */
[----:B------:R-:W0:Y:S08]  /*0470*/  I2F.RP R5, R9 ;  /* 0x0000000900057306 */ /* 0x000e300000209400 */
[----:B0-----:R-:W0:Y:S02]  /*0480*/  MUFU.RCP R5, R5 ;  /* 0x0000000500057308 */ /* 0x001e240000001000 */
[----:B0-----:R-:W-:-:S02]  /*0490*/  VIADD R2, R5, 0xffffffe ;  /* 0x0ffffffe05027836 */ /* 0x001fc40000000000 */
[----:B------:R-:W-:-:S04]  /*04a0*/  IMAD.MOV R5, RZ, RZ, -R10 ;  /* 0x000000ffff057224 */ /* 0x000fc800078e0a0a */
[----:B------:R0:W1:Y:S02]  /*04b0*/  F2I.FTZ.U32.TRUNC.NTZ R3, R2 ;  /* 0x0000000200037305 */ /* 0x000064000021f000 */
[----:B0-----:R-:W-:Y:S02]  /*04c0*/  IMAD.MOV.U32 R2, RZ, RZ, RZ ;  /* 0x000000ffff027224 */ /* 0x001fe400078e00ff */
[----:B-1----:R-:W-:-:S04]  /*04d0*/  IMAD.MOV R6, RZ, RZ, -R3 ;  /* 0x000000ffff067224 */ /* 0x002fc800078e0a03 */
[----:B------:R-:W-:Y:S02]  /*04e0*/  IMAD R11, R6, R9, RZ ;  /* 0x00000009060b7224 */ /* 0x000fe400078e02ff */
[----:B------:R-:W-:Y:S02]  /*04f0*/  IMAD.MOV.U32 R6, RZ, RZ, R8 ;  /* 0x000000ffff067224 */ /* 0x000fe400078e0008 */
[----:B------:R-:W-:-:S06]  /*0500*/  IMAD.HI.U32 R3, R3, R11, R2 ;  /* 0x0000000b03037227 */ /* 0x000fcc00078e0002 */
[----:B------:R-:W-:-:S04]  /*0510*/  IMAD.HI.U32 R3, R3, R6, RZ ;  /* 0x0000000603037227 */ /* 0x000fc800078e00ff */
[----:B------:R-:W-:Y:S01]  /*0520*/  IMAD R2, R3, R5, R6 ;  /* 0x0000000503027224 */ /* 0x000fe200078e0206 */
[----:B------:R-:W-:Y:S04]  /*0530*/  BAR.SYNC.DEFER_BLOCKING 0x0 ;  /* 0x0000000000007b1d */ /* 0x000fe80000010000 */
[----:B------:R-:W-:-:S13]  /*0540*/  ISETP.GT.U32.AND P1, PT, R9, R2, PT ;  /* 0x000000020900720c */ /* 0x000fda0003f24070 */
[----:B------:R-:W-:Y:S02]  /*0550*/  @!P1 IMAD.IADD R2, R2, 0x1, -R9 ;  /* 0x0000000102029824 */ /* 0x000fe400078e0a09 */
[----:B------:R-:W-:Y:S01]  /*0560*/  @!P1 VIADD R3, R3, 0x1 ;  /* 0x0000000103039836 */ /* 0x000fe20000000000 */
[----:B------:R-:W-:Y:S02]  /*0570*/  ISETP.NE.AND P1, PT, R4, RZ, PT ;  /* 0x000000ff0400720c */ /* 0x000fe40003f25270 */
[----:B------:R-:W-:Y:S02]  /*0580*/  ISETP.GE.U32.AND P0, PT, R2, R9, PT ;  /* 0x000000090200720c */ /* 0x000fe40003f06070 */
[----:B------:R-:W-:-:S04]  /*0590*/  LOP3.LUT R2, R7, R4, RZ, 0x3c, !PT ;  /* 0x0000000407027212 */ /* 0x000fc800078e3cff */
[----:B------:R-:W-:Y:S01]  /*05a0*/  ISETP.GE.AND P2, PT, R2, RZ, PT ;  /* 0x000000ff0200720c */ /* 0x000fe20003f46270 */
[----:B------:R-:W-:-:S06]  /*05b0*/  VIADD R2, R12, 0xff ;  /* 0x000000ff0c027836 */ /* 0x000fcc0000000000 */
[----:B------:R-:W-:-:S04]  /*05c0*/  @P0 VIADD R3, R3, 0x1 ;  /* 0x0000000103030836 */ /* 0x000fc80000000000 */
[----:B------:R-:W-:Y:S01]  /*05d0*/  IMAD.MOV.U32 R5, RZ, RZ, R3 ;  /* 0x000000ffff057224 */ /* 0x000fe200078e0003 */
[----:B------:R-:W-:-:S03]  /*05e0*/  SHF.R.S32.HI R3, RZ, 0x1f, R2 ;  /* 0x0000001fff037819 */ /* 0x000fc60000011402 */
[----:B------:R-:W-:Y:S01]  /*05f0*/  @!P2 IMAD.MOV R5, RZ, RZ, -R5 ;  /* 0x000000ffff05a224 */ /* 0x000fe200078e0a05 */
[----:B------:R-:W-:Y:S02]  /*0600*/  @!P1 LOP3.LUT R5, RZ, R4, RZ, 0x33, !PT ;  /* 0x00000004ff059212 */ /* 0x000fe400078e33ff */
[----:B------:R-:W-:-:S03]  /*0610*/  LEA.HI R3, R3, R2, RZ, 0x8 ;  /* 0x0000000203037211 */ /* 0x000fc600078f40ff */
[----:B------:R-:W-:Y:S02]  /*0620*/  IMAD.SHL.U32 R8, R5, 0x8, RZ ;  /* 0x0000000805087824 */ /* 0x000fe400078e00ff */
[----:B------:R-:W-:-:S03]  /*0630*/  IMAD.MOV R5, RZ, RZ, -R5 ;  /* 0x000000ffff057224 */ /* 0x000fc600078e0a05 */
[----:B------:R-:W-:Y:S01]  /*0640*/  LEA.HI.SX32 R3, R3, -R8, 0x18 ;  /* 0x8000000803037211 */ /* 0x000fe200078fc2ff */
[----:B------:R-:W-:-:S03]  /*0650*/  IMAD R14, R4, R5, R7 ;  /* 0x00000005040e7224 */ /* 0x000fc600078e0207 */
[----:B------:R-:W-:Y:S02]  /*0660*/  VIMNMX R11, PT, PT, R3, 0x8, PT ;  /* 0x00000008030b7848 */ /* 0x000fe40003fe0100 */
[----:B------:R-:W-:Y:S02]  /*0670*/  IABS R7, R14 ;  /* 0x0000000e00077213 */ /* 0x000fe40000000000 */
[----:B------:R-:W-:-:S04]  /*0680*/  IABS R9, R11 ;  /* 0x0000000b00097213 */ /* 0x000fc80000000000 */
[----:B------:R-:W0:Y:S08]  /*0690*/  I2F.RP R6, R9 ;  /* 0x0000000900067306 */ /* 0x000e300000209400 */
[----:B0-----:R-:W0:Y:S02]  /*06a0*/  MUFU.RCP R6, R6 ;  /* 0x0000000600067308 */ /* 0x001e240000001000 */
[----:B0-----:R-:W-:-:S02]  /*06b0*/  VIADD R2, R6, 0xffffffe ;  /* 0x0ffffffe06027836 */ /* 0x001fc40000000000 */
[----:B------:R-:W0:Y:S04]  /*06c0*/  LDS R6, [UR9] ;  /* 0x00000009ff067984 */ /* 0x000e280008000800 */
[----:B------:R1:W2:Y:S02]  /*06d0*/  F2I.FTZ.U32.TRUNC.NTZ R3, R2 ;  /* 0x0000000200037305 */ /* 0x0002a4000021f000 */
[----:B-1----:R-:W-:Y:S02]  /*06e0*/  IMAD.MOV.U32 R2, RZ, RZ, RZ ;  /* 0x000000ffff027224 */ /* 0x002fe400078e00ff */
[----:B--2---:R-:W-:-:S04]  /*06f0*/  IMAD.MOV R10, RZ, RZ, -R3 ;  /* 0x000000ffff0a7224 */ /* 0x004fc800078e0a03 */
[----:B------:R-:W-:Y:S01]  /*0700*/  IMAD.MOV.U32 R4, RZ, RZ, R10 ;  /* 0x000000ffff047224 */ /* 0x000fe200078e000a */
[----:B------:R-:W-:-:S03]  /*0710*/  IABS R10, R11 ;  /* 0x0000000b000a7213 */ /* 0x000fc60000000000 */
[----:B------:R-:W-:Y:S02]  /*0720*/  IMAD R5, R4, R9, RZ ;  /* 0x0000000904057224 */ /* 0x000fe400078e02ff */
[----:B------:R-:W-:Y:S01]  /*0730*/  IMAD.MOV.U32 R4, RZ, RZ, R7 ;  /* 0x000000ffff047224 */ /* 0x000fe200078e0007 */
[----:B------:R-:W-:Y:S01]  /*0740*/  IABS R7, R12 ;  /* 0x0000000c00077213 */ /* 0x000fe20000000000 */
[----:B------:R-:W-:-:S04]  /*0750*/  IMAD.HI.U32 R3, R3, R5, R2 ;  /* 0x0000000503037227 */ /* 0x000fc800078e0002 */
[----:B------:R-:W-:Y:S01]  /*0760*/  IMAD.MOV R2, RZ, RZ, -R10 ;  /* 0x000000ffff027224 */ /* 0x000fe200078e0a0a */
[----:B------:R-:W-:Y:S01]  /*0770*/  IABS R10, R13 ;  /* 0x0000000d000a7213 */ /* 0x000fe20000000000 */
[----:B------:R-:W-:-:S03]  /*0780*/  IMAD.HI.U32 R3, R3, R4, RZ ;  /* 0x0000000403037227 */ /* 0x000fc600078e00ff */
[----:B------:R-:W1:Y:S01]  /*0790*/  I2F.RP R5, R10 ;  /* 0x0000000a00057306 */ /* 0x000e620000209400 */
[----:B------:R-:W-:Y:S01]  /*07a0*/  IMAD R2, R3, R2, R4 ;  /* 0x0000000203027224 */ /* 0x000fe200078e0204 */
[----:B0-----:R-:W-:Y:S01]  /*07b0*/  R2UR UR8, R6 ;  /* 0x00000000060872ca */ /* 0x001fe200000e0000 */
[----:B------:R-:W-:Y:S03]  /*07c0*/  BAR.SYNC.DEFER_BLOCKING 0x0 ;  /* 0x0000000000007b1d */ /* 0x000fe60000010000 */
[----:B------:R-:W-:-:S03]  /*07d0*/  ISETP.GT.U32.AND P1, PT, R9, R2, PT ;  /* 0x000000020900720c */ /* 0x000fc60003f24070 */
[----:B------:R-:W0:Y:S08]  /*07e0*/  I2F.RP R4, R7 ;  /* 0x0000000700047306 */ /* 0x000e300000209400 */
[----:B-1----:R-:W-:Y:S02]  /*07f0*/  MUFU.RCP R5, R5 ;  /* 0x0000000500057308 */ /* 0x002fe40000001000 */
[----:B------:R-:W-:-:S02]  /*0800*/  @!P1 IMAD.IADD R2, R2, 0x1, -R9 ;  /* 0x0000000102029824 */ /* 0x000fc400078e0a09 */
[----:B------:R-:W-:Y:S01]  /*0810*/  @!P1 VIADD R3, R3, 0x1 ;  /* 0x0000000103039836 */ /* 0x000fe20000000000 */
[----:B------:R-:W-:Y:S02]  /*0820*/  ISETP.NE.AND P1, PT, R11, RZ, PT ;  /* 0x000000ff0b00720c */ /* 0x000fe40003f25270 */
[----:B------:R-:W-:Y:S01]  /*0830*/  ISETP.GE.U32.AND P0, PT, R2, R9, PT ;  /* 0x000000090200720c */ /* 0x000fe20003f06070 */
[----:B0-----:R-:W0:Y:S01]  /*0840*/  MUFU.RCP R4, R4 ;  /* 0x0000000400047308 */ /* 0x001e220000001000 */
[----:B------:R-:W-:-:S04]  /*0850*/  LOP3.LUT R2, R14, R11, RZ, 0x3c, !PT ;  /* 0x0000000b0e027212 */ /* 0x000fc800078e3cff */
[----:B------:R-:W-:-:S07]  /*0860*/  ISETP.GE.AND P2, PT, R2, RZ, PT ;  /* 0x000000ff0200720c */ /* 0x000fce0003f46270 */
[----:B------:R-:W-:-:S04]  /*0870*/  @P0 VIADD R3, R3, 0x1 ;  /* 0x0000000103030836 */ /* 0x000fc80000000000 */
[----:B------:R-:W-:Y:S02]  /*0880*/  IMAD.MOV.U32 R15, RZ, RZ, R3 ;  /* 0x000000ffff0f7224 */ /* 0x000fe400078e0003 */
[----:B0-----:R-:W-:Y:S02]  /*0890*/  VIADD R3, R4, 0xffffffe ;  /* 0x0ffffffe04037836 */ /* 0x001fe40000000000 */
[----:B------:R-:W-:Y:S01]  /*08a0*/  @!P2 IMAD.MOV R15, RZ, RZ, -R15 ;  /* 0x000000ffff0fa224 */ /* 0x000fe200078e0a0f */
[----:B------:R-:W-:Y:S01]  /*08b0*/  @!P1 LOP3.LUT R15, RZ, R11, RZ, 0x33, !PT ;  /* 0x0000000bff0f9212 */ /* 0x000fe200078e33ff */
[----:B------:R-:W-:Y:S02]  /*08c0*/  VIADD R4, R5, 0xffffffe ;  /* 0x0ffffffe05047836 */ /* 0x000fe40000000000 */
[----:B------:R-:W0:Y:S02]  /*08d0*/  F2I.FTZ.U32.TRUNC.NTZ R3, R3 ;  /* 0x0000000300037305 */ /* 0x000e24000021f000 */
[----:B------:R-:W-:-:S04]  /*08e0*/  IMAD.MOV R2, RZ, RZ, -R15 ;  /* 0x000000ffff027224 */ /* 0x000fc800078e0a0f */
[----:B------:R-:W-:Y:S02]  /*08f0*/  IMAD R2, R11, R2, R14 ;  /* 0x000000020b027224 */ /* 0x000fe400078e020e */
[----:B------:R-:W1:Y:S02]  /*0900*/  F2I.FTZ.U32.TRUNC.NTZ R5, R4 ;  /* 0x0000000400057305 */ /* 0x000e64000021f000 */
[----:B------:R-:W-:-:S04]  /*0910*/  IMAD.IADD R2, R8, 0x1, R2 ;  /* 0x0000000108027824 */ /* 0x000fc800078e0202 */
[----:B------:R-:W-:Y:S02]  /*0920*/  IMAD R20, R2, 0x100, R16 ;  /* 0x0000010002147824 */ /* 0x000fe400078e0210 */
[----:B0-----:R-:W-:Y:S02]  /*0930*/  IMAD.MOV R8, RZ, RZ, -R3 ;  /* 0x000000ffff087224 */ /* 0x001fe400078e0a03 */
[----:B------:R-:W-:Y:S01]  /*0940*/  VIADD R17, R20, 0x80 ;  /* 0x0000008014117836 */ /* 0x000fe20000000000 */
[----:B------:R-:W-:Y:S01]  /*0950*/  STL [R1+0x2d0], R20 ;  /* 0x0002d01401007387 */ /* 0x000fe20000100800 */
[----:B------:R-:W-:Y:S01]  /*0960*/  IMAD R9, R8, R7, RZ ;  /* 0x0000000708097224 */ /* 0x000fe200078e02ff */
[----:B------:R-:W-:Y:S01]  /*0970*/  IABS R8, R20 ;  /* 0x0000001400087213 */ /* 0x000fe20000000000 */
[----:B------:R-:W-:Y:S01]  /*0980*/  IMAD.MOV.U32 R2, RZ, RZ, RZ ;  /* 0x000000ffff027224 */ /* 0x000fe200078e00ff */
[----:B------:R-:W-:Y:S01]  /*0990*/  IABS R11, R17 ;  /* 0x00000011000b7213 */ /* 0x000fe20000000000 */
[----:B-1----:R-:W-:Y:S01]  /*09a0*/  IMAD.MOV R4, RZ, RZ, -R5 ;  /* 0x000000ffff047224 */ /* 0x002fe200078e0a05 */
[----:B------:R-:W-:Y:S01]  /*09b0*/  ISETP.GE.AND P3, PT, R17, RZ, PT ;  /* 0x000000ff1100720c */ /* 0x000fe20003f66270 */
[----:B------:R-:W-:Y:S01]  /*09c0*/  IMAD.HI.U32 R2, R3, R9, R2 ;  /* 0x0000000903027227 */ /* 0x000fe200078e0002 */
[----:B------:R-:W-:Y:S01]  /*09d0*/  SHF.R.U32.HI R9, RZ, 0x5, R0 ;  /* 0x00000005ff097819 */ /* 0x000fe20000011600 */
[----:B------:R0:W-:Y:S02]  /*09e0*/  STL [R1+0x2d4], R17 ;  /* 0x0002d41101007387 */ /* 0x0001e40000100800 */
[----:B------:R-:W-:Y:S01]  /*09f0*/  IMAD.MOV.U32 R3, RZ, RZ, R8 ;  /* 0x000000ffff037224 */ /* 0x000fe200078e0008 */
[----:B------:R-:W-:Y:S01]  /*0a00*/  R2UR UR7, R9 ;  /* 0x00000000090772ca */ /* 0x000fe200000e0000 */
[----:B------:R-:W-:-:S02]  /*0a10*/  IMAD.MOV.U32 R8, RZ, RZ, R11 ;  /* 0x000000ffff087224 */ /* 0x000fc400078e000b */
[----:B------:R-:W-:-:S04]  /*0a20*/  IMAD.HI.U32 R0, R2, R3, RZ ;  /* 0x0000000302007227 */ /* 0x000fc800078e00ff */
[----:B------:R-:W-:-:S04]  /*0a30*/  IMAD.HI.U32 R2, R2, R8, RZ ;  /* 0x0000000802027227 */ /* 0x000fc800078e00ff */
[----:B------:R-:W-:Y:S02]  /*0a40*/  IMAD.MOV R6, RZ, RZ, -R0 ;  /* 0x000000ffff067224 */ /* 0x000fe400078e0a00 */
[----:B------:R-:W-:Y:S01]  /*0a50*/  IMAD.MOV R9, RZ, RZ, -R2 ;  /* 0x000000ffff097224 */ /* 0x000fe200078e0a02 */
[----:B------:R-:W-:Y:S01]  /*0a60*/  USHF.L.U32 UR4, UR7, 0x15, URZ ;  /* 0x0000001507047899 */ /* 0x000fe200080006ff */
[C---:B------:R-:W-:Y:S02]  /*0a70*/  IMAD R2, R7.reuse, R6, R3 ;  /* 0x0000000607027224 */ /* 0x040fe400078e0203 */
[C---:B------:R-:W-:Y:S01]  /*0a80*/  IMAD R3, R7.reuse, R9, R8 ;  /* 0x0000000907037224 */ /* 0x040fe200078e0208 */
[----:B------:R-:W-:Y:S01]  /*0a90*/  ULOP3.LUT UR4, UR4, 0x600000, URZ, 0xc0, !UPT ;  /* 0x0060000004047892 */ /* 0x000fe2000f8ec0ff */
[----:B------:R-:W-:Y:S01]  /*0aa0*/  IMAD.MOV.U32 R11, RZ, RZ, R4 ;  /* 0x000000ffff0b7224 */ /* 0x000fe200078e0004 */
[----:B------:R-:W-:Y:S01]  /*0ab0*/  ISETP.GT.U32.AND P0, PT, R7, R2, PT ;  /* 0x000000020700720c */ /* 0x000fe20003f04070 */
[----:B------:R-:W-:Y:S01]  /*0ac0*/  IMAD.SHL.U32 R0, R15, 0x80, RZ ;  /* 0x000000800f007824 */ /* 0x000fe200078e00ff */
[----:B------:R-:W-:Y:S01]  /*0ad0*/  ISETP.GT.U32.AND P1, PT, R7, R3, PT ;  /* 0x000000030700720c */ /* 0x000fe20003f24070 */
[----:B------:R-:W-:Y:S01]  /*0ae0*/  IMAD R11, R11, R10, RZ ;  /* 0x0000000a0b0b7224 */ /* 0x000fe200078e02ff */
[----:B------:R-:W-:Y:S01]  /*0af0*/  UIADD3 UR10, UPT, UPT, UR8, UR4, URZ ;  /* 0x00000004080a7290 */ /* 0x000fe2000fffe0ff */
[----:B------:R-:W-:-:S02]  /*0b00*/  IMAD.MOV.U32 R4, RZ, RZ, RZ ;  /* 0x000000ffff047224 */ /* 0x000fc400078e00ff */
[----:B------:R-:W-:Y:S01]  /*0b10*/  VIADD R8, R0, 0x1 ;  /* 0x0000000100087836 */ /* 0x000fe20000000000 */
[----:B------:R-:W-:Y:S01]  /*0b20*/  UMOV UR4, 0x1 ;  /* 0x0000000100047882 */ /* 0x000fe20000000000 */
[----:B------:R-:W-:-:S03]  /*0b30*/  IMAD.HI.U32 R11, R5, R11, R4 ;  /* 0x0000000b050b7227 */ /* 0x000fc600078e0004 */
[----:B------:R-:W-:Y:S01]  /*0b40*/  IABS R15, R8 ;  /* 0x00000008000f7213 */ /* 0x000fe20000000000 */
[----:B------:R-:W-:Y:S01]  /*0b50*/  VIADD R21, R0, 0x3 ;  /* 0x0000000300157836 */ /* 0x000fe20000000000 */
[----:B------:R-:W-:Y:S01]  /*0b60*/  ISETP.GE.AND P5, PT, R8, RZ, PT ;  /* 0x000000ff0800720c */ /* 0x000fe20003fa6270 */
[--C-:B------:R-:W-:Y:S01]  /*0b70*/  @!P1 IMAD.IADD R3, R3, 0x1, -R7.reuse ;  /* 0x0000000103039824 */ /* 0x100fe200078e0a07 */
[----:B------:R-:W-:Y:S01]  /*0b80*/  ISETP.GE.AND P1, PT, R20, RZ, PT ;  /* 0x000000ff1400720c */ /* 0x000fe20003f26270 */
[----:B------:R-:W-:Y:S01]  /*0b90*/  @!P0 IMAD.IADD R2, R2, 0x1, -R7 ;  /* 0x0000000102028824 */ /* 0x000fe200078e0a07 */
[----:B------:R-:W-:Y:S01]  /*0ba0*/  IABS R19, R21 ;  /* 0x0000001500137213 */ /* 0x000fe20000000000 */
[----:B------:R-:W-:Y:S01]  /*0bb0*/  IMAD.HI.U32 R4, R11, R15, RZ ;  /* 0x0000000f0b047227 */ /* 0x000fe200078e00ff */
[C---:B------:R-:W-:Y:S02]  /*0bc0*/  ISETP.GT.U32.AND P2, PT, R7.reuse, R3, PT ;  /* 0x000000030700720c */ /* 0x040fe40003f44070 */
[----:B------:R-:W-:Y:S01]  /*0bd0*/  ISETP.GT.U32.AND P0, PT, R7, R2, PT ;  /* 0x000000020700720c */ /* 0x000fe20003f04070 */
[----:B------:R-:W-:-:S02]  /*0be0*/  VIADD R23, R0, 0x4 ;  /* 0x0000000400177836 */ /* 0x000fc40000000000 */
[----:B------:R-:W-:Y:S02]  /*0bf0*/  VIADD R22, R0, 0x2 ;  /* 0x0000000200167836 */ /* 0x000fe40000000000 */
[----:B------:R-:W-:Y:S01]  /*0c00*/  IMAD.MOV R6, RZ, RZ, -R4 ;  /* 0x000000ffff067224 */ /* 0x000fe200078e0a04 */
[----:B------:R-:W-:Y:S01]  /*0c10*/  IABS R18, R23 ;  /* 0x0000001700127213 */ /* 0x000fe20000000000 */
[----:B------:R-:W-:Y:S01]  /*0c20*/  IMAD.HI.U32 R4, R11, R19, RZ ;  /* 0x000000130b047227 */ /* 0x000fe200078e00ff */
[----:B------:R-:W-:-:S03]  /*0c30*/  IABS R14, R22 ;  /* 0x00000016000e7213 */ /* 0x000fc60000000000 */
[----:B------:R-:W-:Y:S02]  /*0c40*/  IMAD.MOV R4, RZ, RZ, -R4 ;  /* 0x000000ffff047224 */ /* 0x000fe400078e0a04 */
[----:B------:R-:W-:Y:S01]  /*0c50*/  @!P2 IMAD.IADD R3, R3, 0x1, -R7 ;  /* 0x000000010303a824 */ /* 0x000fe200078e0a07 */
[----:B------:R-:W-:Y:S01]  /*0c60*/  ISETP.NE.U32.AND P2, PT, R16, RZ, PT ;  /* 0x000000ff1000720c */ /* 0x000fe20003f45070 */
[----:B------:R-:W-:Y:S02]  /*0c70*/  IMAD R15, R10, R6, R15 ;  /* 0x000000060a0f7224 */ /* 0x000fe400078e020f */
[----:B------:R-:W-:-:S04]  /*0c80*/  IMAD.HI.U32 R6, R11, R18, RZ ;  /* 0x000000120b067227 */ /* 0x000fc800078e00ff */
[----:B------:R-:W-:Y:S02]  /*0c90*/  IMAD R19, R10, R4, R19 ;  /* 0x000000040a137224 */ /* 0x000fe400078e0213 */
[----:B------:R-:W-:-:S04]  /*0ca0*/  IMAD.HI.U32 R5, R11, R14, RZ ;  /* 0x0000000e0b057227 */ /* 0x000fc800078e00ff */
[----:B------:R-:W-:Y:S01]  /*0cb0*/  @!P0 IMAD.IADD R2, R2, 0x1, -R7 ;  /* 0x0000000102028824 */ /* 0x000fe200078e0a07 */
[----:B------:R-:W-:Y:S01]  /*0cc0*/  ISETP.NE.AND P0, PT, R12, RZ, PT ;  /* 0x000000ff0c00720c */ /* 0x000fe20003f05270 */
[----:B------:R-:W-:Y:S01]  /*0cd0*/  IMAD.MOV.U32 R4, RZ, RZ, R3 ;  /* 0x000000ffff047224 */ /* 0x000fe200078e0003 */
[----:B------:R-:W-:Y:S01]  /*0ce0*/  LOP3.LUT R3, RZ, R12, RZ, 0x33, !PT ;  /* 0x0000000cff037212 */ /* 0x000fe200078e33ff */
[----:B------:R-:W-:Y:S02]  /*0cf0*/  IMAD.MOV R9, RZ, RZ, -R6 ;  /* 0x000000ffff097224 */ /* 0x000fe400078e0a06 */
[----:B------:R-:W-:Y:S01]  /*0d00*/  IMAD.MOV R5, RZ, RZ, -R5 ;  /* 0x000000ffff057224 */ /* 0x000fe200078e0a05 */
[----:B------:R-:W1:Y:S01]  /*0d10*/  LDC.64 R6, c[0x0][0x3a8] ;  /* 0x0000ea00ff067b82 */ /* 0x000e620000000a00 */
[----:B------:R-:W-:Y:S02]  /*0d20*/  @!P1 IMAD.MOV R2, RZ, RZ, -R2 ;  /* 0x000000ffff029224 */ /* 0x000fe400078e0a02 */
[----:B------:R-:W-:-:S02]  /*0d30*/  @!P3 IMAD.MOV R4, RZ, RZ, -R4 ;  /* 0x000000ffff04b224 */ /* 0x000fc400078e0a04 */
[----:B------:R-:W-:Y:S01]  /*0d40*/  IMAD R14, R10, R5, R14 ;  /* 0x000000050a0e7224 */ /* 0x000fe200078e020e */
[C---:B------:R-:W-:Y:S01]  /*0d50*/  SEL R2, R3.reuse, R2, !P0 ;  /* 0x0000000203027207 */ /* 0x040fe20004000000 */
[C---:B-----5:R-:W-:Y:S01]  /*0d60*/  VIADD R8, R28.reuse, 0xffffff9c ;  /* 0xffffff9c1c087836 */ /* 0x060fe20000000000 */
[----:B------:R-:W-:Y:S01]  /*0d70*/  SEL R5, R3, R4, !P0 ;  /* 0x0000000403057207 */ /* 0x000fe20004000000 */
[C---:B------:R-:W-:Y:S02]  /*0d80*/  VIADD R3, R28.reuse, 0xffffff9d ;  /* 0xffffff9d1c037836 */ /* 0x040fe40000000000 */
[----:B------:R-:W-:Y:S01]  /*0d90*/  VIADD R4, R28, 0xffffff9e ;  /* 0xffffff9e1c047836 */ /* 0x000fe20000000000 */
[----:B------:R-:W-:Y:S01]  /*0da0*/  ISETP.GE.U32.AND P4, PT, R8, 0x7fffff1d, PT ;  /* 0x7fffff1d0800780c */ /* 0x000fe20003f86070 */
[----:B------:R-:W-:Y:S01]  /*0db0*/  IMAD R18, R10, R9, R18 ;  /* 0x000000090a127224 */ /* 0x000fe200078e0212 */
[----:B------:R-:W-:Y:S01]  /*0dc0*/  ISETP.GE.U32.AND P3, PT, R3, 0x7fffff1e, PT ;  /* 0x7fffff1e0300780c */ /* 0x000fe20003f66070 */
[----:B------:R-:W-:Y:S01]  /*0dd0*/  VIADD R3, R28, 0xffffff9f ;  /* 0xffffff9f1c037836 */ /* 0x000fe20000000000 */
[----:B------:R-:W-:-:S04]  /*0de0*/  ISETP.GE.U32.AND P1, PT, R4, 0x7fffff1f, PT ;  /* 0x7fffff1f0400780c */ /* 0x000fc80003f26070 */
[----:B------:R-:W-:Y:S02]  /*0df0*/  ISETP.GE.U32.AND P0, PT, R3, 0x7fffff20, PT ;  /* 0x7fffff200300780c */ /* 0x000fe40003f06070 */
[----:B------:R-:W-:Y:S01]  /*0e00*/  PRMT R3, RZ, 0x7610, R3 ;  /* 0x00007610ff037816 */ /* 0x000fe20000000003 */
[C---:B-1----:R-:W-:Y:S02]  /*0e10*/  IMAD R9, R6.reuse, 0x63, RZ ;  /* 0x0000006306097824 */ /* 0x042fe400078e02ff */
[----:B0-----:R-:W-:Y:S02]  /*0e20*/  IMAD R17, R6, 0x62, RZ ;  /* 0x0000006206117824 */ /* 0x001fe400078e02ff */
[----:B------:R3:W-:Y:S02]  /*0e30*/  STL.S16 [R1+0x790], R3 ;  /* 0x0007900301007387 */ /* 0x0007e40000100600 */
[----:B---3--:R-:W-:Y:S01]  /*0e40*/  IMAD R3, R2, UR16, RZ ;  /* 0x0000001002037c24 */ /* 0x008fe2000f8e02ff */
[----:B------:R-:W-:Y:S06]  /*0e50*/  BRA.U UP0, `(.L_x_5) ;  /* 0x0000000100187547 */ /* 0x000fec000b800000 */
[----:B------:R-:W-:Y:S01]  /*0e60*/  ELECT P6, URZ, PT ;  /* 0x0000000000ff782f */ /* 0x000fe200038c0000 */
[----:B------:R-:W-:Y:S01]  /*0e70*/  IMAD.MOV.U32 R2, RZ, RZ, 0x1 ;  /* 0x00000001ff027424 */ /* 0x000fe200078e00ff */
[----:B------:R-:W-:Y:S01]  /*0e80*/  UMOV UR6, 0x40 ;  /* 0x0000004000067882 */ /* 0x000fe20000000000 */
[----:B------:R-:W-:Y:S01]  /*0e90*/  UVIRTCOUNT.DEALLOC.SMPOOL 0x80 ;  /* 0x000000800000784c */ /* 0x000fe20000000000 */
[----:B------:R-:W-:-:S09]  /*0ea0*/  ULEA UR6, UR5, UR6, 0x18 ;  /* 0x0000000605067291 */ /* 0x000fd2000f8ec0ff */
[----:B------:R0:W-:Y:S03]  /*0eb0*/  @P6 STS.U8 [UR6], R2 ;  /* 0x00000002ff006988 */ /* 0x0001e60008000006 */
.L_x_5:
[----:B------:R-:W2:Y:S01]  /*0ec0*/  LDL R20, [R1+0x790] ;  /* 0x0007900001147983 */ /* 0x000ea20000100800 */
[----:B------:R-:W-:Y:S01]  /*0ed0*/  IMAD R5, R5, UR16, RZ ;  /* 0x0000001005057c24 */ /* 0x000fe2000f8e02ff */
[C---:B0-----:R-:W-:Y:S01]  /*0ee0*/  IADD3 R2, P6, PT, R3.reuse, UR12, RZ ;  /* 0x0000000c03027c10 */ /* 0x041fe2000ffde0ff */
[----:B------:R-:W-:Y:S01]  /*0ef0*/  VOTEU.ALL UP1, P2 ;  /* 0x0000000000ff7886 */ /* 0x000fe20001020000 */
[----:B------:R0:W-:Y:S01]  /*0f00*/  STL [R1+0x1638], R6 ;  /* 0x0016380601007387 */ /* 0x0001e20000100800 */
[----:B------:R-:W-:Y:S01]  /*0f10*/  SHF.R.S32.HI R12, RZ, 0x1f, R9 ;  /* 0x0000001fff0c7819 */ /* 0x000fe20000011409 */
[----:B------:R-:W-:Y:S01]  /*0f20*/  VOTEU.ALL UP2, P2 ;  /* 0x0000000000ff7886 */ /* 0x000fe20001040000 */
[----:B------:R-:W-:Y:S01]  /*0f30*/  LEA.HI.X.SX32 R3, R3, UR13, 0x1, P6 ;  /* 0x0000000d03037c11 */ /* 0x000fe2000b0f0eff */
[----:B------:R-:W-:Y:S01]  /*0f40*/  STL [R1+0x158c], R93 ;  /* 0x00158c5d01007387 */ /* 0x000fe20000100800 */
[----:B------:R-:W-:Y:S01]  /*0f50*/  IADD3 R4, P6, PT, R5, UR12, RZ ;  /* 0x0000000c05047c10 */ /* 0x000fe2000ffde0ff */
[----:B------:R-:W1:Y:S01]  /*0f60*/  LDCU UR48, c[0x0][0x3b0] ;  /* 0x00007600ff3077ac */ /* 0x000e620008000800 */
[----:B------:R-:W-:-:S04]  /*0f70*/  @!UP1 UIADD3 UR16, UPT, UPT, -UR4, 0x100000, URZ ;  /* 0x0010000004109890 */ /* 0x000fc8000fffe1ff */
[----:B------:R-:W-:Y:S02]  /*0f80*/  @!UP1 USHF.L.U32 UR17, UR16, 0xb, URZ ;  /* 0x0000000b10119899 */ /* 0x000fe400080006ff */
[----:B------:R-:W-:Y:S01]  /*0f90*/  @!UP1 USHF.L.U32 UR16, UR16, 0x1, URZ ;  /* 0x0000000110109899 */ /* 0x000fe200080006ff */
[----:B------:R-:W-:Y:S01]  /*0fa0*/  STL [R1+0x1590], R93 ;  /* 0x0015905d01007387 */ /* 0x000fe20000100800 */
[----:B------:R-:W-:Y:S01]  /*0fb0*/  LEA.HI.X.SX32 R5, R5, UR13, 0x1, P6 ;  /* 0x0000000d05057c11 */ /* 0x000fe2000b0f0eff */
[----:B------:R-:W3:Y:S01]  /*0fc0*/  LDCU UR47, c[0x0][0x3b0] ;  /* 0x00007600ff2f77ac */ /* 0x000ee20008000800 */
[----:B------:R-:W-:Y:S01]  /*0fd0*/  IADD3 R8, P6, PT, R9, R2, RZ ;  /* 0x0000000209087210 */ /* 0x000fe20007fde0ff */
[----:B------:R-:W-:Y:S01]  /*0fe0*/  STL [R1+0x1598], R93 ;  /* 0x0015985d01007387 */ /* 0x000fe20000100800 */
[----:B------:R-:W-:Y:S03]  /*0ff0*/  STTM.x64 tmem[UR10], RZ ;  /* 0x000000ff000079ed */ /* 0x000fe6000834000a */
[----:B------:R-:W-:Y:S01]  /*1000*/  STL [R1+0x15a0], R93 ;  /* 0x0015a05d01007387 */ /* 0x000fe20000100800 */
[----:B------:R-:W-:Y:S01]  /*1010*/  IMAD.X R16, R12, 0x1, R3, P6 ;  /* 0x000000010c107824 */ /* 0x000fe200030e0603 */
[----:B0-----:R-:W-:Y:S01]  /*1020*/  PRMT R6, RZ, 0x7610, R6 ;  /* 0x00007610ff067816 */ /* 0x001fe20000000006 */
[----:B------:R-:W0:Y:S01]  /*1030*/  LDCU UR46, c[0x0][0x3b0] ;  /* 0x00007600ff2e77ac */ /* 0x000e220008000800 */
[----:B------:R-:W-:Y:S01]  /*1040*/  STL [R1+0x15a8], R93 ;  /* 0x0015a85d01007387 */ /* 0x000fe20000100800 */
[----:B------:R-:W-:-:S04]  /*1050*/  @!UP1 UIADD3 UR4, UPT, UPT, -UR4, 0x100000, URZ ;  /* 0x0010000004049890 */ /* 0x000fc8000fffe1ff */
[----:B------:R-:W-:Y:S02]  /*1060*/  @!UP1 USHF.L.U32 UR5, UR4, 0xb, URZ ;  /* 0x0000000b04059899 */ /* 0x000fe400080006ff */
[----:B------:R-:W-:Y:S01]  /*1070*/  @!UP1 USHF.L.U32 UR4, UR4, 0x1, URZ ;  /* 0x0000000104049899 */ /* 0x000fe200080006ff */
[----:B------:R-:W4:Y:S01]  /*1080*/  LDCU UR45, c[0x0][0x3b0] ;  /* 0x00007600ff2d77ac */ /* 0x000f220008000800 */
[----:B------:R-:W-:Y:S01]  /*1090*/  STL [R1+0x15b0], R93 ;  /* 0x0015b05d01007387 */ /* 0x000fe20000100800 */
[----:B------:R-:W0:Y:S03]  /*10a0*/  LDCU UR44, c[0x0][0x3b0] ;  /* 0x00007600ff2c77ac */ /* 0x000e260008000800 */
        /* <DEDUP_REMOVED lines=110> */
[----:B------:R-:W-:Y:S04]  /*1790*/  STL [R1+0x1540], R74 ;  /* 0x0015404a01007387 */ /* 0x000fe80000100800 */
        /* <DEDUP_REMOVED lines=62> */
[----:B------:R0:W-:Y:S01]  /*1b80*/  STL [R1+0xeb4], R16 ;  /* 0x000eb41001007387 */ /* 0x0001e20000100800 */
[----:B------:R-:W-:Y:S01]  /*1b90*/  STTM.x64 tmem[UR10+0x40], RZ ;  /* 0x000040ff000079ed */ /* 0x000fe2000834000a */
[----:B------:R-:W-:Y:S01]  /*1ba0*/  STTM.x64 tmem[UR10+0x80], RZ ;  /* 0x000080ff000079ed */ /* 0x000fe2000834000a */
[----:B------:R-:W-:Y:S01]  /*1bb0*/  STTM.x64 tmem[UR10+0xc0], RZ ;  /* 0x0000c0ff000079ed */ /* 0x000fe2000834000a */
[----:B------:R-:W0:Y:S02]  /*1bc0*/  FENCE.VIEW.ASYNC.T ;  /* 0x00000000000073c6 */ /* 0x000e240000000200 */
[----:B0-----:R-:W-:Y:S01]  /*1bd0*/  BAR.SYNC.DEFER_BLOCKING 0x0 ;  /* 0x0000000000007b1d */ /* 0x001fe20000010000 */
[----:B------:R-:W-:-:S05]  /*1be0*/  IADD3 R16, P6, PT, R9, R4, RZ ;  /* 0x0000000409107210 */ /* 0x000fca0007fde0ff */
[----:B------:R-:W2:Y:S04]  /*1bf0*/  LDL R9, [R1+0xeb4] ;  /* 0x000eb40001097983 */ /* 0x000ea80000100800 */
[----:B------:R-:W0:Y:S02]  /*1c00*/  FENCE.VIEW.ASYNC.S ;  /* 0x00000000000073c6 */ /* 0x000e240000000000 */
[----:B0-----:R0:W0:Y:S02]  /*1c10*/  @!UP2 SYNCS.EXCH.64 URZ, [UR11], UR16 ;  /* 0x000000100bffa5b2 */ /* 0x0010240008000100 */
[----:B0-----:R-:W-:Y:S06]  /*1c20*/  BAR.SYNC.DEFER_BLOCKING 0x0 ;  /* 0x0000000000007b1d */ /* 0x001fec0000010000 */
[----:B------:R-:W-:Y:S01]  /*1c30*/  STL [R1+0xec0], R16 ;  /* 0x000ec01001007387 */ /* 0x000fe20000100800 */
[----:B------:R-:W-:-:S02]  /*1c40*/  PRMT R92, RZ, 0x7610, R92 ;  /* 0x00007610ff5c7816 */ /* 0x000fc4000000005c */
[----:B------:R-:W-:Y:S01]  /*1c50*/  PRMT R93, RZ, 0x7610, R93 ;  /* 0x00007610ff5d7816 */ /* 0x000fe2000000005d */
[----:B------:R-:W-:Y:S01]  /*1c60*/  VOTEU.ALL UP1, P2 ;  /* 0x0000000000ff7886 */ /* 0x000fe20001020000 */
[----:B------:R-:W-:Y:S01]  /*1c70*/  PRMT R91, RZ, 0x7610, R91 ;  /* 0x00007610ff5b7816 */ /* 0x000fe2000000005b */
[----:B------:R-:W0:Y:S01]  /*1c80*/  LDCU UR17, c[0x0][0x3b0] ;  /* 0x00007600ff1177ac */ /* 0x000e220008000800 */
[----:B------:R-:W-:Y:S02]  /*1c90*/  PRMT R90, RZ, 0x7610, R90 ;  /* 0x00007610ff5a7816 */ /* 0x000fe4000000005a */
[----:B------:R-:W-:Y:S01]  /*1ca0*/  PRMT R89, RZ, 0x7610, R89 ;  /* 0x00007610ff597816 */ /* 0x000fe20000000059 */
[----:B------:R-:W0:Y:S01]  /*1cb0*/  LDCU UR16, c[0x0][0x3b0] ;  /* 0x00007600ff1077ac */ /* 0x000e220008000800 */
[----:B------:R-:W-:Y:S02]  /*1cc0*/  PRMT R88, RZ, 0x7610, R88 ;  /* 0x00007610ff587816 */ /* 0x000fe40000000058 */
[----:B------:R-:W-:-:S02]  /*1cd0*/  PRMT R87, RZ, 0x7610, R87 ;  /* 0x00007610ff577816 */ /* 0x000fc40000000057 */
[----:B------:R-:W-:Y:S01]  /*1ce0*/  PRMT R86, RZ, 0x7610, R86 ;  /* 0x00007610ff567816 */ /* 0x000fe20000000056 */
[----:B------:R0:W1:Y:S01]  /*1cf0*/  @!UP1 SYNCS.EXCH.64 URZ, [UR9+0x18008], UR4 ;  /* 0x0180080409ff95b2 */ /* 0x0000620008000100 */
[----:B------:R-:W-:Y:S02]  /*1d00*/  PRMT R85, RZ, 0x7610, R85 ;  /* 0x00007610ff557816 */ /* 0x000fe40000000055 */
[----:B------:R-:W-:Y:S02]  /*1d10*/  PRMT R84, RZ, 0x7610, R84 ;  /* 0x00007610ff547816 */ /* 0x000fe40000000054 */
[----:B------:R-:W-:Y:S02]  /*1d20*/  PRMT R83, RZ, 0x7610, R83 ;  /* 0x00007610ff537816 */ /* 0x000fe40000000053 */
[----:B------:R-:W-:Y:S02]  /*1d30*/  PRMT R82, RZ, 0x7610, R82 ;  /* 0x00007610ff527816 */ /* 0x000fe40000000052 */
[----:B------:R-:W-:-:S02]  /*1d40*/  PRMT R81, RZ, 0x7610, R81 ;  /* 0x00007610ff517816 */ /* 0x000fc40000000051 */
[----:B------:R-:W-:Y:S01]  /*1d50*/  PRMT R80, RZ, 0x7610, R80 ;  /* 0x00007610ff507816 */ /* 0x000fe20000000050 */
[----:B0-----:R-:W0:Y:S01]  /*1d60*/  LDCU UR4, c[0x0][0x3b0] ;  /* 0x00007600ff0477ac */ /* 0x001e220008000800 */
[----:B------:R-:W-:Y:S02]  /*1d70*/  PRMT R79, RZ, 0x7610, R79 ;  /* 0x00007610ff4f7816 */ /* 0x000fe4000000004f */
[----:B------:R-:W-:Y:S01]  /*1d80*/  PRMT R78, RZ, 0x7610, R78 ;  /* 0x00007610ff4e7816 */ /* 0x000fe2000000004e */
[----:B------:R-:W0:Y:S01]  /*1d90*/  LDCU UR5, c[0x0][0x3b0] ;  /* 0x00007600ff0577ac */ /* 0x000e220008000800 */
[----:B--2---:R2:W3:Y:S02]  /*1da0*/  @!P4 LDG.E.U8 R20, desc[UR20][R8.64] ;  /* 0x000000140814c981 */ /* 0x0044e4000c1e1100 */
[----:B--2---:R-:W-:Y:S02]  /*1db0*/  IMAD.MOV.U32 R9, RZ, RZ, R16 ;  /* 0x000000ffff097224 */ /* 0x004fe400078e0010 */
[----:B------:R-:W-:-:S05]  /*1dc0*/  IMAD.X R8, R12, 0x1, R5, P6 ;  /* 0x000000010c087824 */ /* 0x000fca00030e0605 */
[-C--:B------:R-:W-:Y:S01]  /*1dd0*/  @!P4 LOP3.LUT R9, R9, R8.reuse, RZ, 0x3c, !PT ;  /* 0x000000080909c212 */ /* 0x080fe200078e3cff */
[----:B---3--:R-:W-:Y:S04]  /*1de0*/  @!P4 STL [R1+0x790], R20 ;  /* 0x000790140100c387 */ /* 0x008fe80000100800 */
[----:B------:R2:W-:Y:S02]  /*1df0*/  STL [R1+0xebc], R8 ;  /* 0x000ebc0801007387 */ /* 0x0005e40000100800 */
[----:B--2---:R-:W-:-:S04]  /*1e00*/  @!P4 LOP3.LUT R8, R9, R8, RZ, 0x3c, !PT ;  /* 0x000000080908c212 */ /* 0x004fc800078e3cff */
[----:B------:R-:W-:-:S05]  /*1e10*/  @!P4 LOP3.LUT R9, R9, R8, RZ, 0x3c, !PT ;  /* 0x000000080909c212 */ /* 0x000fca00078e3cff */
[----:B------:R2:W3:Y:S01]  /*1e20*/  @!P4 LDG.E.U8 R6, desc[UR20][R8.64] ;  /* 0x000000140806c981 */ /* 0x0004e2000c1e1100 */
[----:B------:R-:W-:Y:S02]  /*1e30*/  SHF.R.S32.HI R16, RZ, 0x1f, R17 ;  /* 0x0000001fff107819 */ /* 0x000fe40000011411 */
[----:B------:R-:W-:-:S05]  /*1e40*/  IADD3 R20, P6, PT, R17, R2, RZ ;  /* 0x0000000211147210 */ /* 0x000fca0007fde0ff */
[----:B--2---:R-:W-:Y:S02]  /*1e50*/  IMAD.MOV.U32 R9, RZ, RZ, R20 ;  /* 0x000000ffff097224 */ /* 0x004fe400078e0014 */
[----:B------:R-:W-:-:S05]  /*1e60*/  IMAD.X R8, R16, 0x1, R3, P6 ;  /* 0x0000000110087824 */ /* 0x000fca00030e0603 */
[-C--:B------:R-:W-:Y:S01]  /*1e70*/  @!P3 LOP3.LUT R9, R9, R8.reuse, RZ, 0x3c, !PT ;  /* 0x000000080909b212 */ /* 0x080fe200078e3cff */
[----:B---3--:R2:W-:Y:S04]  /*1e80*/  STL [R1+0x78c], R6 ;  /* 0x00078c0601007387 */ /* 0x0085e80000100800 */
[----:B--2---:R-:W2:Y:S04]  /*1e90*/  LDL.LU R6, [R1+0x1638] ;  /* 0x0016380001067983 */ /* 0x004ea80000300800 */
[----:B------:R-:W-:Y:S04]  /*1ea0*/  STL [R1+0xea8], R20 ;  /* 0x000ea81401007387 */ /* 0x000fe80000100800 */
[----:B------:R3:W-:Y:S02]  /*1eb0*/  STL [R1+0xea4], R8 ;  /* 0x000ea40801007387 */ /* 0x0007e40000100800 */
[----:B---3--:R-:W-:-:S04]  /*1ec0*/  @!P3 LOP3.LUT R8, R9, R8, RZ, 0x3c, !PT ;  /* 0x000000080908b212 */ /* 0x008fc800078e3cff */
[----:B------:R-:W-:-:S05]  /*1ed0*/  @!P3 LOP3.LUT R9, R9, R8, RZ, 0x3c, !PT ;  /* 0x000000080909b212 */ /* 0x000fca00078e3cff */
[----:B------:R3:W2:Y:S01]  /*1ee0*/  @!P3 LDG.E.U8 R92, desc[UR20][R8.64] ;  /* 0x00000014085cb981 */ /* 0x0006a2000c1e1100 */
[----:B------:R-:W-:-:S05]  /*1ef0*/  IADD3 R20, P6, PT, R17, R4, RZ ;  /* 0x0000000411147210 */ /* 0x000fca0007fde0ff */
[----:B---3--:R-:W-:Y:S02]  /*1f00*/  IMAD.MOV.U32 R9, RZ, RZ, R20 ;  /* 0x000000ffff097224 */ /* 0x008fe400078e0014 */
[----:B------:R-:W-:-:S05]  /*1f10*/  IMAD.X R8, R16, 0x1, R5, P6 ;  /* 0x0000000110087824 */ /* 0x000fca00030e0605 */
[-C--:B------:R-:W-:Y:S01]  /*1f20*/  @!P3 LOP3.LUT R9, R9, R8.reuse, RZ, 0x3c, !PT ;  /* 0x000000080909b212 */ /* 0x080fe200078e3cff */
[----:B--2---:R2:W-:Y:S04]  /*1f30*/  STL [R1+0x758], R92 ;  /* 0x0007585c01007387 */ /* 0x0045e80000100800 */
[----:B--2---:R-:W2:Y:S04]  /*1f40*/  LDL.LU R92, [R1+0x1634] ;  /* 0x00163400015c7983 */ /* 0x004ea80000300800 */
[----:B------:R-:W-:Y:S04]  /*1f50*/  STL [R1+0xeb0], R20 ;  /* 0x000eb01401007387 */ /* 0x000fe80000100800 */
[----:B------:R3:W-:Y:S02]  /*1f60*/  STL [R1+0xeac], R8 ;  /* 0x000eac0801007387 */ /* 0x0007e40000100800 */
[----:B---3--:R-:W-:-:S04]  /*1f70*/  @!P3 LOP3.LUT R8, R9, R8, RZ, 0x3c, !PT ;  /* 0x000000080908b212 */ /* 0x008fc800078e3cff */
[----:B------:R-:W-:-:S05]  /*1f80*/  @!P3 LOP3.LUT R9, R9, R8, RZ, 0x3c, !PT ;  /* 0x000000080909b212 */ /* 0x000fca00078e3cff */
[----:B------:R3:W4:Y:S01]  /*1f90*/  @!P3 LDG.E.U8 R93, desc[UR20][R8.64] ;  /* 0x00000014085db981 */ /* 0x000722000c1e1100 */
[----:B------:R-:W-:-:S05]  /*1fa0*/  IMAD R17, R6, 0x61, RZ ;  /* 0x0000006106117824 */ /* 0x000fca00078e02ff */
[----:B------:R-:W-:Y:S02]  /*1fb0*/  SHF.R.S32.HI R16, RZ, 0x1f, R17 ;  /* 0x0000001fff107819 */ /* 0x000fe40000011411 */
[----:B------:R-:W-:-:S05]  /*1fc0*/  IADD3 R20, P6, PT, R17, R2, RZ ;  /* 0x0000000211147210 */ /* 0x000fca0007fde0ff */
[----:B---3--:R-:W-:Y:S02]  /*1fd0*/  IMAD.MOV.U32 R9, RZ, RZ, R20 ;  /* 0x000000ffff097224 */ /* 0x008fe400078e0014 */
[----:B------:R-:W-:-:S05]  /*1fe0*/  IMAD.X R8, R16, 0x1, R3, P6 ;  /* 0x0000000110087824 */ /* 0x000fca00030e0603 */
[-C--:B------:R-:W-:Y:S02]  /*1ff0*/  @!P1 LOP3.LUT R9, R9, R8.reuse, RZ, 0x3c, !PT ;  /* 0x0000000809099212 */ /* 0x080fe400078e3cff */
[----:B--2---:R-:W-:Y:S01]  /*2000*/  PRMT R92, RZ, 0x7610, R92 ;  /* 0x00007610ff5c7816 */ /* 0x004fe2000000005c */
[----:B----4-:R2:W-:Y:S04]  /*2010*/  STL [R1+0x754], R93 ;  /* 0x0007545d01007387 */ /* 0x0105e80000100800 */
[----:B--2---:R-:W2:Y:S04]  /*2020*/  LDL.LU R93, [R1+0x1630] ;  /* 0x00163000015d7983 */ /* 0x004ea80000300800 */
[----:B------:R-:W-:Y:S04]  /*2030*/  STL [R1+0xe94], R20 ;  /* 0x000e941401007387 */ /* 0x000fe80000100800 */
[----:B------:R3:W-:Y:S02]  /*2040*/  STL [R1+0xe90], R8 ;  /* 0x000e900801007387 */ /* 0x0007e40000100800 */
[----:B---3--:R-:W-:-:S04]  /*2050*/  @!P1 LOP3.LUT R8, R9, R8, RZ, 0x3c, !PT ;  /* 0x0000000809089212 */ /* 0x008fc800078e3cff */
[----:B------:R-:W-:-:S05]  /*2060*/  @!P1 LOP3.LUT R9, R9, R8, RZ, 0x3c, !PT ;  /* 0x0000000809099212 */ /* 0x000fca00078e3cff */
[----:B------:R3:W4:Y:S01]  /*2070*/  @!P1 LDG.E.U8 R92, desc[UR20][R8.64] ;  /* 0x00000014085c9981 */ /* 0x000722000c1e1100 */
        /* <DEDUP_REMOVED lines=38> */
[----:B------:R-:W-:Y:S02]  /*22e0*/  VIADD R12, R28, 0xffffffa0 ;  /* 0xffffffa01c0c7836 */ /* 0x000fe40000000000 */
[----:B------:R-:W-:-:S03]  /*22f0*/  IMAD R17, R6, 0x5f, RZ ;  /* 0x0000005f06117824 */ /* 0x000fc600078e02ff */
[----:B------:R-:W-:Y:S02]  /*2300*/  ISETP.GE.U32.AND P4, PT, R12, 0x7fffff21, PT ;  /* 0x7fffff210c00780c */ /* 0x000fe40003f86070 */
        /* <DEDUP_REMOVED lines=193> */
[----:B------:R-:W-:-:S05]  /*2f20*/  VIADD R12, R28, 0xffffffa7 ;  /* 0xffffffa71c0c7836 */ /* 0x000fca0000000000 */
[----:B------:R-:W-:Y:S01]  /*2f30*/  ISETP.GE.U32.AND P0, PT, R12, 0x7fffff28, PT ;  /* 0x7fffff280c00780c */ /* 0x000fe20003f06070 */
[----:B------:R-:W-:Y:S02]  /*2f40*/  VIADD R12, R28, 0xffffffa8 ;  /* 0xffffffa81c0c7836 */ /* 0x000fe40000000000 */
[----:B------:R-:W-:-:S03]  /*2f50*/  IMAD R16, R6, 0x58, RZ ;  /* 0x0000005806107824 */ /* 0x000fc600078e02ff */
[----:B------:R-:W-:Y:S01]  /*2f60*/  ISETP.GE.U32.AND P4, PT, R12, 0x7fffff29, PT ;  /* 0x7fffff290c00780c */ /* 0x000fe20003f86070 */
[----:B------:R-:W-:Y:S01]  /*2f70*/  VIADD R12, R28, 0xffffffa9 ;  /* 0xffffffa91c0c7836 */ /* 0x000fe20000000000 */
[----:B------:R-:W-:-:S04]  /*2f80*/  IADD3 R20, P6, PT, R16, R2, RZ ;  /* 0x0000000210147210 */ /* 0x000fc80007fde0ff */
[----:B------:R-:W-:Y:S02]  /*2f90*/  ISETP.GE.U32.AND P3, PT, R12, 0x7fffff2a, PT ;  /* 0x7fffff2a0c00780c */ /* 0x000fe40003f66070 */
[----:B------:R-:W-:Y:S01]  /*2fa0*/  SHF.R.S32.HI R12, RZ, 0x1f, R16 ;  /* 0x0000001fff0c7819 */ /* 0x000fe20000011410 */
[----:B---3--:R-:W-:-:S04]  /*2fb0*/  IMAD.MOV.U32 R9, RZ, RZ, R20 ;  /* 0x000000ffff097224 */ /* 0x008fc800078e0014 */
        /* <DEDUP_REMOVED lines=297> */
[----:B------:R-:W3:Y:S01]  /*4250*/  @!P3 LDG.E.U8 R93, desc[UR20][R8.64] ;  /* 0x00000014085db981 */ /* 0x000ee2000c1e1100 */
[----:B------:R-:W-:Y:S02]  /*4260*/  VIADD R17, R28, 0xffffffb2 ;  /* 0xffffffb21c117836 */ /* 0x000fe40000000000 */
[----:B------:R-:W-:-:S03]  /*4270*/  IMAD R16, R6, 0x4d, RZ ;  /* 0x0000004d06107824 */ /* 0x000fc600078e02ff */
[----:B------:R-:W-:Y:S02]  /*4280*/  ISETP.GE.U32.AND P1, PT, R17, 0x7fffff33, PT ;  /* 0x7fffff331100780c */ /* 0x000fe40003f26070 */
[----:B------:R-:W-:Y:S02]  /*4290*/  SHF.R.S32.HI R12, RZ, 0x1f, R16 ;  /* 0x0000001fff0c7819 */ /* 0x000fe40000011410 */
[----:B------:R-:W-:Y:S01]  /*42a0*/  IADD3 R20, P6, PT, R16, R2, RZ ;  /* 0x0000000210147210 */ /* 0x000fe20007fde0ff */
[----:B---3--:R3:W-:Y:S04]  /*42b0*/  STL [R1+0xf2c], R93 ;  /* 0x000f2c5d01007387 */ /* 0x0087e80000100800 */
[----:B---3--:R-:W3:Y:S01]  /*42c0*/  LDL.LU R93, [R1+0x1590] ;  /* 0x00159000015d7983 */ /* 0x008ee20000300800 */
[----:B------:R-:W-:-:S02]  /*42d0*/  IMAD.MOV.U32 R9, RZ, RZ, R20 ;  /* 0x000000ffff097224 */ /* 0x000fc400078e0014 */
[----:B------:R-:W-:Y:S01]  /*42e0*/  IMAD.X R8, R12, 0x1, R3, P6 ;  /* 0x000000010c087824 */ /* 0x000fe200030e0603 */
[----:B------:R-:W-:Y:S04]  /*42f0*/  STL [R1+0xc10], R20 ;  /* 0x000c101401007387 */ /* 0x000fe80000100800 */
[-C--:B------:R-:W-:Y:S01]  /*4300*/  @!P1 LOP3.LUT R9, R9, R8.reuse, RZ, 0x3c, !PT ;  /* 0x0000000809099212 */ /* 0x080fe200078e3cff */
[----:B------:R4:W-:Y:S03]  /*4310*/  STL [R1+0xc0c], R8 ;  /* 0x000c0c0801007387 */ /* 0x0009e60000100800 */
[----:B----4-:R-:W-:-:S04]  /*4320*/  @!P1 LOP3.LUT R8, R9, R8, RZ, 0x3c, !PT ;  /* 0x0000000809089212 */ /* 0x010fc800078e3cff */
[----:B------:R-:W-:Y:S02]  /*4330*/  @!P1 LOP3.LUT R9, R9, R8, RZ, 0x3c, !PT ;  /* 0x0000000809099212 */ /* 0x000fe400078e3cff */
[----:B---3--:R-:W-:-:S06]  /*4340*/  PRMT R93, RZ, 0x7610, R93 ;  /* 0x00007610ff5d7816 */ /* 0x008fcc000000005d */
        /* <DEDUP_REMOVED lines=20> */
[-C--:B------:R-:W-:Y:S01]  /*4490*/  @!P0 LOP3.LUT R9, R9, R8.reuse, RZ, 0x3c, !PT ;  /* 0x0000000809098212 */ /* 0x080fe200078e3cff */
[----:B----4-:R3:W-:Y:S04]  /*44a0*/  STL [R1+0x5e4], R92 ;  /* 0x0005e45c01007387 */ /* 0x0107e80000100800 */
[----:B---3--:R-:W3:Y:S04]  /*44b0*/  LDL.LU R92, [R1+0x1588] ;  /* 0x00158800015c7983 */ /* 0x008ee80000300800 */
[----:B------:R-:W-:Y:S04]  /*44c0*/  STL [R1+0xc00], R20 ;  /* 0x000c001401007387 */ /* 0x000fe80000100800 */
[----:B------:R4:W-:Y:S02]  /*44d0*/  STL [R1+0xbfc], R8 ;  /* 0x000bfc0801007387 */ /* 0x0009e40000100800 */
[----:B----4-:R-:W-:-:S04]  /*44e0*/  @!P0 LOP3.LUT R8, R9, R8, RZ, 0x3c, !PT ;  /* 0x0000000809088212 */ /* 0x010fc800078e3cff */
[----:B------:R-:W-:-:S05]  /*44f0*/  @!P0 LOP3.LUT R9, R9, R8, RZ, 0x3c, !PT ;  /* 0x0000000809098212 */ /* 0x000fca00078e3cff */
[----:B------:R4:W2:Y:S01]  /*4500*/  @!P0 LDG.E.U8 R91, desc[UR20][R8.64] ;  /* 0x00000014085b8981 */ /* 0x0008a2000c1e1100 */
[----:B------:R-:W-:-:S05]  /*4510*/  IADD3 R20, P6, PT, R16, R4, RZ ;  /* 0x0000000410147210 */ /* 0x000fca0007fde0ff */
[----:B----4-:R-:W-:Y:S02]  /*4520*/  IMAD.MOV.U32 R9, RZ, RZ, R20 ;  /* 0x000000ffff097224 */ /* 0x010fe400078e0014 */
[----:B------:R-:W-:-:S05]  /*4530*/  IMAD.X R8, R12, 0x1, R5, P6 ;  /* 0x000000010c087824 */ /* 0x000fca00030e0605 */
[-C--:B------:R-:W-:Y:S01]  /*4540*/  @!P0 LOP3.LUT R9, R9, R8.reuse, RZ, 0x3c, !PT ;  /* 0x0000000809098212 */ /* 0x080fe200078e3cff */
[----:B--2---:R2:W-:Y:S04]  /*4550*/  STL [R1+0x5e0], R91 ;  /* 0x0005e05b01007387 */ /* 0x0045e80000100800 */
[----:B--2---:R-:W2:Y:S04]  /*4560*/  LDL.LU R91, [R1+0x1584] ;  /* 0x00158400015b7983 */ /* 0x004ea80000300800 */
[----:B------:R-:W-:Y:S04]  /*4570*/  STL [R1+0xc08], R20 ;  /* 0x000c081401007387 */ /* 0x000fe80000100800 */
[----:B------:R4:W-:Y:S02]  /*4580*/  STL [R1+0xc04], R8 ;  /* 0x000c040801007387 */ /* 0x0009e40000100800 */
[----:B----4-:R-:W-:-:S04]  /*4590*/  @!P0 LOP3.LUT R8, R9, R8, RZ, 0x3c, !PT ;  /* 0x0000000809088212 */ /* 0x010fc800078e3cff */
[----:B------:R-:W-:-:S05]  /*45a0*/  @!P0 LOP3.LUT R9, R9, R8, RZ, 0x3c, !PT ;  /* 0x0000000809098212 */ /* 0x000fca00078e3cff */
[----:B------:R4:W2:Y:S01]  /*45b0*/  @!P0 LDG.E.U8 R90, desc[UR20][R8.64] ;  /* 0x00000014085a8981 */ /* 0x0008a2000c1e1100 */
[----:B------:R-:W-:Y:S02]  /*45c0*/  VIADD R17, R28, 0xffffffb4 ;  /* 0xffffffb41c117836 */ /* 0x000fe40000000000 */
[----:B------:R-:W-:-:S03]  /*45d0*/  IMAD R16, R6, 0x4b, RZ ;  /* 0x0000004b06107824 */ /* 0x000fc600078e02ff */
[----:B------:R-:W-:Y:S02]  /*45e0*/  ISETP.GE.U32.AND P4, PT, R17, 0x7fffff35, PT ;  /* 0x7fffff351100780c */ /* 0x000fe40003f86070 */
[----:B------:R-:W-:Y:S02]  /*45f0*/  SHF.R.S32.HI R12, RZ, 0x1f, R16 ;  /* 0x0000001fff0c7819 */ /* 0x000fe40000011410 */
        /* <DEDUP_REMOVED lines=159> */
[-C--:B------:R-:W-:Y:S02]  /*4ff0*/  @!P1 LOP3.LUT R9, R9, R8.reuse, RZ, 0x3c, !PT ;  /* 0x0000000809099212 */ /* 0x080fe400078e3cff */
[----:B------:R-:W-:Y:S01]  /*5000*/  PRMT R77, RZ, 0x7610, R77 ;  /* 0x00007610ff4d7816 */ /* 0x000fe2000000004d */
        /* <DEDUP_REMOVED lines=132> */
[----:B------:R-:W-:-:S03]  /*5850*/  IMAD.SHL.U32 R16, R6, 0x40, RZ ;  /* 0x0000004006107824 */ /* 0x000fc600078e00ff */
        /* <DEDUP_REMOVED lines=14> */
[----:B------:R-:W-:Y:S01]  /*5940*/  VIADD R17, R28, 0xffffffc0 ;  /* 0xffffffc01c117836 */ /* 0x000fe20000000000 */
[----:B------:R-:W-:Y:S01]  /*5950*/  IADD3 R20, P6, PT, R16, R4, RZ ;  /* 0x0000000410147210 */ /* 0x000fe20007fde0ff */
[----:B------:R-:W-:-:S03]  /*5960*/  IMAD R16, R6, 0x3f, RZ ;  /* 0x0000003f06107824 */ /* 0x000fc600078e02ff */
[----:B------:R-:W-:Y:S01]  /*5970*/  ISETP.GE.U32.AND P4, PT, R17, 0x7fffff41, PT ;  /* 0x7fffff411100780c */ /* 0x000fe20003f86070 */
[----:B------:R-:W-:Y:S01]  /*5980*/  STL [R1+0xb48], R20 ;  /* 0x000b481401007387 */ /* 0x000fe20000100800 */
[----:B------:R-:W-:Y:S01]  /*5990*/  PRMT R13, RZ, 0x7610, R13 ;  /* 0x00007610ff0d7816 */ /* 0x000fe2000000000d */
[----:B----4-:R-:W-:Y:S02]  /*59a0*/  IMAD.X R9, R12, 0x1, R5, P6 ;  /* 0x000000010c097824 */ /* 0x010fe400030e0605 */
[----:B------:R-:W-:Y:S01]  /*59b0*/  @!P0 IMAD.MOV.U32 R8, RZ, RZ, R20 ;  /* 0x000000ffff088224 */ /* 0x000fe200078e0014 */
[----:B------:R-:W-:Y:S02]  /*59c0*/  SHF.R.S32.HI R12, RZ, 0x1f, R16 ;  /* 0x0000001fff0c7819 */ /* 0x000fe40000011410 */
[----:B------:R-:W-:Y:S02]  /*59d0*/  PRMT R66, RZ, 0x7610, R66 ;  /* 0x00007610ff427816 */ /* 0x000fe40000000042 */
[----:B------:R4:W3:Y:S04]  /*59e0*/  @!P0 LDG.E.U8 R13, desc[UR20][R8.64] ;  /* 0x00000014080d8981 */ /* 0x0008e8000c1e1100 */
[----:B--2---:R2:W-:Y:S04]  /*59f0*/  STL [R1+0x1ac], R67 ;  /* 0x0001ac4301007387 */ /* 0x0045e80000100800 */
[----:B------:R4:W-:Y:S01]  /*5a00*/  STL [R1+0xb44], R9 ;  /* 0x000b440901007387 */ /* 0x0009e20000100800 */
[----:B--2---:R-:W-:-:S05]  /*5a10*/  IADD3 R67, P6, PT, R16, R2, RZ ;  /* 0x0000000210437210 */ /* 0x004fca0007fde0ff */
[----:B----4-:R-:W-:Y:S02]  /*5a20*/  IMAD.X R9, R12, 0x1, R3, P6 ;  /* 0x000000010c097824 */ /* 0x010fe400030e0603 */
[----:B------:R-:W-:-:S05]  /*5a30*/  @!P4 IMAD.MOV.U32 R8, RZ, RZ, R67 ;  /* 0x000000ffff08c224 */ /* 0x000fca00078e0043 */
[----:B------:R2:W4:Y:S01]  /*5a40*/  @!P4 LDG.E.U8 R66, desc[UR20][R8.64] ;  /* 0x000000140842c981 */ /* 0x000522000c1e1100 */
[----:B------:R-:W-:-:S03]  /*5a50*/  IADD3 R20, P6, PT, R16, R4, RZ ;  /* 0x0000000410147210 */ /* 0x000fc60007fde0ff */
[----:B------:R0:W-:Y:S04]  /*5a60*/  STL [R1+0xb30], R67 ;  /* 0x000b304301007387 */ /* 0x0001e80000100800 */
[----:B---3--:R-:W-:Y:S01]  /*5a70*/  STL [R1+0x1294], R13 ;  /* 0x0012940d01007387 */ /* 0x008fe20000100800 */
[----:B--2---:R-:W-:-:S03]  /*5a80*/  IMAD.X R8, R12, 0x1, R5, P6 ;  /* 0x000000010c087824 */ /* 0x004fc600030e0605 */
[----:B------:R2:W-:Y:S04]  /*5a90*/  STL [R1+0xb2c], R9 ;  /* 0x000b2c0901007387 */ /* 0x0005e80000100800 */
[----:B0-----:R-:W3:Y:S01]  /*5aa0*/  LDL.LU R67, [R1+0x1524] ;  /* 0x0015240001437983 */ /* 0x001ee20000300800 */
[----:B--2---:R-:W-:-:S05]  /*5ab0*/  IMAD.MOV.U32 R9, RZ, RZ, R20 ;  /* 0x000000ffff097224 */ /* 0x004fca00078e0014 */
[-C--:B------:R-:W-:Y:S02]  /*5ac0*/  @!P4 LOP3.LUT R9, R9, R8.reuse, RZ, 0x3c, !PT ;  /* 0x000000080909c212 */ /* 0x080fe400078e3cff */
[----:B------:R-:W-:Y:S01]  /*5ad0*/  PRMT R65, RZ, 0x7610, R65 ;  /* 0x00007610ff417816 */ /* 0x000fe20000000041 */
[----:B----4-:R0:W-:Y:S04]  /*5ae0*/  STL [R1+0xf18], R66 ;  /* 0x000f184201007387 */ /* 0x0101e80000100800 */
[----:B0-----:R-:W2:Y:S04]  /*5af0*/  LDL.LU R66, [R1+0x1520] ;  /* 0x0015200001427983 */ /* 0x001ea80000300800 */
[----:B------:R-:W-:Y:S04]  /*5b00*/  STL [R1+0xb38], R20 ;  /* 0x000b381401007387 */ /* 0x000fe80000100800 */
[----:B------:R0:W-:Y:S02]  /*5b10*/  STL [R1+0xb34], R8 ;  /* 0x000b340801007387 */ /* 0x0001e40000100800 */
[----:B0-----:R-:W-:-:S04]  /*5b20*/  @!P4 LOP3.LUT R8, R9, R8, RZ, 0x3c, !PT ;  /* 0x000000080908c212 */ /* 0x001fc800078e3cff */
[----:B------:R-:W-:-:S05]  /*5b30*/  @!P4 LOP3.LUT R9, R9, R8, RZ, 0x3c, !PT ;  /* 0x000000080909c212 */ /* 0x000fca00078e3cff */
[----:B------:R0:W4:Y:S01]  /*5b40*/  @!P4 LDG.E.U8 R65, desc[UR20][R8.64] ;  /* 0x000000140841c981 */ /* 0x000122000c1e1100 */
[----:B------:R-:W-:Y:S02]  /*5b50*/  VIADD R17, R28, 0xffffffc1 ;  /* 0xffffffc11c117836 */ /* 0x000fe40000000000 */
[----:B------:R-:W-:-:S03]  /*5b60*/  IMAD R16, R6, 0x3e, RZ ;  /* 0x0000003e06107824 */ /* 0x000fc600078e02ff */
[----:B------:R-:W-:Y:S02]  /*5b70*/  ISETP.GE.U32.AND P3, PT, R17, 0x7fffff42, PT ;  /* 0x7fffff421100780c */ /* 0x000fe40003f66070 */
[----:B------:R-:W-:Y:S02]  /*5b80*/  SHF.R.S32.HI R12, RZ, 0x1f, R16 ;  /* 0x0000001fff0c7819 */ /* 0x000fe40000011410 */
[----:B------:R-:W-:-:S05]  /*5b90*/  IADD3 R20, P6, PT, R16, R2, RZ ;  /* 0x0000000210147210 */ /* 0x000fca0007fde0ff */
[----:B0-----:R-:W-:Y:S02]  /*5ba0*/  IMAD.MOV.U32 R9, RZ, RZ, R20 ;  /* 0x000000ffff097224 */ /* 0x001fe400078e0014 */
[----:B------:R-:W-:-:S05]  /*5bb0*/  IMAD.X R8, R12, 0x1, R3, P6 ;  /* 0x000000010c087824 */ /* 0x000fca00030e0603 */
[-C--:B------:R-:W-:Y:S02]  /*5bc0*/  @!P3 LOP3.LUT R9, R9, R8.reuse, RZ, 0x3c, !PT ;  /* 0x000000080909b212 */ /* 0x080fe400078e3cff */
[----:B------:R-:W-:Y:S01]  /*5bd0*/  PRMT R64, RZ, 0x7610, R64 ;  /* 0x00007610ff407816 */ /* 0x000fe20000000040 */
[----:B----4-:R0:W-:Y:S04]  /*5be0*/  STL [R1+0xf14], R65 ;  /* 0x000f144101007387 */ /* 0x0101e80000100800 */
[----:B0-----:R-:W4:Y:S04]  /*5bf0*/  LDL.LU R65, [R1+0x151c] ;  /* 0x00151c0001417983 */ /* 0x001f280000300800 */
[----:B------:R-:W-:Y:S04]  /*5c00*/  STL [R1+0xb20], R20 ;  /* 0x000b201401007387 */ /* 0x000fe80000100800 */
[----:B------:R0:W-:Y:S02]  /*5c10*/  STL [R1+0xb1c], R8 ;  /* 0x000b1c0801007387 */ /* 0x0001e40000100800 */
[----:B0-----:R-:W-:-:S04]  /*5c20*/  @!P3 LOP3.LUT R8, R9, R8, RZ, 0x3c, !PT ;  /* 0x000000080908b212 */ /* 0x001fc800078e3cff */
[----:B------:R-:W-:-:S05]  /*5c30*/  @!P3 LOP3.LUT R9, R9, R8, RZ, 0x3c, !PT ;  /* 0x000000080909b212 */ /* 0x000fca00078e3cff */
[----:B------:R0:W2:Y:S01]  /*5c40*/  @!P3 LDG.E.U8 R64, desc[UR20][R8.64] ;  /* 0x000000140840b981 */ /* 0x0000a2000c1e1100 */
[----:B------:R-:W-:-:S05]  /*5c50*/  IADD3 R20, P6, PT, R16, R4, RZ ;  /* 0x0000000410147210 */ /* 0x000fca0007fde0ff */
[----:B0-----:R-:W-:Y:S02]  /*5c60*/  IMAD.MOV.U32 R9, RZ, RZ, R20 ;  /* 0x000000ffff097224 */ /* 0x001fe400078e0014 */
[----:B------:R-:W-:-:S05]  /*5c70*/  IMAD.X R8, R12, 0x1, R5, P6 ;  /* 0x000000010c087824 */ /* 0x000fca00030e0605 */
[-C--:B------:R-:W-:Y:S02]  /*5c80*/  @!P3 LOP3.LUT R9, R9, R8.reuse, RZ, 0x3c, !PT ;  /* 0x000000080909b212 */ /* 0x080fe400078e3cff */
[----:B------:R-:W-:Y:S01]  /*5c90*/  PRMT R63, RZ, 0x7610, R63 ;  /* 0x00007610ff3f7816 */ /* 0x000fe2000000003f */
[----:B--2---:R0:W-:Y:S04]  /*5ca0*/  STL [R1+0xf10], R64 ;  /* 0x000f104001007387 */ /* 0x0041e80000100800 */
[----:B0-----:R-:W2:Y:S04]  /*5cb0*/  LDL.LU R64, [R1+0x1518] ;  /* 0x0015180001407983 */ /* 0x001ea80000300800 */
[----:B------:R-:W-:Y:S04]  /*5cc0*/  STL [R1+0xb28], R20 ;  /* 0x000b281401007387 */ /* 0x000fe80000100800 */
[----:B------:R0:W-:Y:S02]  /*5cd0*/  STL [R1+0xb24], R8 ;  /* 0x000b240801007387 */ /* 0x0001e40000100800 */
[----:B0-----:R-:W-:-:S04]  /*5ce0*/  @!P3 LOP3.LUT R8, R9, R8, RZ, 0x3c, !PT ;  /* 0x000000080908b212 */ /* 0x001fc800078e3cff */
[----:B------:R-:W-:-:S05]  /*5cf0*/  @!P3 LOP3.LUT R9, R9, R8, RZ, 0x3c, !PT ;  /* 0x000000080909b212 */ /* 0x000fca00078e3cff */
[----:B------:R0:W2:Y:S01]  /*5d00*/  @!P3 LDG.E.U8 R63, desc[UR20][R8.64] ;  /* 0x00000014083fb981 */ /* 0x0000a2000c1e1100 */
        /* <DEDUP_REMOVED lines=492> */
[----:B------:R-:W-:-:S05]  /*7bd0*/  VIADD R17, R28, 0xffffffd4 ;  /* 0xffffffd41c117836 */ /* 0x000fca0000000000 */
[----:B------:R-:W-:Y:S01]  /*7be0*/  ISETP.GE.U32.AND P4, PT, R17, 0x7fffff55, PT ;  /* 0x7fffff551100780c */ /* 0x000fe20003f86070 */
[----:B------:R-:W-:Y:S01]  /*7bf0*/  VIADD R17, R28, 0xffffffd5 ;  /* 0xffffffd51c117836 */ /* 0x000fe20000000000 */
[----:B------:R-:W-:-:S04]  /*7c00*/  IADD3 R16, P6, PT, R16, R4, RZ ;  /* 0x0000000410107210 */ /* 0x000fc80007fde0ff */
[----:B------:R-:W-:Y:S01]  /*7c10*/  ISETP.GE.U32.AND P3, PT, R17, 0x7fffff56, PT ;  /* 0x7fffff561100780c */ /* 0x000fe20003f66070 */
[----:B------:R-:W-:-:S05]  /*7c20*/  VIADD R17, R28, 0xffffffd6 ;  /* 0xffffffd61c117836 */ /* 0x000fca0000000000 */
[----:B------:R-:W-:Y:S01]  /*7c30*/  ISETP.GE.U32.AND P1, PT, R17, 0x7fffff57, PT ;  /* 0x7fffff571100780c */ /* 0x000fe20003f26070 */
[----:B------:R-:W-:Y:S01]  /*7c40*/  IMAD.X R17, R12, 0x1, R5, P6 ;  /* 0x000000010c117824 */ /* 0x000fe200030e0605 */
[----:B------:R-:W-:Y:S01]  /*7c50*/  PRMT R12, RZ, 0x7610, R12 ;  /* 0x00007610ff0c7816 */ /* 0x000fe2000000000c */
[----:B------:R-:W-:Y:S01]  /*7c60*/  IMAD R20, R6, 0x2b, RZ ;  /* 0x0000002b06147824 */ /* 0x000fe200078e02ff */
[----:B------:R-:W-:Y:S04]  /*7c70*/  STL [R1+0xa08], R16 ;  /* 0x000a081001007387 */ /* 0x000fe80000100800 */
[----:B------:R1:W3:Y:S01]  /*7c80*/  @!P0 LDG.E.U8 R12, desc[UR20][R16.64] ;  /* 0x00000014100c8981 */ /* 0x0002e2000c1e1100 */
[----:B0-----:R-:W-:Y:S02]  /*7c90*/  SHF.R.S32.HI R8, RZ, 0x1f, R20 ;  /* 0x0000001fff087819 */ /* 0x001fe40000011414 */
[----:B------:R-:W-:Y:S01]  /*7ca0*/  PRMT R93, RZ, 0x7610, R93 ;  /* 0x00007610ff5d7816 */ /* 0x000fe2000000005d */
[----:B--2---:R0:W-:Y:S04]  /*7cb0*/  STL [R1+0x2c0], R32 ;  /* 0x0002c02001007387 */ /* 0x0041e80000100800 */
[----:B------:R1:W-:Y:S01]  /*7cc0*/  STL [R1+0xa04], R17 ;  /* 0x000a041101007387 */ /* 0x0003e20000100800 */
[----:B0-----:R-:W-:-:S05]  /*7cd0*/  IADD3 R32, P6, PT, R20, R2, RZ ;  /* 0x0000000214207210 */ /* 0x001fca0007fde0ff */
[----:B-1----:R-:W-:Y:S02]  /*7ce0*/  IMAD.X R17, R8, 0x1, R3, P6 ;  /* 0x0000000108117824 */ /* 0x002fe400030e0603 */
[----:B------:R-:W-:-:S05]  /*7cf0*/  @!P4 IMAD.MOV.U32 R16, RZ, RZ, R32 ;  /* 0x000000ffff10c224 */ /* 0x000fca00078e0020 */
[----:B------:R0:W2:Y:S04]  /*7d00*/  @!P4 LDG.E.U8 R93, desc[UR20][R16.64] ;  /* 0x00000014105dc981 */ /* 0x0000a8000c1e1100 */
[----:B------:R1:W-:Y:S04]  /*7d10*/  STL [R1+0x9f0], R32 ;  /* 0x0009f02001007387 */ /* 0x0003e80000100800 */
[----:B---3--:R3:W-:Y:S04]  /*7d20*/  STL [R1+0x2bc], R12 ;  /* 0x0002bc0c01007387 */ /* 0x0087e80000100800 */
[----:B------:R0:W-:Y:S04]  /*7d30*/  STL [R1+0x9ec], R17 ;  /* 0x0009ec1101007387 */ /* 0x0001e80000100800 */
[----:B-1----:R-:W4:Y:S01]  /*7d40*/  LDL.LU R32, [R1+0x1488] ;  /* 0x0014880001207983 */ /* 0x002f220000300800 */
[----:B---3--:R-:W-:-:S05]  /*7d50*/  IADD3 R12, P6, PT, R20, R4, RZ ;  /* 0x00000004140c7210 */ /* 0x008fca0007fde0ff */
[----:B0-----:R-:W-:Y:S02]  /*7d60*/  IMAD.MOV.U32 R17, RZ, RZ, R12 ;  /* 0x000000ffff117224 */ /* 0x001fe400078e000c */
[----:B------:R-:W-:Y:S01]  /*7d70*/  IMAD.X R16, R8, 0x1, R5, P6 ;  /* 0x0000000108107824 */ /* 0x000fe200030e0605 */
[----:B------:R-:W-:Y:S04]  /*7d80*/  STL [R1+0x9f8], R12 ;  /* 0x0009f80c01007387 */ /* 0x000fe80000100800 */
[-C--:B------:R-:W-:Y:S02]  /*7d90*/  @!P4 LOP3.LUT R17, R17, R16.reuse, RZ, 0x3c, !PT ;  /* 0x000000101111c212 */ /* 0x080fe400078e3cff */
[----:B------:R-:W-:Y:S01]  /*7da0*/  PRMT R27, RZ, 0x7610, R27 ;  /* 0x00007610ff1b7816 */ /* 0x000fe2000000001b */
[----:B--2---:R-:W-:Y:S04]  /*7db0*/  STL [R1+0x2b8], R93 ;  /* 0x0002b85d01007387 */ /* 0x004fe80000100800 */
[----:B------:R0:W-:Y:S02]  /*7dc0*/  STL [R1+0x9f4], R16 ;  /* 0x0009f41001007387 */ /* 0x0001e40000100800 */
[----:B0-----:R-:W-:-:S04]  /*7dd0*/  @!P4 LOP3.LUT R16, R17, R16, RZ, 0x3c, !PT ;  /* 0x000000101110c212 */ /* 0x001fc800078e3cff */
[----:B------:R-:W-:-:S05]  /*7de0*/  @!P4 LOP3.LUT R17, R17, R16, RZ, 0x3c, !PT ;  /* 0x000000101111c212 */ /* 0x000fca00078e3cff */
[----:B------:R0:W2:Y:S01]  /*7df0*/  @!P4 LDG.E.U8 R27, desc[UR20][R16.64] ;  /* 0x00000014101bc981 */ /* 0x0000a2000c1e1100 */
[----:B------:R-:W-:-:S05]  /*7e00*/  VIADD R9, R28, 0xffffffd7 ;  /* 0xffffffd71c097836 */ /* 0x000fca0000000000 */
[----:B------:R-:W-:Y:S01]  /*7e10*/  ISETP.GE.U32.AND P0, PT, R9, 0x7fffff58, PT ;  /* 0x7fffff580900780c */ /* 0x000fe20003f06070 */
[----:B------:R-:W-:-:S05]  /*7e20*/  IMAD R9, R6, 0x2a, RZ ;  /* 0x0000002a06097824 */ /* 0x000fca00078e02ff */
        /* <DEDUP_REMOVED lines=12> */
[----:B------:R0:W3:Y:S01]  /*7ef0*/  @!P3 LDG.E.U8 R0, desc[UR20][R16.64] ;  /* 0x000000141000b981 */ /* 0x0000e2000c1e1100 */
[----:B------:R-:W-:-:S05]  /*7f00*/  IADD3 R93, P6, PT, R9, R4, RZ ;  /* 0x00000004095d7210 */ /* 0x000fca0007fde0ff */
[----:B0-----:R-:W-:Y:S02]  /*7f10*/  IMAD.MOV.U32 R17, RZ, RZ, R93 ;  /* 0x000000ffff117224 */ /* 0x001fe400078e005d */
[----:B------:R-:W-:-:S05]  /*7f20*/  IMAD.X R16, R8, 0x1, R5, P6 ;  /* 0x0000000108107824 */ /* 0x000fca00030e0605 */
[-C--:B------:R-:W-:Y:S02]  /*7f30*/  @!P3 LOP3.LUT R17, R17, R16.reuse, RZ, 0x3c, !PT ;  /* 0x000000101111b212 */ /* 0x080fe400078e3cff */
[----:B------:R-:W-:Y:S01]  /*7f40*/  PRMT R10, RZ, 0x7610, R10 ;  /* 0x00007610ff0a7816 */ /* 0x000fe2000000000a */
[----:B---3--:R0:W-:Y:S04]  /*7f50*/  STL [R1+0x2b0], R0 ;  /* 0x0002b00001007387 */ /* 0x0081e80000100800 */
[----:B0-----:R-:W3:Y:S04]  /*7f60*/  LDL.LU R0, [R1+0x1480] ;  /* 0x0014800001007983 */ /* 0x001ee80000300800 */
[----:B------:R-:W-:Y:S04]  /*7f70*/  STL [R1+0x9e8], R93 ;  /* 0x0009e85d01007387 */ /* 0x000fe80000100800 */
[----:B------:R0:W-:Y:S02]  /*7f80*/  STL [R1+0x9e4], R16 ;  /* 0x0009e41001007387 */ /* 0x0001e40000100800 */
[----:B0-----:R-:W-:-:S04]  /*7f90*/  @!P3 LOP3.LUT R16, R17, R16, RZ, 0x3c, !PT ;  /* 0x000000101110b212 */ /* 0x001fc800078e3cff */
[----:B------:R-:W-:-:S05]  /*7fa0*/  @!P3 LOP3.LUT R17, R17, R16, RZ, 0x3c, !PT ;  /* 0x000000101111b212 */ /* 0x000fca00078e3cff */
[----:B------:R0:W2:Y:S01]  /*7fb0*/  @!P3 LDG.E.U8 R10, desc[UR20][R16.64] ;  /* 0x00000014100ab981 */ /* 0x0000a2000c1e1100 */
        /* <DEDUP_REMOVED lines=167> */
[----:B------:R-:W-:Y:S02]  /*8a30*/  IADD3 R93, P6, PT, R9, R2, RZ ;  /* 0x00000002095d7210 */ /* 0x000fe40007fde0ff */
[----:B------:R-:W-:-:S03]  /*8a40*/  SHF.R.S32.HI R8, RZ, 0x1f, R9 ;  /* 0x0000001fff087819 */ /* 0x000fc60000011409 */
[----:B------:R-:W-:Y:S02]  /*8a50*/  STL [R1+0x970], R93 ;  /* 0x0009705d01007387 */ /* 0x000fe40000100800 */
[----:B0-----:R-:W-:Y:S01]  /*8a60*/  IMAD.X R17, R8, 0x1, R3, P6 ;  /* 0x0000000108117824 */ /* 0x001fe200030e0603 */
[----:B------:R-:W-:-:S03]  /*8a70*/  PRMT R91, RZ, 0x7610, R91 ;  /* 0x00007610ff5b7816 */ /* 0x000fc6000000005b */
[----:B------:R-:W-:Y:S01]  /*8a80*/  @!P4 IMAD.MOV.U32 R16, RZ, RZ, R93 ;  /* 0x000000ffff10c224 */ /* 0x000fe200078e005d */
[----:B------:R-:W-:-:S04]  /*8a90*/  PRMT R90, RZ, 0x7610, R90 ;  /* 0x00007610ff5a7816 */ /* 0x000fc8000000005a */
[----:B------:R0:W3:Y:S04]  /*8aa0*/  @!P4 LDG.E.U8 R91, desc[UR20][R16.64] ;  /* 0x00000014105bc981 */ /* 0x0000e8000c1e1100 */
[----:B--2---:R1:W-:Y:S02]  /*8ab0*/  STL [R1+0x29c], R92 ;  /* 0x00029c5c01007387 */ /* 0x0043e40000100800 */
[----:B-1----:R-:W-:Y:S02]  /*8ac0*/  IADD3 R92, P6, PT, R9, R4, RZ ;  /* 0x00000004095c7210 */ /* 0x002fe40007fde0ff */
[----:B------:R1:W-:Y:S03]  /*8ad0*/  STL [R1+0x96c], R17 ;  /* 0x00096c1101007387 */ /* 0x0003e60000100800 */
[----:B------:R-:W-:-:S02]  /*8ae0*/  IMAD.X R93, R8, 0x1, R5, P6 ;  /* 0x00000001085d7824 */ /* 0x000fc400030e0605 */
[----:B0-----:R-:W-:Y:S02]  /*8af0*/  @!P4 IMAD.MOV.U32 R16, RZ, RZ, R92 ;  /* 0x000000ffff10c224 */ /* 0x001fe400078e005c */
[----:B-1----:R-:W-:-:S05]  /*8b00*/  @!P4 IMAD.MOV.U32 R17, RZ, RZ, R93 ;  /* 0x000000ffff11c224 */ /* 0x002fca00078e005d */
[----:B------:R0:W2:Y:S01]  /*8b10*/  @!P4 LDG.E.U8 R90, desc[UR20][R16.64] ;  /* 0x00000014105ac981 */ /* 0x0000a2000c1e1100 */
[----:B------:R-:W-:Y:S02]  /*8b20*/  VIADD R12, R28, 0xffffffdd ;  /* 0xffffffdd1c0c7836 */ /* 0x000fe40000000000 */
[----:B------:R-:W-:Y:S01]  /*8b30*/  IMAD R9, R6, 0x22, RZ ;  /* 0x0000002206097824 */ /* 0x000fe200078e02ff */
[----:B------:R-:W-:Y:S02]  /*8b40*/  STL [R1+0x978], R92 ;  /* 0x0009785c01007387 */ /* 0x000fe40000100800 */
[----:B------:R-:W-:Y:S02]  /*8b50*/  ISETP.GE.U32.AND P3, PT, R12, 0x7fffff5e, PT ;  /* 0x7fffff5e0c00780c */ /* 0x000fe40003f66070 */
[----:B---3--:R1:W-:Y:S01]  /*8b60*/  STL [R1+0x298], R91 ;  /* 0x0002985b01007387 */ /* 0x0083e20000100800 */
[----:B------:R-:W-:-:S03]  /*8b70*/  SHF.R.S32.HI R8, RZ, 0x1f, R9 ;  /* 0x0000001fff087819 */ /* 0x000fc60000011409 */
[----:B------:R-:W-:Y:S01]  /*8b80*/  STL [R1+0x974], R93 ;  /* 0x0009745d01007387 */ /* 0x000fe20000100800 */
[----:B-1----:R-:W-:Y:S02]  /*8b90*/  IADD3 R91, P6, PT, R9, R2, RZ ;  /* 0x00000002095b7210 */ /* 0x002fe40007fde0ff */
[----:B------:R-:W-:-:S03]  /*8ba0*/  PRMT R89, RZ, 0x7610, R89 ;  /* 0x00007610ff597816 */ /* 0x000fc60000000059 */
[----:B------:R-:W-:Y:S01]  /*8bb0*/  STL [R1+0x960], R91 ;  /* 0x0009605b01007387 */ /* 0x000fe20000100800 */
[----:B------:R-:W-:Y:S02]  /*8bc0*/  IMAD.X R92, R8, 0x1, R3, P6 ;  /* 0x00000001085c7824 */ /* 0x000fe400030e0603 */
[----:B0-----:R-:W-:Y:S02]  /*8bd0*/  @!P3 IMAD.MOV.U32 R16, RZ, RZ, R91 ;  /* 0x000000ffff10b224 */ /* 0x001fe400078e005b */
[----:B------:R-:W-:Y:S01]  /*8be0*/  @!P3 IMAD.MOV.U32 R17, RZ, RZ, R92 ;  /* 0x000000ffff11b224 */ /* 0x000fe200078e005c */
[----:B------:R-:W-:-:S04]  /*8bf0*/  PRMT R88, RZ, 0x7610, R88 ;  /* 0x00007610ff587816 */ /* 0x000fc80000000058 */
[----:B------:R0:W3:Y:S04]  /*8c00*/  @!P3 LDG.E.U8 R89, desc[UR20][R16.64] ;  /* 0x000000141059b981 */ /* 0x0000e8000c1e1100 */
[----:B--2---:R1:W-:Y:S02]  /*8c10*/  STL [R1+0x294], R90 ;  /* 0x0002945a01007387 */ /* 0x0043e40000100800 */
[----:B-1----:R-:W-:-:S05]  /*8c20*/  IADD3 R90, P6, PT, R9, R4, RZ ;  /* 0x00000004095a7210 */ /* 0x002fca0007fde0ff */
[----:B------:R-:W-:Y:S02]  /*8c30*/  IMAD.X R91, R8, 0x1, R5, P6 ;  /* 0x00000001085b7824 */ /* 0x000fe400030e0605 */
[----:B0-----:R-:W-:Y:S02]  /*8c40*/  @!P3 IMAD.MOV.U32 R16, RZ, RZ, R90 ;  /* 0x000000ffff10b224 */ /* 0x001fe400078e005a */
[----:B------:R-:W-:-:S05]  /*8c50*/  @!P3 IMAD.MOV.U32 R17, RZ, RZ, R91 ;  /* 0x000000ffff11b224 */ /* 0x000fca00078e005b */
[----:B------:R0:W2:Y:S01]  /*8c60*/  @!P3 LDG.E.U8 R88, desc[UR20][R16.64] ;  /* 0x000000141058b981 */ /* 0x0000a2000c1e1100 */
[----:B------:R-:W-:Y:S02]  /*8c70*/  VIADD R12, R28, 0xffffffde ;  /* 0xffffffde1c0c7836 */ /* 0x000fe40000000000 */
[----:B------:R-:W-:Y:S01]  /*8c80*/  IMAD R9, R6, 0x21, RZ ;  /* 0x0000002106097824 */ /* 0x000fe200078e02ff */
[----:B------:R-:W-:Y:S02]  /*8c90*/  STL [R1+0x95c], R92 ;  /* 0x00095c5c01007387 */ /* 0x000fe40000100800 */
[----:B------:R-:W-:Y:S02]  /*8ca0*/  ISETP.GE.U32.AND P1, PT, R12, 0x7fffff5f, PT ;  /* 0x7fffff5f0c00780c */ /* 0x000fe40003f26070 */
[----:B------:R-:W-:Y:S01]  /*8cb0*/  STL [R1+0x968], R90 ;  /* 0x0009685a01007387 */ /* 0x000fe20000100800 */
[----:B------:R-:W-:-:S03]  /*8cc0*/  SHF.R.S32.HI R8, RZ, 0x1f, R9 ;  /* 0x0000001fff087819 */ /* 0x000fc60000011409 */
[----:B---3--:R1:W-:Y:S04]  /*8cd0*/  STL [R1+0x28c], R89 ;  /* 0x00028c5901007387 */ /* 0x0083e80000100800 */
        /* <DEDUP_REMOVED lines=16> */
[----:B------:R-:W-:Y:S01]  /*8de0*/  IMAD.SHL.U32 R9, R6, 0x20, RZ ;  /* 0x0000002006097824 */ /* 0x000fe200078e00ff */
        /* <DEDUP_REMOVED lines=157> */
[----:B------:R-:W-:Y:S02]  /*97c0*/  SHF.R.S32.HI R8, RZ, 0x1f, R9 ;  /* 0x0000001fff087819 */ /* 0x000fe40000011409 */
[----:B------:R-:W-:Y:S01]  /*97d0*/  PRMT R71, RZ, 0x7610, R71 ;  /* 0x00007610ff477816 */ /* 0x000fe20000000047 */
[----:B---3--:R1:W-:Y:S04]  /*97e0*/  STL [R1+0x264], R73 ;  /* 0x0002644901007387 */ /* 0x0083e80000100800 */
[----:B------:R-:W-:Y:S01]  /*97f0*/  STL [R1+0x8e4], R75 ;  /* 0x0008e44b01007387 */ /* 0x000fe20000100800 */
[----:B-1----:R-:W-:-:S05]  /*9800*/  IADD3 R73, P6, PT, R9, R2, RZ ;  /* 0x0000000209497210 */ /* 0x002fca0007fde0ff */
        /* <DEDUP_REMOVED lines=62> */
[----:B----4-:R-:W-:Y:S01]  /*9bf0*/  PRMT R65, RZ, 0x7610, R65 ;  /* 0x00007610ff417816 */ /* 0x010fe20000000041 */
        /* <DEDUP_REMOVED lines=130> */
[----:B------:R-:W-:Y:S02]  /*a420*/  SHF.R.S32.HI R8, RZ, 0x1f, R9 ;  /* 0x0000001fff087819 */ /* 0x000fe40000011409 */
[----:B------:R-:W-:-:S02]  /*a430*/  PRMT R53, RZ, 0x7610, R53 ;  /* 0x00007610ff357816 */ /* 0x000fc40000000035 */
[----:B------:R-:W-:Y:S01]  /*a440*/  PRMT R52, RZ, 0x7610, R52 ;  /* 0x00007610ff347816 */ /* 0x000fe20000000034 */
[----:B---3--:R1:W-:Y:S04]  /*a450*/  STL [R1+0x158], R55 ;  /* 0x0001583701007387 */ /* 0x0083e80000100800 */
[----:B------:R-:W-:Y:S01]  /*a460*/  STL [R1+0x854], R57 ;  /* 0x0008543901007387 */ /* 0x000fe20000100800 */
[----:B-1----:R-:W-:-:S05]  /*a470*/  IADD3 R55, P6, PT, R9, R2, RZ ;  /* 0x0000000209377210 */ /* 0x002fca0007fde0ff */
[----:B------:R-:W-:Y:S01]  /*a480*/  STL [R1+0x840], R55 ;  /* 0x0008403701007387 */ /* 0x000fe20000100800 */
[----:B------:R-:W-:Y:S02]  /*a490*/  IMAD.X R56, R8, 0x1, R3, P6 ;  /* 0x0000000108387824 */ /* 0x000fe400030e0603 */
[----:B0-----:R-:W-:Y:S02]  /*a4a0*/  @!P0 IMAD.MOV.U32 R16, RZ, RZ, R55 ;  /* 0x000000ffff108224 */ /* 0x001fe400078e0037 */
[----:B------:R-:W-:-:S05]  /*a4b0*/  @!P0 IMAD.MOV.U32 R17, RZ, RZ, R56 ;  /* 0x000000ffff118224 */ /* 0x000fca00078e0038 */
        /* <DEDUP_REMOVED lines=204> */
[----:B------:R-:W2:Y:S01]  /*b180*/  @!P4 LDG.E.U8 R30, desc[UR20][R16.64] ;  /* 0x00000014101ec981 */ /* 0x000ea2000c1e1100 */
[----:B------:R-:W-:Y:S02]  /*b190*/  VIADD R12, R28, 0xfffffff9 ;  /* 0xfffffff91c0c7836 */ /* 0x000fe40000000000 */
[----:B------:R-:W-:Y:S01]  /*b1a0*/  IMAD R9, R6, 0x6, RZ ;  /* 0x0000000606097824 */ /* 0x000fe200078e02ff */
[----:B------:R-:W-:Y:S04]  /*b1b0*/  STL [R1+0x32c], R38 ;  /* 0x00032c2601007387 */ /* 0x000fe80000100800 */
[----:B------:R-:W-:Y:S01]  /*b1c0*/  STL [R1+0x338], R35 ;  /* 0x0003382301007387 */ /* 0x000fe20000100800 */
[----:B------:R-:W-:-:S03]  /*b1d0*/  ISETP.GE.U32.AND P3, PT, R12, 0x7fffff7a, PT ;  /* 0x7fffff7a0c00780c */ /* 0x000fc60003f66070 */
[----:B------:R-:W-:Y:S01]  /*b1e0*/  STL [R1+0x334], R37 ;  /* 0x0003342501007387 */ /* 0x000fe20000100800 */
[----:B------:R-:W-:Y:S02]  /*b1f0*/  SHF.R.S32.HI R8, RZ, 0x1f, R9 ;  /* 0x0000001fff087819 */ /* 0x000fe40000011409 */
[----:B------:R-:W-:Y:S02]  /*b200*/  PRMT R34, RZ, 0x7610, R34 ;  /* 0x00007610ff227816 */ /* 0x000fe40000000022 */
[----:B------:R-:W-:Y:S01]  /*b210*/  PRMT R29, RZ, 0x7610, R29 ;  /* 0x00007610ff1d7816 */ /* 0x000fe2000000001d */
[----:B---3--:R0:W-:Y:S02]  /*b220*/  STL [R1+0xe98], R36 ;  /* 0x000e982401007387 */ /* 0x0081e40000100800 */
[----:B0-----:R-:W-:-:S05]  /*b230*/  IADD3 R36, P0, PT, R9, R2, RZ ;  /* 0x0000000209247210 */ /* 0x001fca0007f1e0ff */
[----:B------:R-:W-:Y:S01]  /*b240*/  STL [R1+0x320], R36 ;  /* 0x0003202401007387 */ /* 0x000fe20000100800 */
[----:B------:R-:W-:-:S03]  /*b250*/  IMAD.X R37, R8, 0x1, R3, P0 ;  /* 0x0000000108257824 */ /* 0x000fc600000e0603 */
[----:B--2---:R0:W-:Y:S02]  /*b260*/  STL [R1+0xe88], R30 ;  /* 0x000e881e01007387 */ /* 0x0041e40000100800 */
[----:B0-----:R-:W-:Y:S01]  /*b270*/  IADD3 R30, P0, PT, R9, R4, RZ ;  /* 0x00000004091e7210 */ /* 0x001fe20007f1e0ff */
[----:B------:R-:W-:-:S04]  /*b280*/  @!P3 IMAD.MOV.U32 R9, RZ, RZ, R37 ;  /* 0x000000ffff09b224 */ /* 0x000fc800078e0025 */
[----:B------:R-:W-:Y:S02]  /*b290*/  IMAD.X R35, R8, 0x1, R5, P0 ;  /* 0x0000000108237824 */ /* 0x000fe400000e0605 */
[----:B------:R-:W-:Y:S02]  /*b2a0*/  @!P3 IMAD.MOV.U32 R8, RZ, RZ, R36 ;  /* 0x000000ffff08b224 */ /* 0x000fe400078e0024 */
[----:B------:R-:W-:-:S03]  /*b2b0*/  @!P3 IMAD.MOV.U32 R16, RZ, RZ, R30 ;  /* 0x000000ffff10b224 */ /* 0x000fc600078e001e */
[----:B------:R0:W2:Y:S01]  /*b2c0*/  @!P3 LDG.E.U8 R34, desc[UR20][R8.64] ;  /* 0x000000140822b981 */ /* 0x0000a2000c1e1100 */
[----:B------:R-:W-:-:S05]  /*b2d0*/  @!P3 IMAD.MOV.U32 R17, RZ, RZ, R35 ;  /* 0x000000ffff11b224 */ /* 0x000fca00078e0023 */
[----:B------:R-:W3:Y:S01]  /*b2e0*/  @!P3 LDG.E.U8 R29, desc[UR20][R16.64] ;  /* 0x00000014101db981 */ /* 0x000ee2000c1e1100 */
[----:B------:R-:W-:-:S05]  /*b2f0*/  VIADD R12, R28, 0xfffffffa ;  /* 0xfffffffa1c0c7836 */ /* 0x000fca0000000000 */
[----:B------:R-:W-:Y:S01]  /*b300*/  ISETP.GE.U32.AND P1, PT, R12, 0x7fffff7b, PT ;  /* 0x7fffff7b0c00780c */ /* 0x000fe20003f26070 */
[----:B------:R-:W-:-:S05]  /*b310*/  VIADD R12, R28, 0xfffffffb ;  /* 0xfffffffb1c0c7836 */ /* 0x000fca0000000000 */
[----:B------:R-:W-:Y:S01]  /*b320*/  ISETP.GE.U32.AND P6, PT, R12, 0x7fffff7c, PT ;  /* 0x7fffff7c0c00780c */ /* 0x000fe20003fc6070 */
[----:B------:R-:W-:Y:S01]  /*b330*/  VIADD R12, R28, 0xfffffffc ;  /* 0xfffffffc1c0c7836 */ /* 0x000fe20000000000 */
[----:B------:R-:W-:Y:S04]  /*b340*/  STL [R1+0x31c], R37 ;  /* 0x00031c2501007387 */ /* 0x000fe80000100800 */
[----:B------:R-:W-:Y:S01]  /*b350*/  ISETP.GE.U32.AND P4, PT, R12, 0x7fffff7d, PT ;  /* 0x7fffff7d0c00780c */ /* 0x000fe20003f86070 */
[----:B------:R-:W-:Y:S01]  /*b360*/  IMAD R12, R6, 0x5, RZ ;  /* 0x00000005060c7824 */ /* 0x000fe200078e02ff */
[----:B------:R-:W-:Y:S04]  /*b370*/  STL [R1+0x328], R30 ;  /* 0x0003281e01007387 */ /* 0x000fe80000100800 */
[----:B------:R-:W-:Y:S01]  /*b380*/  STL [R1+0x324], R35 ;  /* 0x0003242301007387 */ /* 0x000fe20000100800 */
[----:B0-----:R-:W-:Y:S01]  /*b390*/  SHF.R.S32.HI R8, RZ, 0x1f, R12 ;  /* 0x0000001fff087819 */ /* 0x001fe2000001140c */
[----:B------:R-:W-:Y:S01]  /*b3a0*/  VIADD R9, R28, 0xfffffffd ;  /* 0xfffffffd1c097836 */ /* 0x000fe20000000000 */
[----:B------:R-:W-:-:S02]  /*b3b0*/  PRMT R33, RZ, 0x7610, R33 ;  /* 0x00007610ff217816 */ /* 0x000fc40000000021 */
[----:B------:R-:W-:Y:S02]  /*b3c0*/  PRMT R24, RZ, 0x7610, R24 ;  /* 0x00007610ff187816 */ /* 0x000fe40000000018 */
[----:B------:R-:W-:Y:S01]  /*b3d0*/  PRMT R31, RZ, 0x7610, R31 ;  /* 0x00007610ff1f7816 */ /* 0x000fe2000000001f */
[----:B--2---:R0:W-:Y:S02]  /*b3e0*/  STL [R1+0x1f4], R34 ;  /* 0x0001f42201007387 */ /* 0x0041e40000100800 */
[----:B0-----:R-:W-:-:S05]  /*b3f0*/  IADD3 R34, P0, PT, R12, R2, RZ ;  /* 0x000000020c227210 */ /* 0x001fca0007f1e0ff */
[----:B------:R-:W-:Y:S01]  /*b400*/  STL [R1+0x310], R34 ;  /* 0x0003102201007387 */ /* 0x000fe20000100800 */
[----:B------:R-:W-:-:S03]  /*b410*/  IMAD.X R35, R8, 0x1, R3, P0 ;  /* 0x0000000108237824 */ /* 0x000fc600000e0603 */
[----:B---3--:R0:W-:Y:S01]  /*b420*/  STL [R1+0x1f0], R29 ;  /* 0x0001f01d01007387 */ /* 0x0081e20000100800 */
[----:B------:R-:W-:Y:S01]  /*b430*/  ISETP.GE.U32.AND P0, PT, R9, 0x7fffff7e, PT ;  /* 0x7fffff7e0900780c */ /* 0x000fe20003f06070 */
[----:B------:R-:W-:Y:S01]  /*b440*/  @!P1 IMAD.MOV.U32 R9, RZ, RZ, R35 ;  /* 0x000000ffff099224 */ /* 0x000fe200078e0023 */
[----:B0-----:R-:W-:-:S05]  /*b450*/  IADD3 R29, P3, PT, R12, R4, RZ ;  /* 0x000000040c1d7210 */ /* 0x001fca0007f7e0ff */
[----:B------:R-:W-:Y:S02]  /*b460*/  IMAD.X R30, R8, 0x1, R5, P3 ;  /* 0x00000001081e7824 */ /* 0x000fe400018e0605 */
[----:B------:R-:W-:Y:S02]  /*b470*/  @!P1 IMAD.MOV.U32 R8, RZ, RZ, R34 ;  /* 0x000000ffff089224 */ /* 0x000fe400078e0022 */
[----:B------:R-:W-:-:S03]  /*b480*/  IMAD.SHL.U32 R12, R6, 0x4, RZ ;  /* 0x00000004060c7824 */ /* 0x000fc600078e00ff */
[----:B------:R0:W2:Y:S04]  /*b490*/  @!P1 LDG.E.U8 R33, desc[UR20][R8.64] ;  /* 0x0000001408219981 */ /* 0x0000a8000c1e1100 */
[----:B------:R-:W-:Y:S01]  /*b4a0*/  STL [R1+0x318], R29 ;  /* 0x0003181d01007387 */ /* 0x000fe20000100800 */
[----:B0-----:R-:W-:Y:S02]  /*b4b0*/  @!P1 IMAD.MOV.U32 R8, RZ, RZ, R29 ;  /* 0x000000ffff089224 */ /* 0x001fe400078e001d */
[----:B------:R-:W-:Y:S01]  /*b4c0*/  @!P1 IMAD.MOV.U32 R9, RZ, RZ, R30 ;  /* 0x000000ffff099224 */ /* 0x000fe200078e001e */
[----:B------:R0:W-:Y:S04]  /*b4d0*/  STL [R1+0x30c], R35 ;  /* 0x00030c2301007387 */ /* 0x0001e80000100800 */
[----:B------:R1:W3:Y:S01]  /*b4e0*/  @!P1 LDG.E.U8 R24, desc[UR20][R8.64] ;  /* 0x0000001408189981 */ /* 0x0002e2000c1e1100 */
[----:B0-----:R-:W-:-:S02]  /*b4f0*/  IADD3 R35, P3, PT, R12, R2, RZ ;  /* 0x000000020c237210 */ /* 0x001fc40007f7e0ff */
[----:B-1----:R-:W-:Y:S01]  /*b500*/  SHF.R.S32.HI R8, RZ, 0x1f, R12 ;  /* 0x0000001fff087819 */ /* 0x002fe2000001140c */
[----:B------:R-:W-:Y:S01]  /*b510*/  VIADD R9, R28, 0xffffffff ;  /* 0xffffffff1c097836 */ /* 0x000fe20000000000 */
[----:B------:R-:W-:-:S03]  /*b520*/  IADD3 R28, P1, PT, R12, R4, RZ ;  /* 0x000000040c1c7210 */ /* 0x000fc60007f3e0ff */
[C---:B------:R-:W-:Y:S02]  /*b530*/  IMAD.X R36, R8.reuse, 0x1, R3, P3 ;  /* 0x0000000108247824 */ /* 0x040fe400018e0603 */
[----:B------:R-:W-:Y:S01]  /*b540*/  IMAD.X R29, R8, 0x1, R5, P1 ;  /* 0x00000001081d7824 */ /* 0x000fe200008e0605 */
[----:B------:R-:W-:Y:S01]  /*b550*/  ISETP.GE.U32.AND P1, PT, R9, 0x7fffff80, PT ;  /* 0x7fffff800900780c */ /* 0x000fe20003f26070 */
[----:B------:R-:W-:Y:S02]  /*b560*/  @!P6 IMAD.MOV.U32 R8, RZ, RZ, R35 ;  /* 0x000000ffff08e224 */ /* 0x000fe400078e0023 */
[----:B------:R-:W-:-:S05]  /*b570*/  @!P6 IMAD.MOV.U32 R9, RZ, RZ, R36 ;  /* 0x000000ffff09e224 */ /* 0x000fca00078e0024 */
[----:B------:R0:W4:Y:S01]  /*b580*/  @!P6 LDG.E.U8 R31, desc[UR20][R8.64] ;  /* 0x00000014081fe981 */ /* 0x000122000c1e1100 */
[----:B------:R-:W-:-:S03]  /*b590*/  IMAD R17, R6, 0x3, RZ ;  /* 0x0000000306117824 */ /* 0x000fc600078e02ff */
[----:B------:R-:W-:Y:S02]  /*b5a0*/  STL [R1+0x314], R30 ;  /* 0x0003141e01007387 */ /* 0x000fe40000100800 */
[----:B------:R-:W-:Y:S02]  /*b5b0*/  SHF.R.S32.HI R12, RZ, 0x1f, R17 ;  /* 0x0000001fff0c7819 */ /* 0x000fe40000011411 */
[----:B------:R-:W-:Y:S02]  /*b5c0*/  PRMT R32, RZ, 0x7610, R32 ;  /* 0x00007610ff207816 */ /* 0x000fe40000000020 */
[----:B------:R-:W-:Y:S02]  /*b5d0*/  PRMT R27, RZ, 0x7610, R27 ;  /* 0x00007610ff1b7816 */ /* 0x000fe4000000001b */
[----:B------:R-:W-:Y:S01]  /*b5e0*/  PRMT R20, RZ, 0x7610, R20 ;  /* 0x00007610ff147816 */ /* 0x000fe20000000014 */
[----:B---3--:R1:W-:Y:S04]  /*b5f0*/  STL [R1+0x1e4], R24 ;  /* 0x0001e41801007387 */ /* 0x0083e80000100800 */
[----:B------:R-:W-:Y:S04]  /*b600*/  STL [R1+0x300], R35 ;  /* 0x0003002301007387 */ /* 0x000fe80000100800 */
[----:B--2---:R2:W-:Y:S01]  /*b610*/  STL [R1+0x1e8], R33 ;  /* 0x0001e82101007387 */ /* 0x0045e20000100800 */
[----:B-1----:R-:W-:-:S03]  /*b620*/  IMAD.SHL.U32 R24, R6, 0x2, RZ ;  /* 0x0000000206187824 */ /* 0x002fc600078e00ff */
[----:B------:R-:W-:Y:S01]  /*b630*/  STL [R1+0x308], R28 ;  /* 0x0003081c01007387 */ /* 0x000fe20000100800 */
[----:B--2---:R-:W-:-:S03]  /*b640*/  IADD3 R33, P3, PT, R17, R2, RZ ;  /* 0x0000000211217210 */ /* 0x004fc60007f7e0ff */
[----:B------:R-:W-:Y:S01]  /*b650*/  STL [R1+0x2fc], R36 ;  /* 0x0002fc2401007387 */ /* 0x000fe20000100800 */
[----:B------:R-:W-:Y:S01]  /*b660*/  SHF.R.S32.HI R16, RZ, 0x1f, R24 ;  /* 0x0000001fff107819 */ /* 0x000fe20000011418 */
[----:B------:R-:W-:Y:S01]  /*b670*/  IMAD.X R34, R12, 0x1, R3, P3 ;  /* 0x000000010c227824 */ /* 0x000fe200018e0603 */
[----:B------:R-:W-:Y:S01]  /*b680*/  IADD3 R30, P3, PT, R24, R2, RZ ;  /* 0x00000002181e7210 */ /* 0x000fe20007f7e0ff */
[----:B------:R-:W-:Y:S01]  /*b690*/  STL [R1+0x2f0], R33 ;  /* 0x0002f02101007387 */ /* 0x000fe20000100800 */
[----:B0-----:R-:W-:-:S03]  /*b6a0*/  @!P4 IMAD.MOV.U32 R8, RZ, RZ, R33 ;  /* 0x000000ffff08c224 */ /* 0x001fc600078e0021 */
[----:B------:R-:W-:Y:S01]  /*b6b0*/  STL [R1+0x304], R29 ;  /* 0x0003041d01007387 */ /* 0x000fe20000100800 */
[----:B------:R-:W-:-:S03]  /*b6c0*/  @!P4 IMAD.MOV.U32 R9, RZ, RZ, R34 ;  /* 0x000000ffff09c224 */ /* 0x000fc600078e0022 */
[----:B------:R-:W-:Y:S04]  /*b6d0*/  STL [R1+0x2ec], R34 ;  /* 0x0002ec2201007387 */ /* 0x000fe80000100800 */
[----:B------:R-:W-:Y:S04]  /*b6e0*/  STL [R1+0x2e0], R30 ;  /* 0x0002e01e01007387 */ /* 0x000fe80000100800 */
[----:B----4-:R0:W-:Y:S04]  /*b6f0*/  STL [R1+0x1dc], R31 ;  /* 0x0001dc1f01007387 */ /* 0x0101e80000100800 */
[----:B------:R1:W2:Y:S01]  /*b700*/  @!P4 LDG.E.U8 R32, desc[UR20][R8.64] ;  /* 0x000000140820c981 */ /* 0x0002a2000c1e1100 */
[----:B0-----:R-:W-:-:S02]  /*b710*/  IMAD.X R31, R16, 0x1, R3, P3 ;  /* 0x00000001101f7824 */ /* 0x001fc400018e0603 */
[----:B-1----:R-:W-:Y:S02]  /*b720*/  @!P0 IMAD.MOV.U32 R8, RZ, RZ, R30 ;  /* 0x000000ffff088224 */ /* 0x002fe400078e001e */
[----:B------:R-:W-:-:S05]  /*b730*/  @!P0 IMAD.MOV.U32 R9, RZ, RZ, R31 ;  /* 0x000000ffff098224 */ /* 0x000fca00078e001f */
[----:B------:R0:W3:Y:S02]  /*b740*/  @!P0 LDG.E.U8 R27, desc[UR20][R8.64] ;  /* 0x00000014081b8981 */ /* 0x0000e4000c1e1100 */
[----:B0-----:R-:W-:Y:S02]  /*b750*/  @!P6 IMAD.MOV.U32 R8, RZ, RZ, R28 ;  /* 0x000000ffff08e224 */ /* 0x001fe400078e001c */
[----:B------:R-:W-:-:S05]  /*b760*/  @!P6 IMAD.MOV.U32 R9, RZ, RZ, R29 ;  /* 0x000000ffff09e224 */ /* 0x000fca00078e001d */
[----:B------:R-:W4:Y:S04]  /*b770*/  @!P6 LDG.E.U8 R20, desc[UR20][R8.64] ;  /* 0x000000140814e981 */ /* 0x000f28000c1e1100 */
[----:B------:R-:W-:Y:S01]  /*b780*/  STL [R1+0x2dc], R31 ;  /* 0x0002dc1f01007387 */ /* 0x000fe20000100800 */
[----:B------:R-:W-:Y:S02]  /*b790*/  PRMT R26, RZ, 0x7610, R26 ;  /* 0x00007610ff1a7816 */ /* 0x000fe4000000001a */
[----:B------:R-:W-:-:S06]  /*b7a0*/  PRMT R13, RZ, 0x7610, R13 ;  /* 0x00007610ff0d7816 */ /* 0x000fcc000000000d */
[----:B------:R-:W2:Y:S01]  /*b7b0*/  @!P1 LDG.E.U8 R13, desc[UR20][R2.64] ;  /* 0x00000014020d9981 */ /* 0x000ea2000c1e1100 */
[----:B------:R-:W-:-:S03]  /*b7c0*/  PRMT R25, RZ, 0x7610, R25 ;  /* 0x00007610ff197816 */ /* 0x000fc60000000019 */
[----:B---3--:R0:W-:Y:S02]  /*b7d0*/  STL [R1+0x1d4], R27 ;  /* 0x0001d41b01007387 */ /* 0x0081e40000100800 */
[----:B0-----:R-:W-:-:S05]  /*b7e0*/  IADD3 R27, P3, PT, R17, R4, RZ ;  /* 0x00000004111b7210 */ /* 0x001fca0007f7e0ff */
[----:B------:R-:W-:Y:S01]  /*b7f0*/  IMAD.X R28, R12, 0x1, R5, P3 ;  /* 0x000000010c1c7824 */ /* 0x000fe200018e0605 */
[----:B----4-:R0:W-:Y:S01]  /*b800*/  STL [R1+0x1d0], R20 ;  /* 0x0001d01401007387 */ /* 0x0101e20000100800 */
[----:B------:R-:W-:Y:S02]  /*b810*/  @!P4 IMAD.MOV.U32 R8, RZ, RZ, R27 ;  /* 0x000000ffff08c224 */ /* 0x000fe400078e001b */
[----:B------:R-:W-:Y:S01]  /*b820*/  @!P4 IMAD.MOV.U32 R9, RZ, RZ, R28 ;  /* 0x000000ffff09c224 */ /* 0x000fe200078e001c */
[----:B------:R-:W-:-:S04]  /*b830*/  IADD3 R17, P6, PT, R24, R4, RZ ;  /* 0x0000000418117210 */ /* 0x000fc80007fde0ff */
[----:B------:R1:W3:Y:S01]  /*b840*/  @!P4 LDG.E.U8 R26, desc[UR20][R8.64] ;  /* 0x00000014081ac981 */ /* 0x0002e2000c1e1100 */
[----:B0-----:R-:W-:-:S05]  /*b850*/  VIADD R20, R0, 0x5 ;  /* 0x0000000500147836 */ /* 0x001fca0000000000 */
[----:B------:R-:W-:-:S05]  /*b860*/  IABS R12, R20 ;  /* 0x00000014000c7213 */ /* 0x000fca0000000000 */
[--C-:B-1----:R-:W-:Y:S01]  /*b870*/  IMAD.MOV.U32 R8, RZ, RZ, R12.reuse ;  /* 0x000000ffff087224 */ /* 0x102fe200078e000c */
[----:B------:R-:W-:Y:S01]  /*b880*/  PRMT R12, RZ, 0x7610, R12 ;  /* 0x00007610ff0c7816 */ /* 0x000fe2000000000c */
[----:B------:R-:W-:Y:S01]  /*b890*/  IMAD.X R16, R16, 0x1, R5, P6 ;  /* 0x0000000110107824 */ /* 0x000fe200030e0605 */
[----:B------:R-:W-:Y:S04]  /*b8a0*/  STL [R1+0x2f8], R27 ;  /* 0x0002f81b01007387 */ /* 0x000fe80000100800 */
[----:B------:R-:W4:Y:S04]  /*b8b0*/  @!P1 LDG.E.U8 R12, desc[UR20][R4.64] ;  /* 0x00000014040c9981 */ /* 0x000f28000c1e1100 */
[----:B------:R0:W-:Y:S04]  /*b8c0*/  STL [R1+0x2e8], R17 ;  /* 0x0002e81101007387 */ /* 0x0001e80000100800 */
[----:B------:R-:W-:Y:S01]  /*b8d0*/  STL [R1+0x2f4], R28 ;  /* 0x0002f41c01007387 */ /* 0x000fe20000100800 */
[----:B0-----:R-:W-:-:S03]  /*b8e0*/  @!P0 LOP3.LUT R17, R17, R16, RZ, 0x3c, !PT ;  /* 0x0000001011118212 */ /* 0x001fc600078e3cff */
[----:B------:R0:W-:Y:S02]  /*b8f0*/  STL [R1+0x2e4], R16 ;  /* 0x0002e41001007387 */ /* 0x0001e40000100800 */
[----:B0-----:R-:W-:-:S04]  /*b900*/  @!P0 LOP3.LUT R16, R17, R16, RZ, 0x3c, !PT ;  /* 0x0000001011108212 */ /* 0x001fc800078e3cff */
[----:B------:R-:W-:-:S05]  /*b910*/  @!P0 LOP3.LUT R17, R17, R16, RZ, 0x3c, !PT ;  /* 0x0000001011118212 */ /* 0x000fca00078e3cff */
[----:B------:R0:W3:Y:S01]  /*b920*/  @!P0 LDG.E.U8 R25, desc[UR20][R16.64] ;  /* 0x0000001410198981 */ /* 0x0000e2000c1e1100 */
[C---:B------:R-:W-:Y:S02]  /*b930*/  ISETP.GT.U32.AND P3, PT, R10.reuse, R15, PT ;  /* 0x0000000f0a00720c */ /* 0x040fe40003f64070 */
[C---:B------:R-:W-:Y:S02]  /*b940*/  ISETP.GT.U32.AND P0, PT, R10.reuse, R14, PT ;  /* 0x0000000e0a00720c */ /* 0x040fe40003f04070 */
[----:B------:R-:W-:-:S09]  /*b950*/  ISETP.GT.U32.AND P4, PT, R10, R19, PT ;  /* 0x000000130a00720c */ /* 0x000fd20003f84070 */
[----:B------:R-:W-:-:S05]  /*b960*/  @!P3 IMAD.IADD R15, R15, 0x1, -R10 ;  /* 0x000000010f0fb824 */ /* 0x000fca00078e0a0a */
[C---:B------:R-:W-:Y:S01]  /*b970*/  ISETP.GT.U32.AND P3, PT, R10.reuse, R15, PT ;  /* 0x0000000f0a00720c */ /* 0x040fe20003f64070 */
[----:B------:R-:W-:Y:S01]  /*b980*/  IMAD.HI.U32 R9, R11, R8, RZ ;  /* 0x000000080b097227 */ /* 0x000fe200078e00ff */
[----:B------:R-:W-:Y:S01]  /*b990*/  ISETP.GT.U32.AND P6, PT, R10, R18, PT ;  /* 0x000000120a00720c */ /* 0x000fe20003fc4070 */
[----:B--2---:R-:W-:Y:S02]  /*b9a0*/  STL [R1+0x1d8], R32 ;  /* 0x0001d82001007387 */ /* 0x004fe40000100800 */
[----:B------:R-:W-:Y:S02]  /*b9b0*/  IMAD.MOV R9, RZ, RZ, -R9 ;  /* 0x000000ffff097224 */ /* 0x000fe400078e0a09 */
[----:B------:R-:W-:Y:S02]  /*b9c0*/  @!P0 IMAD.IADD R14, R14, 0x1, -R10 ;  /* 0x000000010e0e8824 */ /* 0x000fe400078e0a0a */
[----:B------:R-:W-:-:S04]  /*b9d0*/  IMAD R8, R10, R9, R8 ;  /* 0x000000090a087224 */ /* 0x000fc800078e0208 */
[--C-:B------:R-:W-:Y:S02]  /*b9e0*/  @!P3 IMAD.IADD R15, R15, 0x1, -R10.reuse ;  /* 0x000000010f0fb824 */ /* 0x100fe400078e0a0a */
[--C-:B------:R-:W-:Y:S01]  /*b9f0*/  @!P4 IMAD.IADD R19, R19, 0x1, -R10.reuse ;  /* 0x000000011313c824 */ /* 0x100fe200078e0a0a */
[----:B------:R-:W-:Y:S01]  /*ba00*/  ISETP.GT.U32.AND P4, PT, R10, R14, PT ;  /* 0x0000000e0a00720c */ /* 0x000fe20003f84070 */
[----:B------:R-:W-:Y:S01]  /*ba10*/  @!P6 IMAD.IADD R18, R18, 0x1, -R10 ;  /* 0x000000011212e824 */ /* 0x000fe200078e0a0a */
[----:B------:R-:W-:Y:S02]  /*ba20*/  ISETP.GE.AND P1, PT, R22, RZ, PT ;  /* 0x000000ff1600720c */ /* 0x000fe40003f26270 */
[C---:B------:R-:W-:Y:S02]  /*ba30*/  ISETP.GT.U32.AND P6, PT, R10.reuse, R19, PT ;  /* 0x000000130a00720c */ /* 0x040fe40003fc4070 */
[----:B------:R-:W-:-:S07]  /*ba40*/  ISETP.GT.U32.AND P3, PT, R10, R18, PT ;  /* 0x000000120a00720c */ /* 0x000fce0003f64070 */
[--C-:B------:R-:W-:Y:S01]  /*ba50*/  @!P4 IMAD.IADD R14, R14, 0x1, -R10.reuse ;  /* 0x000000010e0ec824 */ /* 0x100fe200078e0a0a */
[----:B------:R-:W-:Y:S01]  /*ba60*/  ISETP.GE.AND P0, PT, R21, RZ, PT ;  /* 0x000000ff1500720c */ /* 0x000fe20003f06270 */
[----:B------:R-:W-:Y:S01]  /*ba70*/  VIADD R9, R0, 0x8 ;  /* 0x0000000800097836 */ /* 0x000fe20000000000 */
[----:B------:R-:W-:Y:S01]  /*ba80*/  ISETP.GE.AND P4, PT, R23, RZ, PT ;  /* 0x000000ff1700720c */ /* 0x000fe20003f86270 */
[--C-:B------:R-:W-:Y:S02]  /*ba90*/  @!P6 IMAD.IADD R19, R19, 0x1, -R10.reuse ;  /* 0x000000011313e824 */ /* 0x100fe400078e0a0a */
[----:B------:R-:W-:Y:S01]  /*baa0*/  @!P3 IMAD.IADD R18, R18, 0x1, -R10 ;  /* 0x000000011212b824 */ /* 0x000fe200078e0a0a */
[----:B0-----:R-:W-:Y:S02]  /*bab0*/  IABS R16, R9 ;  /* 0x0000000900107213 */ /* 0x001fe40000000000 */
[----:B------:R-:W-:-:S03]  /*bac0*/  ISETP.GE.AND P6, PT, R20, RZ, PT ;  /* 0x000000ff1400720c */ /* 0x000fc60003fc6270 */
[----:B------:R-:W-:-:S04]  /*bad0*/  IMAD.HI.U32 R20, R11, R16, RZ ;  /* 0x000000100b147227 */ /* 0x000fc800078e00ff */
[C---:B------:R-:W-:Y:S02]  /*bae0*/  VIADD R24, R0.reuse, 0x10 ;  /* 0x0000001000187836 */ /* 0x040fe40000000000 */
[----:B------:R-:W-:-:S03]  /*baf0*/  VIADD R23, R0, 0xe ;  /* 0x0000000e00177836 */ /* 0x000fc60000000000 */
[----:B------:R-:W-:Y:S02]  /*bb00*/  IABS R22, R24 ;  /* 0x0000001800167213 */ /* 0x000fe40000000000 */
[----:B------:R-:W-:Y:S01]  /*bb10*/  IABS R21, R23 ;  /* 0x0000001700157213 */ /* 0x000fe20000000000 */
[C---:B------:R-:W-:Y:S02]  /*bb20*/  VIADD R29, R0.reuse, 0x13 ;  /* 0x00000013001d7836 */ /* 0x040fe40000000000 */
[----:B------:R-:W-:Y:S01]  /*bb30*/  VIADD R28, R0, 0x14 ;  /* 0x00000014001c7836 */ /* 0x000fe20000000000 */
[----:B----4-:R-:W-:Y:S04]  /*bb40*/  STL [R1+0x11c], R12 ;  /* 0x00011c0c01007387 */ /* 0x010fe80000100800 */
[----:B------:R0:W-:Y:S02]  /*bb50*/  STL [R1+0x118], R13 ;  /* 0x0001180d01007387 */ /* 0x0001e40000100800 */
[----:B0-----:R-:W-:-:S04]  /*bb60*/  IMAD.MOV.U32 R13, RZ, RZ, R15 ;  /* 0x000000ffff0d7224 */ /* 0x001fc800078e000f */
[----:B------:R-:W-:Y:S01]  /*bb70*/  @!P5 IMAD.MOV R13, RZ, RZ, -R13 ;  /* 0x000000ffff0dd224 */ /* 0x000fe200078e0a0d */
[----:B------:R-:W-:Y:S01]  /*bb80*/  ISETP.GT.U32.AND P5, PT, R10, R8, PT ;  /* 0x000000080a00720c */ /* 0x000fe20003fa4070 */
[----:B------:R-:W-:Y:S01]  /*bb90*/  VIADD R12, R0, 0x6 ;  /* 0x00000006000c7836 */ /* 0x000fe20000000000 */
[----:B---3--:R-:W-:Y:S04]  /*bba0*/  STL [R1+0x1cc], R26 ;  /* 0x0001cc1a01007387 */ /* 0x008fe80000100800 */
[----:B------:R-:W-:-:S07]  /*bbb0*/  IABS R17, R12 ;  /* 0x0000000c00117213 */ /* 0x000fce0000000000 */
[----:B------:R-:W-:Y:S01]  /*bbc0*/  @!P5 IMAD.IADD R8, R8, 0x1, -R10 ;  /* 0x000000010808d824 */ /* 0x000fe200078e0a0a */
[----:B------:R-:W-:Y:S04]  /*bbd0*/  STL [R1+0x1c4], R25 ;  /* 0x0001c41901007387 */ /* 0x000fe80000100800 */
[----:B------:R0:W-:Y:S01]  /*bbe0*/  STL [R1+0x114], R13 ;  /* 0x0001140d01007387 */ /* 0x0001e20000100800 */
[----:B------:R-:W-:-:S04]  /*bbf0*/  IMAD.HI.U32 R15, R11, R17, RZ ;  /* 0x000000110b0f7227 */ /* 0x000fc800078e00ff */
[----:B0-----:R-:W-:-:S04]  /*bc00*/  IMAD.MOV.U32 R13, RZ, RZ, R14 ;  /* 0x000000ffff0d7224 */ /* 0x001fc800078e000e */
[----:B------:R-:W-:Y:S01]  /*bc10*/  @!P1 IMAD.MOV R13, RZ, RZ, -R13 ;  /* 0x000000ffff0d9224 */ /* 0x000fe200078e0a0d */
[----:B------:R-:W-:Y:S02]  /*bc20*/  ISETP.GT.U32.AND P1, PT, R10, R8, PT ;  /* 0x000000080a00720c */ /* 0x000fe40003f24070 */
[----:B------:R-:W-:Y:S01]  /*bc30*/  ISETP.GE.AND P3, PT, R12, RZ, PT ;  /* 0x000000ff0c00720c */ /* 0x000fe20003f66270 */
[----:B------:R-:W-:Y:S01]  /*bc40*/  IMAD.MOV R12, RZ, RZ, -R15 ;  /* 0x000000ffff0c7224 */ /* 0x000fe200078e0a0f */
[----:B------:R0:W-:Y:S01]  /*bc50*/  STL [R1+0x110], R13 ;  /* 0x0001100d01007387 */ /* 0x0001e20000100800 */
[----:B------:R-:W-:-:S04]  /*bc60*/  IMAD.MOV.U32 R15, RZ, RZ, R19 ;  /* 0x000000ffff0f7224 */ /* 0x000fc800078e0013 */
[----:B------:R-:W-:Y:S02]  /*bc70*/  @!P0 IMAD.MOV R15, RZ, RZ, -R15 ;  /* 0x000000ffff0f8224 */ /* 0x000fe400078e0a0f */
[----:B0-----:R-:W-:Y:S02]  /*bc80*/  IMAD.MOV.U32 R13, RZ, RZ, R18 ;  /* 0x000000ffff0d7224 */ /* 0x001fe400078e0012 */
[----:B------:R-:W-:Y:S02]  /*bc90*/  IMAD.MOV R14, RZ, RZ, -R20 ;  /* 0x000000ffff0e7224 */ /* 0x000fe400078e0a14 */
[----:B------:R-:W-:Y:S02]  /*bca0*/  @!P4 IMAD.MOV R13, RZ, RZ, -R13 ;  /* 0x000000ffff0dc224 */ /* 0x000fe400078e0a0d */
[----:B------:R-:W-:Y:S02]  /*bcb0*/  IMAD R17, R10, R12, R17 ;  /* 0x0000000c0a117224 */ /* 0x000fe400078e0211 */
[----:B------:R-:W-:Y:S01]  /*bcc0*/  @!P1 IMAD.IADD R8, R8, 0x1, -R10 ;  /* 0x0000000108089824 */ /* 0x000fe200078e0a0a */
[----:B------:R-:W-:Y:S01]  /*bcd0*/  STL [R1+0x10c], R15 ;  /* 0x00010c0f01007387 */ /* 0x000fe20000100800 */
[C---:B------:R-:W-:Y:S01]  /*bce0*/  IMAD R16, R10.reuse, R14, R16 ;  /* 0x0000000e0a107224 */ /* 0x040fe200078e0210 */
[----:B------:R-:W-:-:S02]  /*bcf0*/  ISETP.GT.U32.AND P0, PT, R10, R17, PT ;  /* 0x000000110a00720c */ /* 0x000fc40003f04070 */
[----:B------:R0:W-:Y:S02]  /*bd00*/  STL [R1+0x108], R13 ;  /* 0x0001080d01007387 */ /* 0x0001e40000100800 */
[----:B0-----:R-:W-:-:S04]  /*bd10*/  IMAD.MOV.U32 R13, RZ, RZ, R8 ;  /* 0x000000ffff0d7224 */ /* 0x001fc800078e0008 */
[----:B------:R-:W-:Y:S01]  /*bd20*/  @!P6 IMAD.MOV R13, RZ, RZ, -R13 ;  /* 0x000000ffff0de224 */ /* 0x000fe200078e0a0d */
[----:B------:R-:W-:Y:S01]  /*bd30*/  ISETP.GT.U32.AND P6, PT, R10, R16, PT ;  /* 0x000000100a00720c */ /* 0x000fe20003fc4070 */
[C---:B------:R-:W-:Y:S01]  /*bd40*/  VIADD R12, R0.reuse, 0x9 ;  /* 0x00000009000c7836 */ /* 0x040fe20000000000 */
[----:B------:R-:W-:Y:S01]  /*bd50*/  ISETP.GE.AND P5, PT, R9, RZ, PT ;  /* 0x000000ff0900720c */ /* 0x000fe20003fa6270 */
[C---:B------:R-:W-:Y:S02]  /*bd60*/  VIADD R9, R0.reuse, 0xa ;  /* 0x0000000a00097836 */ /* 0x040fe40000000000 */
[----:B------:R-:W-:Y:S01]  /*bd70*/  @!P0 IMAD.IADD R17, R17, 0x1, -R10 ;  /* 0x0000000111118824 */ /* 0x000fe200078e0a0a */
[----:B------:R-:W-:Y:S01]  /*bd80*/  IABS R15, R12 ;  /* 0x0000000c000f7213 */ /* 0x000fe20000000000 */
[----:B------:R-:W-:Y:S01]  /*bd90*/  VIADD R18, R0, 0xb ;  /* 0x0000000b00127836 */ /* 0x000fe20000000000 */
[----:B------:R-:W-:Y:S02]  /*bda0*/  IABS R14, R9 ;  /* 0x00000009000e7213 */ /* 0x000fe40000000000 */
[----:B------:R-:W-:Y:S01]  /*bdb0*/  ISETP.GT.U32.AND P0, PT, R10, R17, PT ;  /* 0x000000110a00720c */ /* 0x000fe20003f04070 */
[----:B------:R-:W-:-:S04]  /*bdc0*/  IMAD.HI.U32 R19, R11, R15, RZ ;  /* 0x0000000f0b137227 */ /* 0x000fc800078e00ff */
[----:B------:R-:W-:Y:S01]  /*bdd0*/  @!P6 IMAD.IADD R16, R16, 0x1, -R10 ;  /* 0x000000011010e824 */ /* 0x000fe200078e0a0a */
[----:B------:R-:W-:Y:S01]  /*bde0*/  ISETP.GE.AND P4, PT, R12, RZ, PT ;  /* 0x000000ff0c00720c */ /* 0x000fe20003f86270 */
[----:B------:R-:W-:Y:S01]  /*bdf0*/  VIADD R26, R0, 0xc ;  /* 0x0000000c001a7836 */ /* 0x000fe20000000000 */
[----:B------:R-:W-:Y:S01]  /*be00*/  ISETP.GE.AND P1, PT, R9, RZ, PT ;  /* 0x000000ff0900720c */ /* 0x000fe20003f26270 */
[----:B------:R-:W-:Y:S01]  /*be10*/  IMAD.HI.U32 R9, R11, R14, RZ ;  /* 0x0000000e0b097227 */ /* 0x000fe200078e00ff */
[----:B------:R-:W-:Y:S02]  /*be20*/  ISETP.GT.U32.AND P6, PT, R10, R16, PT ;  /* 0x000000100a00720c */ /* 0x000fe40003fc4070 */
[----:B------:R-:W-:Y:S01]  /*be30*/  IABS R12, R18 ;  /* 0x00000012000c7213 */ /* 0x000fe20000000000 */
[----:B------:R-:W-:Y:S02]  /*be40*/  IMAD.MOV R8, RZ, RZ, -R19 ;  /* 0x000000ffff087224 */ /* 0x000fe400078e0a13 */
[----:B------:R-:W-:-:S02]  /*be50*/  VIADD R25, R0, 0xd ;  /* 0x0000000d00197836 */ /* 0x000fc40000000000 */
[----:B------:R-:W-:Y:S01]  /*be60*/  IMAD.MOV R19, RZ, RZ, -R9 ;  /* 0x000000ffff137224 */ /* 0x000fe200078e0a09 */
[----:B------:R-:W-:Y:S01]  /*be70*/  IABS R9, R26 ;  /* 0x0000001a00097213 */ /* 0x000fe20000000000 */
[----:B------:R-:W-:Y:S02]  /*be80*/  IMAD R15, R10, R8, R15 ;  /* 0x000000080a0f7224 */ /* 0x000fe400078e020f */
[----:B------:R-:W-:Y:S01]  /*be90*/  IMAD.HI.U32 R20, R11, R12, RZ ;  /* 0x0000000c0b147227 */ /* 0x000fe200078e00ff */
[----:B------:R-:W-:-:S03]  /*bea0*/  IABS R8, R25 ;  /* 0x0000001900087213 */ /* 0x000fc60000000000 */
[C---:B------:R-:W-:Y:S02]  /*beb0*/  IMAD R14, R10.reuse, R19, R14 ;  /* 0x000000130a0e7224 */ /* 0x040fe400078e020e */
[----:B------:R-:W-:Y:S01]  /*bec0*/  @!P0 IMAD.IADD R17, R17, 0x1, -R10 ;  /* 0x0000000111118824 */ /* 0x000fe200078e0a0a */
[----:B------:R-:W-:Y:S01]  /*bed0*/  ISETP.GT.U32.AND P0, PT, R10, R15, PT ;  /* 0x0000000f0a00720c */ /* 0x000fe20003f04070 */
[----:B------:R-:W-:Y:S02]  /*bee0*/  IMAD.MOV R19, RZ, RZ, -R20 ;  /* 0x000000ffff137224 */ /* 0x000fe400078e0a14 */
[----:B------:R-:W-:-:S04]  /*bef0*/  IMAD.HI.U32 R20, R11, R9, RZ ;  /* 0x000000090b147227 */ /* 0x000fc800078e00ff */
[----:B------:R-:W-:Y:S01]  /*bf00*/  @!P6 IMAD.IADD R16, R16, 0x1, -R10 ;  /* 0x000000011010e824 */ /* 0x000fe200078e0a0a */
[C---:B------:R-:W-:Y:S01]  /*bf10*/  ISETP.GT.U32.AND P6, PT, R10.reuse, R14, PT ;  /* 0x0000000e0a00720c */ /* 0x040fe20003fc4070 */
[----:B------:R-:W-:Y:S02]  /*bf20*/  IMAD R12, R10, R19, R12 ;  /* 0x000000130a0c7224 */ /* 0x000fe400078e020c */
[----:B------:R-:W-:Y:S02]  /*bf30*/  IMAD.MOV.U32 R27, RZ, RZ, R17 ;  /* 0x000000ffff1b7224 */ /* 0x000fe400078e0011 */
[----:B------:R-:W-:Y:S01]  /*bf40*/  IMAD.HI.U32 R19, R11, R8, RZ ;  /* 0x000000080b137227 */ /* 0x000fe200078e00ff */
[----:B------:R0:W-:Y:S03]  /*bf50*/  STL [R1+0x104], R13 ;  /* 0x0001040d01007387 */ /* 0x0001e60000100800 */
[----:B------:R-:W-:-:S02]  /*bf60*/  IMAD.MOV R20, RZ, RZ, -R20 ;  /* 0x000000ffff147224 */ /* 0x000fc400078e0a14 */
[----:B------:R-:W-:Y:S01]  /*bf70*/  @!P3 IMAD.MOV R27, RZ, RZ, -R27 ;  /* 0x000000ffff1bb224 */ /* 0x000fe200078e0a1b */
[C---:B------:R-:W-:Y:S01]  /*bf80*/  ISETP.GT.U32.AND P3, PT, R10.reuse, R12, PT ;  /* 0x0000000c0a00720c */ /* 0x040fe20003f64070 */
[----:B------:R-:W-:Y:S02]  /*bf90*/  IMAD.MOV R19, RZ, RZ, -R19 ;  /* 0x000000ffff137224 */ /* 0x000fe400078e0a13 */
[C---:B------:R-:W-:Y:S02]  /*bfa0*/  IMAD R9, R10.reuse, R20, R9 ;  /* 0x000000140a097224 */ /* 0x040fe400078e0209 */
[----:B0-----:R-:W-:Y:S02]  /*bfb0*/  IMAD.MOV.U32 R13, RZ, RZ, R16 ;  /* 0x000000ffff0d7224 */ /* 0x001fe400078e0010 */
[----:B------:R-:W-:Y:S02]  /*bfc0*/  @!P0 IMAD.IADD R15, R15, 0x1, -R10 ;  /* 0x000000010f0f8824 */ /* 0x000fe400078e0a0a */
[----:B------:R-:W-:-:S02]  /*bfd0*/  IMAD R8, R10, R19, R8 ;  /* 0x000000130a087224 */ /* 0x000fc400078e0208 */
[----:B------:R-:W-:Y:S01]  /*bfe0*/  @!P5 IMAD.MOV R13, RZ, RZ, -R13 ;  /* 0x000000ffff0dd224 */ /* 0x000fe200078e0a0d */
[----:B------:R-:W-:Y:S01]  /*bff0*/  ISETP.GT.U32.AND P5, PT, R10, R9, PT ;  /* 0x000000090a00720c */ /* 0x000fe20003fa4070 */
[----:B------:R-:W-:Y:S01]  /*c000*/  @!P6 IMAD.IADD R14, R14, 0x1, -R10 ;  /* 0x000000010e0ee824 */ /* 0x000fe200078e0a0a */
[C---:B------:R-:W-:Y:S01]  /*c010*/  ISETP.GT.U32.AND P0, PT, R10.reuse, R15, PT ;  /* 0x0000000f0a00720c */ /* 0x040fe20003f04070 */
[----:B------:R-:W-:Y:S01]  /*c020*/  IMAD.MOV.U32 R20, RZ, RZ, R22 ;  /* 0x000000ffff147224 */ /* 0x000fe200078e0016 */
[----:B------:R-:W-:Y:S01]  /*c030*/  ISETP.GT.U32.AND P6, PT, R10, R8, PT ;  /* 0x000000080a00720c */ /* 0x000fe20003fc4070 */
[----:B------:R-:W-:Y:S01]  /*c040*/  @!P3 IMAD.IADD R12, R12, 0x1, -R10 ;  /* 0x000000010c0cb824 */ /* 0x000fe200078e0a0a */
[----:B------:R-:W-:Y:S01]  /*c050*/  ISETP.GT.U32.AND P3, PT, R10, R14, PT ;  /* 0x0000000e0a00720c */ /* 0x000fe20003f64070 */
[----:B------:R-:W-:-:S04]  /*c060*/  IMAD.HI.U32 R17, R11, R20, RZ ;  /* 0x000000140b117227 */ /* 0x000fc800078e00ff */
[----:B------:R-:W-:-:S04]  /*c070*/  IMAD.HI.U32 R19, R11, R21, RZ ;  /* 0x000000150b137227 */ /* 0x000fc800078e00ff */
[----:B------:R-:W-:Y:S02]  /*c080*/  IMAD.MOV R16, RZ, RZ, -R17 ;  /* 0x000000ffff107224 */ /* 0x000fe400078e0a11 */
[----:B------:R-:W-:Y:S02]  /*c090*/  @!P5 IMAD.IADD R9, R9, 0x1, -R10 ;  /* 0x000000010909d824 */ /* 0x000fe400078e0a0a */
[----:B------:R-:W-:Y:S02]  /*c0a0*/  IMAD.MOV R19, RZ, RZ, -R19 ;  /* 0x000000ffff137224 */ /* 0x000fe400078e0a13 */
[----:B------:R-:W-:Y:S02]  /*c0b0*/  IMAD R20, R10, R16, R20 ;  /* 0x000000100a147224 */ /* 0x000fe400078e0214 */
[----:B------:R-:W-:Y:S02]  /*c0c0*/  @!P0 IMAD.IADD R15, R15, 0x1, -R10 ;  /* 0x000000010f0f8824 */ /* 0x000fe400078e0a0a */
[----:B------:R-:W-:-:S02]  /*c0d0*/  VIADD R16, R0, 0x11 ;  /* 0x0000001100107836 */ /* 0x000fc40000000000 */
[--C-:B------:R-:W-:Y:S01]  /*c0e0*/  @!P6 IMAD.IADD R8, R8, 0x1, -R10.reuse ;  /* 0x000000010808e824 */ /* 0x100fe200078e0a0a */
[C---:B------:R-:W-:Y:S01]  /*c0f0*/  ISETP.GT.U32.AND P6, PT, R10.reuse, R9, PT ;  /* 0x000000090a00720c */ /* 0x040fe20003fc4070 */
[C---:B------:R-:W-:Y:S01]  /*c100*/  IMAD R21, R10.reuse, R19, R21 ;  /* 0x000000130a157224 */ /* 0x040fe200078e0215 */
[----:B------:R-:W-:Y:S01]  /*c110*/  STL [R1+0xe8], R27 ;  /* 0x0000e81b01007387 */ /* 0x000fe20000100800 */
[----:B------:R-:W-:Y:S01]  /*c120*/  ISETP.GT.U32.AND P5, PT, R10, R12, PT ;  /* 0x0000000c0a00720c */ /* 0x000fe20003fa4070 */
[----:B------:R-:W-:Y:S02]  /*c130*/  @!P3 IMAD.IADD R14, R14, 0x1, -R10 ;  /* 0x000000010e0eb824 */ /* 0x000fe400078e0a0a */
[----:B------:R0:W-:Y:S01]  /*c140*/  STL [R1+0xe4], R13 ;  /* 0x0000e40d01007387 */ /* 0x0001e20000100800 */
[----:B------:R-:W-:Y:S01]  /*c150*/  IABS R19, R16 ;  /* 0x0000001000137213 */ /* 0x000fe20000000000 */
[----:B------:R-:W-:Y:S01]  /*c160*/  VIADD R22, R0, 0x12 ;  /* 0x0000001200167836 */ /* 0x000fe20000000000 */
[----:B------:R-:W-:Y:S01]  /*c170*/  ISETP.GT.U32.AND P3, PT, R10, R21, PT ;  /* 0x000000150a00720c */ /* 0x000fe20003f64070 */
[----:B0-----:R-:W-:Y:S01]  /*c180*/  IMAD.MOV.U32 R13, RZ, RZ, R15 ;  /* 0x000000ffff0d7224 */ /* 0x001fe200078e000f */
[----:B------:R-:W-:Y:S01]  /*c190*/  ISETP.GE.AND P0, PT, R18, RZ, PT ;  /* 0x000000ff1200720c */ /* 0x000fe20003f06270 */
[----:B------:R-:W-:Y:S01]  /*c1a0*/  IMAD.HI.U32 R15, R11, R19, RZ ;  /* 0x000000130b0f7227 */ /* 0x000fe200078e00ff */
[----:B------:R-:W-:-:S03]  /*c1b0*/  IABS R18, R22 ;  /* 0x0000001600127213 */ /* 0x000fc60000000000 */
[----:B------:R-:W-:Y:S01]  /*c1c0*/  @!P4 IMAD.MOV R13, RZ, RZ, -R13 ;  /* 0x000000ffff0dc224 */ /* 0x000fe200078e0a0d */
[----:B------:R-:W-:Y:S01]  /*c1d0*/  ISETP.GT.U32.AND P4, PT, R10, R8, PT ;  /* 0x000000080a00720c */ /* 0x000fe20003f84070 */
[----:B------:R-:W-:Y:S02]  /*c1e0*/  IMAD.MOV R15, RZ, RZ, -R15 ;  /* 0x000000ffff0f7224 */ /* 0x000fe400078e0a0f */
[--C-:B------:R-:W-:Y:S01]  /*c1f0*/  @!P6 IMAD.IADD R9, R9, 0x1, -R10.reuse ;  /* 0x000000010909e824 */ /* 0x100fe200078e0a0a */
[----:B------:R-:W-:Y:S01]  /*c200*/  ISETP.GE.AND P6, PT, R26, RZ, PT ;  /* 0x000000ff1a00720c */ /* 0x000fe20003fc6270 */
[----:B------:R-:W-:Y:S01]  /*c210*/  @!P5 IMAD.IADD R12, R12, 0x1, -R10 ;  /* 0x000000010c0cd824 */ /* 0x000fe200078e0a0a */
[----:B------:R-:W-:Y:S01]  /*c220*/  IABS R17, R29 ;  /* 0x0000001d00117213 */ /* 0x000fe20000000000 */
[----:B------:R-:W-:Y:S01]  /*c230*/  IMAD.HI.U32 R27, R11, R18, RZ ;  /* 0x000000120b1b7227 */ /* 0x000fe200078e00ff */
[----:B------:R0:W-:Y:S03]  /*c240*/  STL [R1+0xe0], R13 ;  /* 0x0000e00d01007387 */ /* 0x0001e60000100800 */
[----:B------:R-:W-:-:S02]  /*c250*/  IMAD R19, R10, R15, R19 ;  /* 0x0000000f0a137224 */ /* 0x000fc400078e0213 */
[----:B------:R-:W-:Y:S02]  /*c260*/  IMAD.MOV.U32 R30, RZ, RZ, R14 ;  /* 0x000000ffff1e7224 */ /* 0x000fe400078e000e */
[----:B------:R-:W-:Y:S01]  /*c270*/  @!P3 IMAD.IADD R21, R21, 0x1, -R10 ;  /* 0x000000011515b824 */ /* 0x000fe200078e0a0a */
[----:B------:R-:W-:Y:S01]  /*c280*/  ISETP.GE.AND P3, PT, R25, RZ, PT ;  /* 0x000000ff1900720c */ /* 0x000fe20003f66270 */
[----:B------:R-:W-:Y:S02]  /*c290*/  IMAD.MOV R26, RZ, RZ, -R27 ;  /* 0x000000ffff1a7224 */ /* 0x000fe400078e0a1b */
[----:B0-----:R-:W-:Y:S02]  /*c2a0*/  IMAD.MOV.U32 R13, RZ, RZ, R12 ;  /* 0x000000ffff0d7224 */ /* 0x001fe400078e000c */
[----:B------:R-:W-:-:S04]  /*c2b0*/  IMAD.HI.U32 R15, R11, R17, RZ ;  /* 0x000000110b0f7227 */ /* 0x000fc800078e00ff */
[----:B------:R-:W-:Y:S01]  /*c2c0*/  @!P4 IMAD.IADD R8, R8, 0x1, -R10 ;  /* 0x000000010808c824 */ /* 0x000fe200078e0a0a */
[C---:B------:R-:W-:Y:S01]  /*c2d0*/  ISETP.GT.U32.AND P4, PT, R10.reuse, R19, PT ;  /* 0x000000130a00720c */ /* 0x040fe20003f84070 */
[----:B------:R-:W-:Y:S02]  /*c2e0*/  @!P1 IMAD.MOV R30, RZ, RZ, -R30 ;  /* 0x000000ffff1e9224 */ /* 0x000fe400078e0a1e */
[----:B------:R-:W-:Y:S02]  /*c2f0*/  @!P0 IMAD.MOV R13, RZ, RZ, -R13 ;  /* 0x000000ffff0d8224 */ /* 0x000fe400078e0a0d */
[C---:B------:R-:W-:Y:S02]  /*c300*/  IMAD R18, R10.reuse, R26, R18 ;  /* 0x0000001a0a127224 */ /* 0x040fe400078e0212 */
[----:B------:R-:W-:Y:S01]  /*c310*/  IMAD.MOV R15, RZ, RZ, -R15 ;  /* 0x000000ffff0f7224 */ /* 0x000fe200078e0a0f */
[----:B------:R-:W-:Y:S01]  /*c320*/  STL [R1+0xcc], R30 ;  /* 0x0000cc1e01007387 */ /* 0x000fe20000100800 */
[----:B------:R-:W-:Y:S01]  /*c330*/  @!P6 IMAD.MOV R9, RZ, RZ, -R9 ;  /* 0x000000ffff09e224 */ /* 0x000fe200078e0a09 */
[C---:B------:R-:W-:Y:S01]  /*c340*/  ISETP.GT.U32.AND P6, PT, R10.reuse, R18, PT ;  /* 0x000000120a00720c */ /* 0x040fe20003fc4070 */
[C---:B------:R-:W-:Y:S01]  /*c350*/  IMAD R17, R10.reuse, R15, R17 ;  /* 0x0000000f0a117224 */ /* 0x040fe200078e0211 */
[----:B------:R0:W-:Y:S01]  /*c360*/  STL [R1+0xc8], R13 ;  /* 0x0000c80d01007387 */ /* 0x0001e20000100800 */
[----:B------:R-:W-:Y:S01]  /*c370*/  @!P4 IMAD.IADD R19, R19, 0x1, -R10 ;  /* 0x000000011313c824 */ /* 0x000fe200078e0a0a */
[----:B------:R-:W-:Y:S01]  /*c380*/  ISETP.GT.U32.AND P4, PT, R10, R21, PT ;  /* 0x000000150a00720c */ /* 0x000fe20003f84070 */
[----:B0-----:R-:W-:-:S04]  /*c390*/  IMAD.MOV.U32 R13, RZ, RZ, R8 ;  /* 0x000000ffff0d7224 */ /* 0x001fc800078e0008 */
[----:B------:R-:W-:Y:S01]  /*c3a0*/  @!P3 IMAD.MOV R13, RZ, RZ, -R13 ;  /* 0x000000ffff0db224 */ /* 0x000fe200078e0a0d */
[----:B------:R-:W-:-:S03]  /*c3b0*/  ISETP.GT.U32.AND P3, PT, R10, R17, PT ;  /* 0x000000110a00720c */ /* 0x000fc60003f64070 */
[----:B------:R-:W-:Y:S01]  /*c3c0*/  @!P6 IMAD.IADD R18, R18, 0x1, -R10 ;  /* 0x000000011212e824 */ /* 0x000fe200078e0a0a */
[----:B------:R-:W-:Y:S01]  /*c3d0*/  IABS R14, R28 ;  /* 0x0000001c000e7213 */ /* 0x000fe20000000000 */
[----:B------:R-:W-:Y:S01]  /*c3e0*/  VIADD R27, R0, 0x15 ;  /* 0x00000015001b7836 */ /* 0x000fe20000000000 */
[C---:B------:R-:W-:Y:S02]  /*c3f0*/  ISETP.GT.U32.AND P5, PT, R10.reuse, R20, PT ;  /* 0x000000140a00720c */ /* 0x040fe40003fa4070 */
[----:B------:R-:W-:Y:S01]  /*c400*/  ISETP.GT.U32.AND P6, PT, R10, R18, PT ;  /* 0x000000120a00720c */ /* 0x000fe20003fc4070 */
[----:B------:R-:W-:Y:S01]  /*c410*/  IMAD.HI.U32 R8, R11, R14, RZ ;  /* 0x0000000e0b087227 */ /* 0x000fe200078e00ff */
[----:B------:R-:W-:-:S03]  /*c420*/  IABS R12, R27 ;  /* 0x0000001b000c7213 */ /* 0x000fc60000000000 */
[--C-:B------:R-:W-:Y:S02]  /*c430*/  @!P3 IMAD.IADD R17, R17, 0x1, -R10.reuse ;  /* 0x000000011111b824 */ /* 0x100fe400078e0a0a */
[----:B------:R-:W-:Y:S01]  /*c440*/  @!P4 IMAD.IADD R21, R21, 0x1, -R10 ;  /* 0x000000011515c824 */ /* 0x000fe200078e0a0a */
[----:B------:R-:W-:Y:S01]  /*c450*/  ISETP.GE.AND P4, PT, R24, RZ, PT ;  /* 0x000000ff1800720c */ /* 0x000fe20003f86270 */
[----:B------:R-:W-:Y:S01]  /*c460*/  IMAD.MOV R8, RZ, RZ, -R8 ;  /* 0x000000ffff087224 */ /* 0x000fe200078e0a08 */
[----:B------:R-:W-:Y:S01]  /*c470*/  ISETP.GT.U32.AND P3, PT, R10, R17, PT ;  /* 0x000000110a00720c */ /* 0x000fe20003f64070 */
[----:B------:R-:W-:Y:S02]  /*c480*/  VIADD R24, R0, 0x16 ;  /* 0x0000001600187836 */ /* 0x000fe40000000000 */
[----:B------:R-:W-:Y:S01]  /*c490*/  IMAD.HI.U32 R15, R11, R12, RZ ;  /* 0x0000000c0b0f7227 */ /* 0x000fe200078e00ff */
[----:B------:R0:W-:Y:S03]  /*c4a0*/  STL [R1+0xc4], R9 ;  /* 0x0000c40901007387 */ /* 0x0001e60000100800 */
[----:B------:R-:W-:-:S02]  /*c4b0*/  IMAD R14, R10, R8, R14 ;  /* 0x000000080a0e7224 */ /* 0x000fc400078e020e */
[--C-:B------:R-:W-:Y:S02]  /*c4c0*/  @!P5 IMAD.IADD R20, R20, 0x1, -R10.reuse ;  /* 0x000000011414d824 */ /* 0x100fe400078e0a0a */
[----:B------:R-:W-:Y:S01]  /*c4d0*/  IMAD.MOV R15, RZ, RZ, -R15 ;  /* 0x000000ffff0f7224 */ /* 0x000fe200078e0a0f */
[----:B0-----:R-:W-:Y:S01]  /*c4e0*/  IABS R9, R24 ;  /* 0x0000001800097213 */ /* 0x001fe20000000000 */
[----:B------:R-:W-:Y:S01]  /*c4f0*/  @!P6 IMAD.IADD R18, R18, 0x1, -R10 ;  /* 0x000000011212e824 */ /* 0x000fe200078e0a0a */
[C---:B------:R-:W-:Y:S01]  /*c500*/  ISETP.GT.U32.AND P6, PT, R10.reuse, R14, PT ;  /* 0x0000000e0a00720c */ /* 0x040fe20003fc4070 */
[C---:B------:R-:W-:Y:S01]  /*c510*/  IMAD R12, R10.reuse, R15, R12 ;  /* 0x0000000f0a0c7224 */ /* 0x040fe200078e020c */
[----:B------:R-:W-:Y:S01]  /*c520*/  ISETP.GT.U32.AND P1, PT, R10, R20, PT ;  /* 0x000000140a00720c */ /* 0x000fe20003f24070 */
[----:B------:R-:W-:-:S04]  /*c530*/  IMAD.HI.U32 R15, R11, R9, RZ ;  /* 0x000000090b0f7227 */ /* 0x000fc800078e00ff */
[----:B------:R-:W-:Y:S01]  /*c540*/  @!P3 IMAD.IADD R17, R17, 0x1, -R10 ;  /* 0x000000011111b824 */ /* 0x000fe200078e0a0a */
[----:B------:R-:W-:Y:S01]  /*c550*/  ISETP.GT.U32.AND P3, PT, R10, R12, PT ;  /* 0x0000000c0a00720c */ /* 0x000fe20003f64070 */
[----:B------:R-:W-:Y:S01]  /*c560*/  IMAD.MOV R25, RZ, RZ, -R15 ;  /* 0x000000ffff197224 */ /* 0x000fe200078e0a0f */
[----:B------:R-:W-:-:S03]  /*c570*/  ISETP.GE.AND P5, PT, R23, RZ, PT ;  /* 0x000000ff1700720c */ /* 0x000fc60003fa6270 */
[C---:B------:R-:W-:Y:S01]  /*c580*/  IMAD R9, R10.reuse, R25, R9 ;  /* 0x000000190a097224 */ /* 0x040fe200078e0209 */
[----:B------:R-:W-:Y:S01]  /*c590*/  ISETP.GT.U32.AND P0, PT, R10, R19, PT ;  /* 0x000000130a00720c */ /* 0x000fe20003f04070 */
[--C-:B------:R-:W-:Y:S02]  /*c5a0*/  @!P6 IMAD.IADD R14, R14, 0x1, -R10.reuse ;  /* 0x000000010e0ee824 */ /* 0x100fe400078e0a0a */
[--C-:B------:R-:W-:Y:S01]  /*c5b0*/  @!P1 IMAD.IADD R20, R20, 0x1, -R10.reuse ;  /* 0x0000000114149824 */ /* 0x100fe200078e0a0a */
[----:B------:R-:W-:Y:S01]  /*c5c0*/  ISETP.GT.U32.AND P6, PT, R10, R9, PT ;  /* 0x000000090a00720c */ /* 0x000fe20003fc4070 */
[C---:B------:R-:W-:Y:S01]  /*c5d0*/  VIADD R26, R0.reuse, 0x1a ;  /* 0x0000001a001a7836 */ /* 0x040fe20000000000 */
[----:B------:R0:W-:Y:S01]  /*c5e0*/  STL [R1+0xc0], R13 ;  /* 0x0000c00d01007387 */ /* 0x0001e20000100800 */
[----:B------:R-:W-:Y:S02]  /*c5f0*/  VIADD R23, R0, 0x18 ;  /* 0x0000001800177836 */ /* 0x000fe40000000000 */
[----:B------:R-:W-:Y:S01]  /*c600*/  @!P3 IMAD.IADD R12, R12, 0x1, -R10 ;  /* 0x000000010c0cb824 */ /* 0x000fe200078e0a0a */
[----:B------:R-:W-:Y:S01]  /*c610*/  IABS R30, R26 ;  /* 0x0000001a001e7213 */ /* 0x000fe20000000000 */
[----:B------:R-:W-:Y:S01]  /*c620*/  IMAD.MOV.U32 R33, RZ, RZ, R21 ;  /* 0x000000ffff217224 */ /* 0x000fe200078e0015 */
[----:B------:R-:W-:Y:S01]  /*c630*/  IABS R8, R23 ;  /* 0x0000001700087213 */ /* 0x000fe20000000000 */
[----:B0-----:R-:W-:Y:S01]  /*c640*/  IMAD.MOV.U32 R13, RZ, RZ, R20 ;  /* 0x000000ffff0d7224 */ /* 0x001fe200078e0014 */
[----:B------:R-:W-:Y:S01]  /*c650*/  ISETP.GE.AND P3, PT, R29, RZ, PT ;  /* 0x000000ff1d00720c */ /* 0x000fe20003f66270 */
[----:B------:R-:W-:-:S02]  /*c660*/  @!P5 IMAD.MOV R33, RZ, RZ, -R33 ;  /* 0x000000ffff21d224 */ /* 0x000fc400078e0a21 */
[----:B------:R-:W-:Y:S01]  /*c670*/  @!P4 IMAD.MOV R13, RZ, RZ, -R13 ;  /* 0x000000ffff0dc224 */ /* 0x000fe200078e0a0d */
[----:B------:R-:W-:Y:S01]  /*c680*/  ISETP.GT.U32.AND P4, PT, R10, R12, PT ;  /* 0x0000000c0a00720c */ /* 0x000fe20003f84070 */
[----:B------:R-:W-:Y:S01]  /*c690*/  @!P0 IMAD.IADD R19, R19, 0x1, -R10 ;  /* 0x0000000113138824 */ /* 0x000fe200078e0a0a */
[----:B------:R-:W-:Y:S01]  /*c6a0*/  ISETP.GE.AND P1, PT, R16, RZ, PT ;  /* 0x000000ff1000720c */ /* 0x000fe20003f26270 */
[----:B------:R-:W-:Y:S01]  /*c6b0*/  IMAD.MOV.U32 R15, RZ, RZ, R30 ;  /* 0x000000ffff0f7224 */ /* 0x000fe200078e001e */
[----:B------:R-:W-:Y:S01]  /*c6c0*/  ISETP.GE.AND P0, PT, R22, RZ, PT ;  /* 0x000000ff1600720c */ /* 0x000fe20003f06270 */
[----:B------:R-:W-:Y:S01]  /*c6d0*/  IMAD.HI.U32 R30, R11, R8, RZ ;  /* 0x000000080b1e7227 */ /* 0x000fe200078e00ff */
[----:B------:R-:W-:Y:S03]  /*c6e0*/  STL [R1+0x9c], R33 ;  /* 0x00009c2101007387 */ /* 0x000fe60000100800 */
[----:B------:R-:W-:Y:S01]  /*c6f0*/  @!P6 IMAD.IADD R9, R9, 0x1, -R10 ;  /* 0x000000010909e824 */ /* 0x000fe200078e0a0a */
[----:B------:R-:W-:Y:S01]  /*c700*/  ISETP.GT.U32.AND P6, PT, R10, R14, PT ;  /* 0x0000000e0a00720c */ /* 0x000fe20003fc4070 */
[----:B------:R-:W-:Y:S01]  /*c710*/  IMAD.MOV R30, RZ, RZ, -R30 ;  /* 0x000000ffff1e7224 */ /* 0x000fe200078e0a1e */
[----:B------:R0:W-:Y:S01]  /*c720*/  STL [R1+0x90], R13 ;  /* 0x0000900d01007387 */ /* 0x0001e20000100800 */
[----:B------:R-:W-:Y:S01]  /*c730*/  VIADD R22, R0, 0x19 ;  /* 0x0000001900167836 */ /* 0x000fe20000000000 */
[----:B------:R-:W-:Y:S01]  /*c740*/  ISETP.GT.U32.AND P5, PT, R10, R9, PT ;  /* 0x000000090a00720c */ /* 0x000fe20003fa4070 */
[----:B------:R-:W-:-:S02]  /*c750*/  VIADD R25, R0, 0x1b ;  /* 0x0000001b00197836 */ /* 0x000fc40000000000 */
[----:B------:R-:W-:Y:S02]  /*c760*/  IMAD R8, R10, R30, R8 ;  /* 0x0000001e0a087224 */ /* 0x000fe400078e0208 */
[----:B0-----:R-:W-:Y:S01]  /*c770*/  IMAD.MOV.U32 R13, RZ, RZ, R17 ;  /* 0x000000ffff0d7224 */ /* 0x001fe200078e0011 */
[----:B------:R-:W-:Y:S01]  /*c780*/  IABS R16, R22 ;  /* 0x0000001600107213 */ /* 0x000fe20000000000 */
[----:B------:R-:W-:Y:S02]  /*c790*/  @!P4 IMAD.IADD R12, R12, 0x1, -R10 ;  /* 0x000000010c0cc824 */ /* 0x000fe400078e0a0a */
[----:B------:R-:W-:Y:S01]  /*c7a0*/  @!P3 IMAD.MOV R13, RZ, RZ, -R13 ;  /* 0x000000ffff0db224 */ /* 0x000fe200078e0a0d */
[----:B------:R-:W-:Y:S01]  /*c7b0*/  ISETP.GE.AND P3, PT, R28, RZ, PT ;  /* 0x000000ff1c00720c */ /* 0x000fe20003f66270 */
[----:B------:R-:W-:Y:S01]  /*c7c0*/  IMAD.HI.U32 R31, R11, R15, RZ ;  /* 0x0000000f0b1f7227 */ /* 0x000fe200078e00ff */
[----:B------:R-:W-:Y:S02]  /*c7d0*/  ISETP.GE.AND P4, PT, R27, RZ, PT ;  /* 0x000000ff1b00720c */ /* 0x000fe40003f86270 */
[----:B------:R-:W-:Y:S01]  /*c7e0*/  IABS R29, R25 ;  /* 0x00000019001d7213 */ /* 0x000fe20000000000 */
[----:B------:R-:W-:Y:S01]  /*c7f0*/  @!P1 IMAD.MOV R19, RZ, RZ, -R19 ;  /* 0x000000ffff139224 */ /* 0x000fe200078e0a13 */
[----:B------:R-:W-:Y:S01]  /*c800*/  ISETP.GT.U32.AND P1, PT, R10, R8, PT ;  /* 0x000000080a00720c */ /* 0x000fe20003f24070 */
[----:B------:R-:W-:-:S02]  /*c810*/  @!P0 IMAD.MOV R18, RZ, RZ, -R18 ;  /* 0x000000ffff128224 */ /* 0x000fc400078e0a12 */
[----:B------:R-:W-:Y:S01]  /*c820*/  IMAD.HI.U32 R32, R11, R16, RZ ;  /* 0x000000100b207227 */ /* 0x000fe200078e00ff */
[----:B------:R-:W-:Y:S03]  /*c830*/  STL [R1+0x8c], R19 ;  /* 0x00008c1301007387 */ /* 0x000fe60000100800 */
[----:B------:R-:W-:Y:S02]  /*c840*/  @!P6 IMAD.IADD R14, R14, 0x1, -R10 ;  /* 0x000000010e0ee824 */ /* 0x000fe400078e0a0a */
[----:B------:R-:W-:Y:S01]  /*c850*/  IMAD.MOV R31, RZ, RZ, -R31 ;  /* 0x000000ffff1f7224 */ /* 0x000fe200078e0a1f */
[----:B------:R0:W-:Y:S01]  /*c860*/  STL [R1+0x98], R18 ;  /* 0x0000981201007387 */ /* 0x0001e20000100800 */
[----:B------:R-:W-:Y:S02]  /*c870*/  IMAD.MOV.U32 R21, RZ, RZ, R29 ;  /* 0x000000ffff157224 */ /* 0x000fe400078e001d */
[----:B------:R-:W-:Y:S01]  /*c880*/  IMAD.MOV R32, RZ, RZ, -R32 ;  /* 0x000000ffff207224 */ /* 0x000fe200078e0a20 */
[----:B------:R1:W-:Y:S01]  /*c890*/  STL [R1+0x94], R13 ;  /* 0x0000940d01007387 */ /* 0x0003e20000100800 */
[----:B------:R-:W-:-:S02]  /*c8a0*/  IMAD R15, R10, R31, R15 ;  /* 0x0000001f0a0f7224 */ /* 0x000fc400078e020f */
[----:B------:R-:W-:Y:S01]  /*c8b0*/  @!P5 IMAD.IADD R9, R9, 0x1, -R10 ;  /* 0x000000010909d824 */ /* 0x000fe200078e0a0a */
[----:B------:R-:W-:Y:S01]  /*c8c0*/  ISETP.GE.AND P5, PT, R24, RZ, PT ;  /* 0x000000ff1800720c */ /* 0x000fe20003fa6270 */
[----:B0-----:R-:W-:Y:S02]  /*c8d0*/  IMAD.MOV.U32 R18, RZ, RZ, R14 ;  /* 0x000000ffff127224 */ /* 0x001fe400078e000e */
[----:B------:R-:W-:-:S04]  /*c8e0*/  IMAD.HI.U32 R17, R11, R21, RZ ;  /* 0x000000150b117227 */ /* 0x000fc800078e00ff */
[----:B-1----:R-:W-:Y:S02]  /*c8f0*/  IMAD.MOV.U32 R13, RZ, RZ, R12 ;  /* 0x000000ffff0d7224 */ /* 0x002fe400078e000c */
[C---:B------:R-:W-:Y:S02]  /*c900*/  IMAD R16, R10.reuse, R32, R16 ;  /* 0x000000200a107224 */ /* 0x040fe400078e0210 */
[----:B------:R-:W-:Y:S01]  /*c910*/  @!P3 IMAD.MOV R18, RZ, RZ, -R18 ;  /* 0x000000ffff12b224 */ /* 0x000fe200078e0a12 */
[----:B------:R-:W-:Y:S01]  /*c920*/  ISETP.GT.U32.AND P6, PT, R10, R15, PT ;  /* 0x0000000f0a00720c */ /* 0x000fe20003fc4070 */
[----:B------:R-:W-:Y:S02]  /*c930*/  @!P4 IMAD.MOV R13, RZ, RZ, -R13 ;  /* 0x000000ffff0dc224 */ /* 0x000fe400078e0a0d */
[----:B------:R-:W-:Y:S02]  /*c940*/  IMAD.MOV R17, RZ, RZ, -R17 ;  /* 0x000000ffff117224 */ /* 0x000fe400078e0a11 */
[----:B------:R-:W-:Y:S01]  /*c950*/  @!P1 IMAD.IADD R8, R8, 0x1, -R10 ;  /* 0x0000000108089824 */ /* 0x000fe200078e0a0a */
[C---:B------:R-:W-:Y:S01]  /*c960*/  ISETP.GT.U32.AND P0, PT, R10.reuse, R16, PT ;  /* 0x000000100a00720c */ /* 0x040fe20003f04070 */
[----:B------:R-:W-:Y:S01]  /*c970*/  STL [R1+0x88], R18 ;  /* 0x0000881201007387 */ /* 0x000fe20000100800 */
[----:B------:R-:W-:-:S03]  /*c980*/  IMAD R14, R10, R17, R21 ;  /* 0x000000110a0e7224 */ /* 0x000fc600078e0215 */
[----:B------:R0:W-:Y:S01]  /*c990*/  STL [R1+0x84], R13 ;  /* 0x0000840d01007387 */ /* 0x0001e20000100800 */
[----:B------:R-:W-:Y:S01]  /*c9a0*/  ISETP.GT.U32.AND P3, PT, R10, R8, PT ;  /* 0x000000080a00720c */ /* 0x000fe20003f64070 */
[----:B------:R-:W-:Y:S02]  /*c9b0*/  @!P6 IMAD.IADD R15, R15, 0x1, -R10 ;  /* 0x000000010f0fe824 */ /* 0x000fe400078e0a0a */
[----:B0-----:R-:W-:-:S04]  /*c9c0*/  IMAD.MOV.U32 R13, RZ, RZ, R9 ;  /* 0x000000ffff0d7224 */ /* 0x001fc800078e0009 */
[----:B------:R-:W-:Y:S01]  /*c9d0*/  @!P5 IMAD.MOV R13, RZ, RZ, -R13 ;  /* 0x000000ffff0dd224 */ /* 0x000fe200078e0a0d */
[----:B------:R-:W-:Y:S02]  /*c9e0*/  ISETP.GT.U32.AND P5, PT, R10, R14, PT ;  /* 0x0000000e0a00720c */ /* 0x000fe40003fa4070 */
[----:B------:R-:W-:Y:S01]  /*c9f0*/  ISETP.GE.AND P1, PT, R23, RZ, PT ;  /* 0x000000ff1700720c */ /* 0x000fe20003f26270 */
[--C-:B------:R-:W-:Y:S01]  /*ca00*/  @!P0 IMAD.IADD R16, R16, 0x1, -R10.reuse ;  /* 0x0000000110108824 */ /* 0x100fe200078e0a0a */
[----:B------:R-:W-:Y:S01]  /*ca10*/  ISETP.GT.U32.AND P6, PT, R10, R15, PT ;  /* 0x0000000f0a00720c */ /* 0x000fe20003fc4070 */
[----:B------:R-:W-:Y:S01]  /*ca20*/  @!P3 IMAD.IADD R8, R8, 0x1, -R10 ;  /* 0x000000010808b824 */ /* 0x000fe200078e0a0a */
[----:B------:R0:W-:Y:S02]  /*ca30*/  STL [R1+0x80], R13 ;  /* 0x0000800d01007387 */ /* 0x0001e40000100800 */
[----:B------:R-:W-:Y:S01]  /*ca40*/  ISETP.GT.U32.AND P4, PT, R10, R16, PT ;  /* 0x000000100a00720c */ /* 0x000fe20003f84070 */
[----:B------:R-:W-:Y:S01]  /*ca50*/  VIADD R18, R0, 0x1c ;  /* 0x0000001c00127836 */ /* 0x000fe20000000000 */
[----:B------:R-:W-:-:S03]  /*ca60*/  ISETP.GE.AND P0, PT, R22, RZ, PT ;  /* 0x000000ff1600720c */ /* 0x000fc60003f06270 */
[----:B------:R-:W-:Y:S02]  /*ca70*/  @!P5 IMAD.IADD R14, R14, 0x1, -R10 ;  /* 0x000000010e0ed824 */ /* 0x000fe400078e0a0a */
[----:B0-----:R-:W-:Y:S01]  /*ca80*/  IMAD.MOV.U32 R13, RZ, RZ, R8 ;  /* 0x000000ffff0d7224 */ /* 0x001fe200078e0008 */
[----:B------:R-:W-:Y:S01]  /*ca90*/  ISETP.GE.AND P3, PT, R26, RZ, PT ;  /* 0x000000ff1a00720c */ /* 0x000fe20003f66270 */
[----:B------:R-:W-:Y:S01]  /*caa0*/  VIADD R17, R0, 0x1d ;  /* 0x0000001d00117836 */ /* 0x000fe20000000000 */
[----:B------:R-:W-:Y:S01]  /*cab0*/  IABS R12, R18 ;  /* 0x00000012000c7213 */ /* 0x000fe20000000000 */
[----:B------:R-:W-:Y:S01]  /*cac0*/  @!P1 IMAD.MOV R13, RZ, RZ, -R13 ;  /* 0x000000ffff0d9224 */ /* 0x000fe200078e0a0d */
[----:B------:R-:W-:Y:S01]  /*cad0*/  ISETP.GT.U32.AND P1, PT, R10, R14, PT ;  /* 0x0000000e0a00720c */ /* 0x000fe20003f24070 */
[--C-:B------:R-:W-:Y:S01]  /*cae0*/  @!P6 IMAD.IADD R15, R15, 0x1, -R10.reuse ;  /* 0x000000010f0fe824 */ /* 0x100fe200078e0a0a */
[----:B------:R-:W-:Y:S01]  /*caf0*/  IABS R9, R17 ;  /* 0x0000001100097213 */ /* 0x000fe20000000000 */
[----:B------:R-:W-:Y:S01]  /*cb00*/  IMAD.HI.U32 R19, R11, R12, RZ ;  /* 0x0000000c0b137227 */ /* 0x000fe200078e00ff */
[----:B------:R0:W-:Y:S03]  /*cb10*/  STL [R1+0x7c], R13 ;  /* 0x00007c0d01007387 */ /* 0x0001e60000100800 */
[----:B------:R-:W-:Y:S01]  /*cb20*/  @!P4 IMAD.IADD R16, R16, 0x1, -R10 ;  /* 0x000000011010c824 */ /* 0x000fe200078e0a0a */
[----:B------:R-:W-:Y:S01]  /*cb30*/  ISETP.GE.AND P4, PT, R25, RZ, PT ;  /* 0x000000ff1900720c */ /* 0x000fe20003f86270 */
[----:B------:R-:W-:-:S04]  /*cb40*/  IMAD.HI.U32 R20, R11, R9, RZ ;  /* 0x000000090b147227 */ /* 0x000fc800078e00ff */
[----:B0-----:R-:W-:Y:S02]  /*cb50*/  IMAD.MOV.U32 R13, RZ, RZ, R15 ;  /* 0x000000ffff0d7224 */ /* 0x001fe400078e000f */
[----:B------:R-:W-:Y:S02]  /*cb60*/  IMAD.MOV R8, RZ, RZ, -R19 ;  /* 0x000000ffff087224 */ /* 0x000fe400078e0a13 */
[----:B------:R-:W-:Y:S01]  /*cb70*/  @!P0 IMAD.MOV R16, RZ, RZ, -R16 ;  /* 0x000000ffff108224 */ /* 0x000fe200078e0a10 */
[----:B------:R-:W-:Y:S01]  /*cb80*/  ISETP.GE.AND P6, PT, R18, RZ, PT ;  /* 0x000000ff1200720c */ /* 0x000fe20003fc6270 */
[----:B------:R-:W-:Y:S02]  /*cb90*/  @!P3 IMAD.MOV R13, RZ, RZ, -R13 ;  /* 0x000000ffff0db224 */ /* 0x000fe400078e0a0d */
[----:B------:R-:W-:Y:S02]  /*cba0*/  IMAD.MOV R18, RZ, RZ, -R20 ;  /* 0x000000ffff127224 */ /* 0x000fe400078e0a14 */
[----:B------:R-:W-:-:S02]  /*cbb0*/  IMAD R12, R10, R8, R12 ;  /* 0x000000080a0c7224 */ /* 0x000fc400078e020c */
[----:B------:R-:W-:Y:S01]  /*cbc0*/  @!P1 IMAD.IADD R14, R14, 0x1, -R10 ;  /* 0x000000010e0e9824 */ /* 0x000fe200078e0a0a */
[----:B------:R-:W-:Y:S01]  /*cbd0*/  STL [R1+0x78], R16 ;  /* 0x0000781001007387 */ /* 0x000fe20000100800 */
[C---:B------:R-:W-:Y:S01]  /*cbe0*/  IMAD R9, R10.reuse, R18, R9 ;  /* 0x000000120a097224 */ /* 0x040fe200078e0209 */
[----:B------:R-:W-:Y:S02]  /*cbf0*/  ISETP.GT.U32.AND P0, PT, R10, R12, PT ;  /* 0x0000000c0a00720c */ /* 0x000fe40003f04070 */
[----:B------:R0:W-:Y:S01]  /*cc00*/  STL [R1+0x74], R13 ;  /* 0x0000740d01007387 */ /* 0x0001e20000100800 */
[----:B------:R-:W-:Y:S01]  /*cc10*/  ISETP.GE.AND P5, PT, R17, RZ, PT ;  /* 0x000000ff1100720c */ /* 0x000fe20003fa6270 */
[----:B------:R-:W-:Y:S02]  /*cc20*/  VIADD R17, R0, 0x1e ;  /* 0x0000001e00117836 */ /* 0x000fe40000000000 */
[----:B0-----:R-:W-:-:S04]  /*cc30*/  IMAD.MOV.U32 R13, RZ, RZ, R14 ;  /* 0x000000ffff0d7224 */ /* 0x001fc800078e000e */
[----:B------:R-:W-:Y:S01]  /*cc40*/  @!P4 IMAD.MOV R13, RZ, RZ, -R13 ;  /* 0x000000ffff0dc224 */ /* 0x000fe200078e0a0d */
[----:B------:R-:W-:Y:S01]  /*cc50*/  ISETP.GT.U32.AND P4, PT, R10, R9, PT ;  /* 0x000000090a00720c */ /* 0x000fe20003f84070 */
[----:B------:R-:W-:Y:S01]  /*cc60*/  VIADD R8, R0, 0x20 ;  /* 0x0000002000087836 */ /* 0x000fe20000000000 */
[----:B------:R-:W-:Y:S02]  /*cc70*/  ISETP.GE.AND P3, PT, R17, RZ, PT ;  /* 0x000000ff1100720c */ /* 0x000fe40003f66270 */
[----:B------:R-:W-:Y:S01]  /*cc80*/  IABS R17, R17 ;  /* 0x0000001100117213 */ /* 0x000fe20000000000 */
[----:B------:R-:W-:Y:S01]  /*cc90*/  @!P0 IMAD.IADD R12, R12, 0x1, -R10 ;  /* 0x000000010c0c8824 */ /* 0x000fe200078e0a0a */
[----:B------:R-:W-:Y:S02]  /*cca0*/  ISETP.GE.AND P1, PT, R8, RZ, PT ;  /* 0x000000ff0800720c */ /* 0x000fe40003f26270 */
[----:B------:R-:W-:Y:S01]  /*ccb0*/  IABS R19, R8 ;  /* 0x0000000800137213 */ /* 0x000fe20000000000 */
[----:B------:R-:W-:Y:S01]  /*ccc0*/  IMAD.MOV.U32 R8, RZ, RZ, R17 ;  /* 0x000000ffff087224 */ /* 0x000fe200078e0011 */
[----:B------:R-:W-:Y:S01]  /*ccd0*/  ISETP.GT.U32.AND P0, PT, R10, R12, PT ;  /* 0x0000000c0a00720c */ /* 0x000fe20003f04070 */
[----:B------:R-:W-:-:S02]  /*cce0*/  VIADD R20, R0, 0x21 ;  /* 0x0000002100147836 */ /* 0x000fc40000000000 */
[----:B------:R-:W-:Y:S02]  /*ccf0*/  @!P4 IMAD.IADD R9, R9, 0x1, -R10 ;  /* 0x000000010909c824 */ /* 0x000fe400078e0a0a */
[C---:B------:R-:W-:Y:S01]  /*cd00*/  IMAD.HI.U32 R16, R11.reuse, R8, RZ ;  /* 0x000000080b107227 */ /* 0x040fe200078e00ff */
[----:B------:R-:W-:Y:S02]  /*cd10*/  IABS R18, R20 ;  /* 0x0000001400127213 */ /* 0x000fe40000000000 */
[----:B------:R-:W-:Y:S01]  /*cd20*/  ISETP.GT.U32.AND P4, PT, R10, R9, PT ;  /* 0x000000090a00720c */ /* 0x000fe20003f84070 */
[----:B------:R-:W-:-:S04]  /*cd30*/  IMAD.HI.U32 R15, R11, R19, RZ ;  /* 0x000000130b0f7227 */ /* 0x000fc800078e00ff */
[----:B------:R-:W-:Y:S02]  /*cd40*/  IMAD.MOV R14, RZ, RZ, -R16 ;  /* 0x000000ffff0e7224 */ /* 0x000fe400078e0a10 */
[----:B------:R-:W-:Y:S02]  /*cd50*/  IMAD.MOV R15, RZ, RZ, -R15 ;  /* 0x000000ffff0f7224 */ /* 0x000fe400078e0a0f */
[----:B------:R-:W-:-:S04]  /*cd60*/  IMAD.HI.U32 R21, R11, R18, RZ ;  /* 0x000000120b157227 */ /* 0x000fc800078e00ff */
[----:B------:R-:W-:Y:S02]  /*cd70*/  IMAD R8, R10, R14, R8 ;  /* 0x0000000e0a087224 */ /* 0x000fe400078e0208 */
[----:B------:R-:W-:Y:S02]  /*cd80*/  VIADD R24, R0, 0x22 ;  /* 0x0000002200187836 */ /* 0x000fe40000000000 */
[----:B------:R-:W-:Y:S02]  /*cd90*/  IMAD R19, R10, R15, R19 ;  /* 0x0000000f0a137224 */ /* 0x000fe400078e0213 */
[----:B------:R-:W-:Y:S02]  /*cda0*/  IMAD.MOV R14, RZ, RZ, -R21 ;  /* 0x000000ffff0e7224 */ /* 0x000fe400078e0a15 */
[----:B------:R-:W-:Y:S01]  /*cdb0*/  @!P0 IMAD.IADD R12, R12, 0x1, -R10 ;  /* 0x000000010c0c8824 */ /* 0x000fe200078e0a0a */
[----:B------:R-:W-:Y:S01]  /*cdc0*/  ISETP.GT.U32.AND P0, PT, R10, R8, PT ;  /* 0x000000080a00720c */ /* 0x000fe20003f04070 */
[----:B------:R-:W-:Y:S01]  /*cdd0*/  VIADD R25, R0, 0x23 ;  /* 0x0000002300197836 */ /* 0x000fe20000000000 */
[----:B------:R-:W-:Y:S01]  /*cde0*/  IABS R17, R24 ;  /* 0x0000001800117213 */ /* 0x000fe20000000000 */
[----:B------:R-:W-:-:S02]  /*cdf0*/  IMAD R18, R10, R14, R18 ;  /* 0x0000000e0a127224 */ /* 0x000fc400078e0212 */
[----:B------:R-:W-:Y:S01]  /*ce00*/  @!P4 IMAD.IADD R9, R9, 0x1, -R10 ;  /* 0x000000010909c824 */ /* 0x000fe200078e0a0a */
[----:B------:R-:W-:Y:S01]  /*ce10*/  ISETP.GT.U32.AND P4, PT, R10, R19, PT ;  /* 0x000000130a00720c */ /* 0x000fe20003f84070 */
[----:B------:R-:W-:Y:S01]  /*ce20*/  IMAD.MOV.U32 R27, RZ, RZ, R12 ;  /* 0x000000ffff1b7224 */ /* 0x000fe200078e000c */
[----:B------:R-:W-:Y:S01]  /*ce30*/  IABS R16, R25 ;  /* 0x0000001900107213 */ /* 0x000fe20000000000 */
[----:B------:R-:W-:-:S04]  /*ce40*/  IMAD.HI.U32 R21, R11, R17, RZ ;  /* 0x000000110b157227 */ /* 0x000fc800078e00ff */
[----:B------:R-:W-:Y:S01]  /*ce50*/  @!P6 IMAD.MOV R27, RZ, RZ, -R27 ;  /* 0x000000ffff1be224 */ /* 0x000fe200078e0a1b */
[----:B------:R-:W-:Y:S01]  /*ce60*/  ISETP.GT.U32.AND P6, PT, R10, R18, PT ;  /* 0x000000120a00720c */ /* 0x000fe20003fc4070 */
[C---:B------:R-:W-:Y:S02]  /*ce70*/  VIADD R26, R0.reuse, 0x25 ;  /* 0x00000025001a7836 */ /* 0x040fe40000000000 */
[----:B------:R-:W-:Y:S01]  /*ce80*/  IMAD.HI.U32 R14, R11, R16, RZ ;  /* 0x000000100b0e7227 */ /* 0x000fe200078e00ff */
[----:B------:R0:W-:Y:S03]  /*ce90*/  STL [R1+0x70], R13 ;  /* 0x0000700d01007387 */ /* 0x0001e60000100800 */
[----:B------:R-:W-:Y:S01]  /*cea0*/  IMAD.MOV R21, RZ, RZ, -R21 ;  /* 0x000000ffff157224 */ /* 0x000fe200078e0a15 */
[----:B------:R-:W-:Y:S01]  /*ceb0*/  IABS R22, R26 ;  /* 0x0000001a00167213 */ /* 0x000fe20000000000 */
[----:B------:R-:W-:-:S02]  /*cec0*/  VIADD R23, R0, 0x24 ;  /* 0x0000002400177836 */ /* 0x000fc40000000000 */
[----:B------:R-:W-:Y:S02]  /*ced0*/  @!P0 IMAD.IADD R8, R8, 0x1, -R10 ;  /* 0x0000000108088824 */ /* 0x000fe400078e0a0a */
[----:B------:R-:W-:Y:S02]  /*cee0*/  IMAD.MOV R14, RZ, RZ, -R14 ;  /* 0x000000ffff0e7224 */ /* 0x000fe400078e0a0e */
[C---:B------:R-:W-:Y:S02]  /*cef0*/  IMAD R17, R10.reuse, R21, R17 ;  /* 0x000000150a117224 */ /* 0x040fe400078e0211 */
[----:B0-----:R-:W-:Y:S01]  /*cf00*/  IMAD.MOV.U32 R13, RZ, RZ, R9 ;  /* 0x000000ffff0d7224 */ /* 0x001fe200078e0009 */
[----:B------:R-:W-:Y:S01]  /*cf10*/  IABS R15, R23 ;  /* 0x00000017000f7213 */ /* 0x000fe20000000000 */
[----:B------:R-:W-:Y:S01]  /*cf20*/  @!P4 IMAD.IADD R19, R19, 0x1, -R10 ;  /* 0x000000011313c824 */ /* 0x000fe200078e0a0a */
[C---:B------:R-:W-:Y:S01]  /*cf30*/  ISETP.GT.U32.AND P0, PT, R10.reuse, R8, PT ;  /* 0x000000080a00720c */ /* 0x040fe20003f04070 */
[----:B------:R-:W-:-:S02]  /*cf40*/  IMAD R16, R10, R14, R16 ;  /* 0x0000000e0a107224 */ /* 0x000fc400078e0210 */
[----:B------:R-:W-:Y:S02]  /*cf50*/  IMAD.MOV.U32 R14, RZ, RZ, R22 ;  /* 0x000000ffff0e7224 */ /* 0x000fe400078e0016 */
[----:B------:R-:W-:Y:S01]  /*cf60*/  @!P5 IMAD.MOV R13, RZ, RZ, -R13 ;  /* 0x000000ffff0dd224 */ /* 0x000fe200078e0a0d */
[----:B------:R-:W-:Y:S01]  /*cf70*/  ISETP.GT.U32.AND P5, PT, R10, R17, PT ;  /* 0x000000110a00720c */ /* 0x000fe20003fa4070 */
[----:B------:R-:W-:Y:S01]  /*cf80*/  @!P6 IMAD.IADD R18, R18, 0x1, -R10 ;  /* 0x000000011212e824 */ /* 0x000fe200078e0a0a */
[----:B------:R-:W-:Y:S01]  /*cf90*/  ISETP.GT.U32.AND P6, PT, R10, R19, PT ;  /* 0x000000130a00720c */ /* 0x000fe20003fc4070 */
[----:B------:R-:W-:-:S04]  /*cfa0*/  IMAD.HI.U32 R21, R11, R15, RZ ;  /* 0x0000000f0b157227 */ /* 0x000fc800078e00ff */
[----:B------:R-:W-:Y:S01]  /*cfb0*/  IMAD.HI.U32 R12, R11, R14, RZ ;  /* 0x0000000e0b0c7227 */ /* 0x000fe200078e00ff */
[----:B------:R-:W-:-:S03]  /*cfc0*/  ISETP.GT.U32.AND P4, PT, R10, R16, PT ;  /* 0x000000100a00720c */ /* 0x000fc60003f84070 */
[----:B------:R-:W-:Y:S02]  /*cfd0*/  IMAD.MOV R9, RZ, RZ, -R21 ;  /* 0x000000ffff097224 */ /* 0x000fe400078e0a15 */
[----:B------:R-:W-:Y:S02]  /*cfe0*/  IMAD.MOV R12, RZ, RZ, -R12 ;  /* 0x000000ffff0c7224 */ /* 0x000fe400078e0a0c */
[----:B------:R-:W-:Y:S02]  /*cff0*/  VIADD R22, R0, 0x26 ;  /* 0x0000002600167836 */ /* 0x000fe40000000000 */
[----:B------:R-:W-:Y:S02]  /*d000*/  @!P0 IMAD.IADD R8, R8, 0x1, -R10 ;  /* 0x0000000108088824 */ /* 0x000fe400078e0a0a */
[C---:B------:R-:W-:Y:S02]  /*d010*/  IMAD R15, R10.reuse, R9, R15 ;  /* 0x000000090a0f7224 */ /* 0x040fe400078e020f */
[C---:B------:R-:W-:Y:S01]  /*d020*/  IMAD R14, R10.reuse, R12, R14 ;  /* 0x0000000c0a0e7224 */ /* 0x040fe200078e020e */
[----:B------:R-:W-:Y:S01]  /*d030*/  IABS R12, R22 ;  /* 0x00000016000c7213 */ /* 0x000fe20000000000 */
[----:B------:R0:W-:Y:S01]  /*d040*/  STL [R1+0x6c], R27 ;  /* 0x00006c1b01007387 */ /* 0x0001e20000100800 */
[--C-:B------:R-:W-:Y:S01]  /*d050*/  @!P5 IMAD.IADD R17, R17, 0x1, -R10.reuse ;  /* 0x000000011111d824 */ /* 0x100fe200078e0a0a */
[C---:B------:R-:W-:Y:S01]  /*d060*/  ISETP.GT.U32.AND P5, PT, R10.reuse, R18, PT ;  /* 0x000000120a00720c */ /* 0x040fe20003fa4070 */
[--C-:B------:R-:W-:Y:S01]  /*d070*/  @!P6 IMAD.IADD R19, R19, 0x1, -R10.reuse ;  /* 0x000000011313e824 */ /* 0x100fe200078e0a0a */
[----:B------:R1:W-:Y:S01]  /*d080*/  STL [R1+0x68], R13 ;  /* 0x0000680d01007387 */ /* 0x0003e20000100800 */
[----:B------:R-:W-:Y:S01]  /*d090*/  ISETP.GT.U32.AND P6, PT, R10, R15, PT ;  /* 0x0000000f0a00720c */ /* 0x000fe20003fc4070 */
[----:B------:R-:W-:-:S02]  /*d0a0*/  @!P4 IMAD.IADD R16, R16, 0x1, -R10 ;  /* 0x000000011010c824 */ /* 0x000fc400078e0a0a */
[----:B0-----:R-:W-:-:S04]  /*d0b0*/  IMAD.HI.U32 R27, R11, R12, RZ ;  /* 0x0000000c0b1b7227 */ /* 0x001fc800078e00ff */
[----:B-1----:R-:W-:Y:S02]  /*d0c0*/  IMAD.MOV.U32 R13, RZ, RZ, R8 ;  /* 0x000000ffff0d7224 */ /* 0x002fe400078e0008 */
[----:B------:R-:W-:Y:S02]  /*d0d0*/  IMAD.MOV R27, RZ, RZ, -R27 ;  /* 0x000000ffff1b7224 */ /* 0x000fe400078e0a1b */
[----:B------:R-:W-:Y:S01]  /*d0e0*/  @!P3 IMAD.MOV R13, RZ, RZ, -R13 ;  /* 0x000000ffff0db224 */ /* 0x000fe200078e0a0d */
[----:B------:R-:W-:Y:S01]  /*d0f0*/  ISETP.GT.U32.AND P3, PT, R10, R17, PT ;  /* 0x000000110a00720c */ /* 0x000fe20003f64070 */
[----:B------:R-:W-:Y:S01]  /*d100*/  VIADD R21, R0, 0x28 ;  /* 0x0000002800157836 */ /* 0x000fe20000000000 */
[C---:B------:R-:W-:Y:S01]  /*d110*/  ISETP.GT.U32.AND P4, PT, R10.reuse, R16, PT ;  /* 0x000000100a00720c */ /* 0x040fe20003f84070 */
[----:B------:R-:W-:Y:S02]  /*d120*/  IMAD R12, R10, R27, R12 ;  /* 0x0000001b0a0c7224 */ /* 0x000fe400078e020c */
[--C-:B------:R-:W-:Y:S01]  /*d130*/  @!P5 IMAD.IADD R18, R18, 0x1, -R10.reuse ;  /* 0x000000011212d824 */ /* 0x100fe200078e0a0a */
[----:B------:R-:W-:Y:S01]  /*d140*/  ISETP.GT.U32.AND P5, PT, R10, R14, PT ;  /* 0x0000000e0a00720c */ /* 0x000fe20003fa4070 */
[----:B------:R-:W-:Y:S01]  /*d150*/  @!P6 IMAD.IADD R15, R15, 0x1, -R10 ;  /* 0x000000010f0fe824 */ /* 0x000fe200078e0a0a */
[----:B------:R-:W-:-:S02]  /*d160*/  ISETP.GE.AND P0, PT, R20, RZ, PT ;  /* 0x000000ff1400720c */ /* 0x000fc40003f06270 */
[----:B------:R-:W-:Y:S02]  /*d170*/  IABS R9, R21 ;  /* 0x0000001500097213 */ /* 0x000fe40000000000 */
[----:B------:R-:W-:Y:S01]  /*d180*/  ISETP.GT.U32.AND P6, PT, R10, R12, PT ;  /* 0x0000000c0a00720c */ /* 0x000fe20003fc4070 */
[--C-:B------:R-:W-:Y:S01]  /*d190*/  @!P3 IMAD.IADD R17, R17, 0x1, -R10.reuse ;  /* 0x000000011111b824 */ /* 0x100fe200078e0a0a */
[----:B------:R-:W-:Y:S01]  /*d1a0*/  ISETP.GE.AND P3, PT, R24, RZ, PT ;  /* 0x000000ff1800720c */ /* 0x000fe20003f66270 */
[----:B------:R-:W-:Y:S01]  /*d1b0*/  IMAD.HI.U32 R24, R11, R9, RZ ;  /* 0x000000090b187227 */ /* 0x000fe200078e00ff */
[----:B------:R0:W-:Y:S03]  /*d1c0*/  STL [R1+0x64], R13 ;  /* 0x0000640d01007387 */ /* 0x0001e60000100800 */
[----:B------:R-:W-:Y:S02]  /*d1d0*/  IMAD.MOV.U32 R28, RZ, RZ, R19 ;  /* 0x000000ffff1c7224 */ /* 0x000fe400078e0013 */
[----:B------:R-:W-:Y:S01]  /*d1e0*/  @!P4 IMAD.IADD R16, R16, 0x1, -R10 ;  /* 0x000000011010c824 */ /* 0x000fe200078e0a0a */
[----:B------:R-:W-:Y:S01]  /*d1f0*/  ISETP.GE.AND P4, PT, R25, RZ, PT ;  /* 0x000000ff1900720c */ /* 0x000fe20003f86270 */
[----:B------:R-:W-:-:S02]  /*d200*/  IMAD.MOV R24, RZ, RZ, -R24 ;  /* 0x000000ffff187224 */ /* 0x000fc400078e0a18 */
[----:B0-----:R-:W-:Y:S02]  /*d210*/  IMAD.MOV.U32 R13, RZ, RZ, R18 ;  /* 0x000000ffff0d7224 */ /* 0x001fe400078e0012 */
[----:B------:R-:W-:Y:S01]  /*d220*/  @!P5 IMAD.IADD R14, R14, 0x1, -R10 ;  /* 0x000000010e0ed824 */ /* 0x000fe200078e0a0a */
[----:B------:R-:W-:Y:S01]  /*d230*/  ISETP.GE.AND P5, PT, R23, RZ, PT ;  /* 0x000000ff1700720c */ /* 0x000fe20003fa6270 */
[C---:B------:R-:W-:Y:S02]  /*d240*/  VIADD R20, R0.reuse, 0x29 ;  /* 0x0000002900147836 */ /* 0x040fe40000000000 */
[----:B------:R-:W-:Y:S02]  /*d250*/  @!P1 IMAD.MOV R28, RZ, RZ, -R28 ;  /* 0x000000ffff1c9224 */ /* 0x000fe400078e0a1c */
[----:B------:R-:W-:Y:S02]  /*d260*/  VIADD R23, R0, 0x2a ;  /* 0x0000002a00177836 */ /* 0x000fe40000000000 */
[----:B------:R-:W-:-:S02]  /*d270*/  IMAD R9, R10, R24, R9 ;  /* 0x000000180a097224 */ /* 0x000fc400078e0209 */
[----:B------:R-:W-:Y:S01]  /*d280*/  @!P6 IMAD.IADD R12, R12, 0x1, -R10 ;  /* 0x000000010c0ce824 */ /* 0x000fe200078e0a0a */
[C---:B------:R-:W-:Y:S01]  /*d290*/  ISETP.GT.U32.AND P6, PT, R10.reuse, R15, PT ;  /* 0x0000000f0a00720c */ /* 0x040fe20003fc4070 */
[----:B------:R-:W-:Y:S01]  /*d2a0*/  @!P0 IMAD.MOV R13, RZ, RZ, -R13 ;  /* 0x000000ffff0d8224 */ /* 0x000fe200078e0a0d */
[C---:B------:R-:W-:Y:S01]  /*d2b0*/  ISETP.GT.U32.AND P0, PT, R10.reuse, R14, PT ;  /* 0x0000000e0a00720c */ /* 0x040fe20003f04070 */
[----:B------:R-:W-:Y:S01]  /*d2c0*/  STL [R1+0x58], R28 ;  /* 0x0000581c01007387 */ /* 0x000fe20000100800 */
[----:B------:R-:W-:Y:S01]  /*d2d0*/  IABS R8, R20 ;  /* 0x0000001400087213 */ /* 0x000fe20000000000 */
[----:B------:R-:W-:Y:S01]  /*d2e0*/  @!P3 IMAD.MOV R17, RZ, RZ, -R17 ;  /* 0x000000ffff11b224 */ /* 0x000fe200078e0a11 */
[----:B------:R-:W-:Y:S01]  /*d2f0*/  IABS R25, R23 ;  /* 0x0000001700197213 */ /* 0x000fe20000000000 */
[----:B------:R0:W-:Y:S01]  /*d300*/  STL [R1+0x54], R13 ;  /* 0x0000540d01007387 */ /* 0x0001e20000100800 */
[C---:B------:R-:W-:Y:S01]  /*d310*/  ISETP.GT.U32.AND P3, PT, R10.reuse, R9, PT ;  /* 0x000000090a00720c */ /* 0x040fe20003f64070 */
[----:B------:R-:W-:Y:S01]  /*d320*/  IMAD.HI.U32 R27, R11, R8, RZ ;  /* 0x000000080b1b7227 */ /* 0x000fe200078e00ff */
[----:B------:R-:W-:-:S03]  /*d330*/  ISETP.GT.U32.AND P1, PT, R10, R12, PT ;  /* 0x0000000c0a00720c */ /* 0x000fc60003f24070 */
[----:B0-----:R-:W-:Y:S02]  /*d340*/  IMAD.MOV.U32 R13, RZ, RZ, R16 ;  /* 0x000000ffff0d7224 */ /* 0x001fe400078e0010 */
[----:B------:R-:W-:Y:S02]  /*d350*/  IMAD.MOV.U32 R16, RZ, RZ, R25 ;  /* 0x000000ffff107224 */ /* 0x000fe400078e0019 */
[----:B------:R-:W-:Y:S01]  /*d360*/  @!P4 IMAD.MOV R13, RZ, RZ, -R13 ;  /* 0x000000ffff0dc224 */ /* 0x000fe200078e0a0d */
[----:B------:R-:W-:Y:S01]  /*d370*/  ISETP.GE.AND P4, PT, R26, RZ, PT ;  /* 0x000000ff1a00720c */ /* 0x000fe20003f86270 */
[----:B------:R-:W-:Y:S02]  /*d380*/  IMAD.MOV R27, RZ, RZ, -R27 ;  /* 0x000000ffff1b7224 */ /* 0x000fe400078e0a1b */
[----:B------:R-:W-:-:S04]  /*d390*/  IMAD.HI.U32 R18, R11, R16, RZ ;  /* 0x000000100b127227 */ /* 0x000fc800078e00ff */
[--C-:B------:R-:W-:Y:S02]  /*d3a0*/  @!P6 IMAD.IADD R15, R15, 0x1, -R10.reuse ;  /* 0x000000010f0fe824 */ /* 0x100fe400078e0a0a */
[----:B------:R-:W-:Y:S01]  /*d3b0*/  @!P0 IMAD.IADD R14, R14, 0x1, -R10 ;  /* 0x000000010e0e8824 */ /* 0x000fe200078e0a0a */
[----:B------:R-:W-:Y:S01]  /*d3c0*/  STL [R1+0x50], R17 ;  /* 0x0000501101007387 */ /* 0x000fe20000100800 */
[----:B------:R-:W-:Y:S02]  /*d3d0*/  IMAD R8, R10, R27, R8 ;  /* 0x0000001b0a087224 */ /* 0x000fe400078e0208 */
[----:B------:R-:W-:Y:S01]  /*d3e0*/  IMAD.MOV R18, RZ, RZ, -R18 ;  /* 0x000000ffff127224 */ /* 0x000fe200078e0a12 */
[----:B------:R0:W-:Y:S01]  /*d3f0*/  STL [R1+0x4c], R13 ;  /* 0x00004c0d01007387 */ /* 0x0001e20000100800 */
[----:B------:R-:W-:Y:S02]  /*d400*/  @!P3 IMAD.IADD R9, R9, 0x1, -R10 ;  /* 0x000000010909b824 */ /* 0x000fe400078e0a0a */
[----:B------:R-:W-:Y:S01]  /*d410*/  IMAD.MOV.U32 R25, RZ, RZ, R15 ;  /* 0x000000ffff197224 */ /* 0x000fe200078e000f */
[----:B------:R-:W-:Y:S01]  /*d420*/  ISETP.GE.AND P0, PT, R22, RZ, PT ;  /* 0x000000ff1600720c */ /* 0x000fe20003f06270 */
[----:B------:R-:W-:Y:S01]  /*d430*/  VIADD R24, R0, 0x2b ;  /* 0x0000002b00187836 */ /* 0x000fe20000000000 */
[C---:B------:R-:W-:Y:S01]  /*d440*/  ISETP.GT.U32.AND P6, PT, R10.reuse, R8, PT ;  /* 0x000000080a00720c */ /* 0x040fe20003fc4070 */
[----:B------:R-:W-:-:S02]  /*d450*/  IMAD R16, R10, R18, R16 ;  /* 0x000000120a107224 */ /* 0x000fc400078e0210 */
[----:B0-----:R-:W-:Y:S02]  /*d460*/  IMAD.MOV.U32 R13, RZ, RZ, R14 ;  /* 0x000000ffff0d7224 */ /* 0x001fe400078e000e */
[----:B------:R-:W-:Y:S01]  /*d470*/  @!P5 IMAD.MOV R25, RZ, RZ, -R25 ;  /* 0x000000ffff19d224 */ /* 0x000fe200078e0a19 */
[----:B------:R-:W-:Y:S01]  /*d480*/  ISETP.GT.U32.AND P5, PT, R10, R9, PT ;  /* 0x000000090a00720c */ /* 0x000fe20003fa4070 */
[----:B------:R-:W-:Y:S01]  /*d490*/  @!P4 IMAD.MOV R13, RZ, RZ, -R13 ;  /* 0x000000ffff0dc224 */ /* 0x000fe200078e0a0d */
[----:B------:R-:W-:Y:S01]  /*d4a0*/  IABS R19, R24 ;  /* 0x0000001800137213 */ /* 0x000fe20000000000 */
[----:B------:R-:W-:Y:S01]  /*d4b0*/  @!P1 IMAD.IADD R12, R12, 0x1, -R10 ;  /* 0x000000010c0c9824 */ /* 0x000fe200078e0a0a */
[----:B------:R-:W-:Y:S01]  /*d4c0*/  ISETP.GT.U32.AND P4, PT, R10, R16, PT ;  /* 0x000000100a00720c */ /* 0x000fe20003f84070 */
[----:B------:R-:W-:Y:S01]  /*d4d0*/  STL [R1+0x44], R25 ;  /* 0x0000441901007387 */ /* 0x000fe20000100800 */
[----:B------:R-:W-:Y:S01]  /*d4e0*/  ISETP.GE.AND P1, PT, R21, RZ, PT ;  /* 0x000000ff1500720c */ /* 0x000fe20003f26270 */
[----:B------:R-:W-:-:S02]  /*d4f0*/  IMAD.MOV.U32 R17, RZ, RZ, R19 ;  /* 0x000000ffff117224 */ /* 0x000fc400078e0013 */
[----:B------:R0:W-:Y:S01]  /*d500*/  STL [R1+0x40], R13 ;  /* 0x0000400d01007387 */ /* 0x0001e20000100800 */
[----:B------:R-:W-:Y:S02]  /*d510*/  @!P6 IMAD.IADD R8, R8, 0x1, -R10 ;  /* 0x000000010808e824 */ /* 0x000fe400078e0a0a */
[----:B------:R-:W-:-:S04]  /*d520*/  IMAD.HI.U32 R19, R11, R17, RZ ;  /* 0x000000110b137227 */ /* 0x000fc800078e00ff */
[----:B0-----:R-:W-:Y:S02]  /*d530*/  IMAD.MOV.U32 R13, RZ, RZ, R12 ;  /* 0x000000ffff0d7224 */ /* 0x001fe400078e000c */
[--C-:B------:R-:W-:Y:S02]  /*d540*/  @!P5 IMAD.IADD R9, R9, 0x1, -R10.reuse ;  /* 0x000000010909d824 */ /* 0x100fe400078e0a0a */
[----:B------:R-:W-:Y:S02]  /*d550*/  @!P0 IMAD.MOV R13, RZ, RZ, -R13 ;  /* 0x000000ffff0d8224 */ /* 0x000fe400078e0a0d */
[----:B------:R-:W-:Y:S01]  /*d560*/  IMAD.MOV R19, RZ, RZ, -R19 ;  /* 0x000000ffff137224 */ /* 0x000fe200078e0a13 */
[----:B------:R-:W-:Y:S01]  /*d570*/  ISETP.GT.U32.AND P6, PT, R10, R8, PT ;  /* 0x000000080a00720c */ /* 0x000fe20003fc4070 */
[----:B------:R-:W-:Y:S01]  /*d580*/  @!P4 IMAD.IADD R16, R16, 0x1, -R10 ;  /* 0x000000011010c824 */ /* 0x000fe200078e0a0a */
[----:B------:R0:W-:Y:S01]  /*d590*/  STL [R1+0x3c], R13 ;  /* 0x00003c0d01007387 */ /* 0x0001e20000100800 */
[----:B------:R-:W-:-:S02]  /*d5a0*/  IMAD R12, R10, R19, R17 ;  /* 0x000000130a0c7224 */ /* 0x000fc400078e0211 */
[----:B------:R-:W-:Y:S02]  /*d5b0*/  VIADD R15, R0, 0x2d ;  /* 0x0000002d000f7836 */ /* 0x000fe40000000000 */
[----:B0-----:R-:W-:Y:S01]  /*d5c0*/  IMAD.MOV.U32 R13, RZ, RZ, R9 ;  /* 0x000000ffff0d7224 */ /* 0x001fe200078e0009 */
[----:B------:R-:W-:-:S03]  /*d5d0*/  ISETP.GT.U32.AND P5, PT, R10, R12, PT ;  /* 0x0000000c0a00720c */ /* 0x000fc60003fa4070 */
[----:B------:R-:W-:Y:S01]  /*d5e0*/  @!P1 IMAD.MOV R13, RZ, RZ, -R13 ;  /* 0x000000ffff0d9224 */ /* 0x000fe200078e0a0d */
[----:B------:R-:W-:Y:S02]  /*d5f0*/  ISETP.GT.U32.AND P1, PT, R10, R16, PT ;  /* 0x000000100a00720c */ /* 0x000fe40003f24070 */
[----:B------:R-:W-:Y:S02]  /*d600*/  IABS R17, R15 ;  /* 0x0000000f00117213 */ /* 0x000fe40000000000 */
[----:B------:R-:W-:Y:S01]  /*d610*/  ISETP.GE.AND P3, PT, R20, RZ, PT ;  /* 0x000000ff1400720c */ /* 0x000fe20003f66270 */
[----:B------:R-:W-:Y:S01]  /*d620*/  @!P6 IMAD.IADD R8, R8, 0x1, -R10 ;  /* 0x000000010808e824 */ /* 0x000fe200078e0a0a */
[----:B------:R-:W-:Y:S01]  /*d630*/  ISETP.GE.AND P0, PT, R23, RZ, PT ;  /* 0x000000ff1700720c */ /* 0x000fe20003f06270 */
[----:B------:R-:W-:Y:S01]  /*d640*/  IMAD.HI.U32 R20, R11, R17, RZ ;  /* 0x000000110b147227 */ /* 0x000fe200078e00ff */
[----:B------:R0:W-:Y:S03]  /*d650*/  STL [R1+0xc], R13 ;  /* 0x00000c0d01007387 */ /* 0x0001e60000100800 */
[----:B------:R-:W-:-:S02]  /*d660*/  VIADD R18, R0, 0x2c ;  /* 0x0000002c00127836 */ /* 0x000fc40000000000 */
[--C-:B------:R-:W-:Y:S02]  /*d670*/  @!P1 IMAD.IADD R16, R16, 0x1, -R10.reuse ;  /* 0x0000000110109824 */ /* 0x100fe400078e0a0a */
[----:B------:R-:W-:Y:S02]  /*d680*/  @!P5 IMAD.IADD R12, R12, 0x1, -R10 ;  /* 0x000000010c0cd824 */ /* 0x000fe400078e0a0a */
[----:B0-----:R-:W-:Y:S02]  /*d690*/  IMAD.MOV.U32 R13, RZ, RZ, R8 ;  /* 0x000000ffff0d7224 */ /* 0x001fe400078e0008 */
[----:B------:R-:W-:Y:S01]  /*d6a0*/  IMAD.MOV R8, RZ, RZ, -R20 ;  /* 0x000000ffff087224 */ /* 0x000fe200078e0a14 */
[----:B------:R-:W-:Y:S01]  /*d6b0*/  IABS R14, R18 ;  /* 0x00000012000e7213 */ /* 0x000fe20000000000 */
[----:B------:R-:W-:Y:S02]  /*d6c0*/  IMAD.MOV.U32 R93, RZ, RZ, R16 ;  /* 0x000000ffff5d7224 */ /* 0x000fe400078e0010 */
[----:B------:R-:W-:-:S02]  /*d6d0*/  IMAD R8, R10, R8, R17 ;  /* 0x000000080a087224 */ /* 0x000fc400078e0211 */
[----:B------:R-:W-:Y:S01]  /*d6e0*/  @!P3 IMAD.MOV R13, RZ, RZ, -R13 ;  /* 0x000000ffff0db224 */ /* 0x000fe200078e0a0d */
[----:B------:R-:W-:Y:S01]  /*d6f0*/  ISETP.GT.U32.AND P3, PT, R10, R12, PT ;  /* 0x0000000c0a00720c */ /* 0x000fe20003f64070 */
[----:B------:R-:W-:Y:S02]  /*d700*/  VIADD R19, R0, 0x2e ;  /* 0x0000002e00137836 */ /* 0x000fe40000000000 */
[----:B------:R-:W-:Y:S01]  /*d710*/  @!P0 IMAD.MOV R93, RZ, RZ, -R93 ;  /* 0x000000ffff5d8224 */ /* 0x000fe200078e0a5d */
[----:B------:R-:W-:Y:S01]  /*d720*/  ISETP.GT.U32.AND P0, PT, R10, R8, PT ;  /* 0x000000080a00720c */ /* 0x000fe20003f04070 */
[----:B------:R-:W-:Y:S01]  /*d730*/  IMAD.HI.U32 R9, R11, R14, RZ ;  /* 0x0000000e0b097227 */ /* 0x000fe200078e00ff */
[----:B------:R-:W-:Y:S02]  /*d740*/  ISETP.GE.AND P4, PT, R18, RZ, PT ;  /* 0x000000ff1200720c */ /* 0x000fe40003f86270 */
[----:B------:R-:W-:Y:S01]  /*d750*/  IABS R18, R19 ;  /* 0x0000001300127213 */ /* 0x000fe20000000000 */
[----:B------:R-:W-:Y:S01]  /*d760*/  IMAD.MOV R9, RZ, RZ, -R9 ;  /* 0x000000ffff097224 */ /* 0x000fe200078e0a09 */
[----:B------:R-:W-:Y:S01]  /*d770*/  ISETP.GE.AND P6, PT, R24, RZ, PT ;  /* 0x000000ff1800720c */ /* 0x000fe20003fc6270 */
[----:B------:R-:W-:-:S02]  /*d780*/  VIADD R23, R0, 0x32 ;  /* 0x0000003200177836 */ /* 0x000fc40000000000 */
[----:B------:R-:W-:Y:S02]  /*d790*/  IMAD R9, R10, R9, R14 ;  /* 0x000000090a097224 */ /* 0x000fe400078e020e */
[----:B------:R-:W-:Y:S02]  /*d7a0*/  VIADD R14, R0, 0x30 ;  /* 0x00000030000e7836 */ /* 0x000fe40000000000 */
[----:B------:R-:W-:-:S04]  /*d7b0*/  IMAD.HI.U32 R17, R11, R18, RZ ;  /* 0x000000120b117227 */ /* 0x000fc800078e00ff */
[--C-:B------:R-:W-:Y:S01]  /*d7c0*/  @!P3 IMAD.IADD R12, R12, 0x1, -R10.reuse ;  /* 0x000000010c0cb824 */ /* 0x100fe200078e0a0a */
[----:B------:R-:W-:Y:S01]  /*d7d0*/  ISETP.GE.AND P3, PT, R19, RZ, PT ;  /* 0x000000ff1300720c */ /* 0x000fe20003f66270 */
[----:B------:R-:W-:Y:S01]  /*d7e0*/  VIADD R22, R0, 0x31 ;  /* 0x0000003100167836 */ /* 0x000fe20000000000 */
[----:B------:R-:W-:Y:S01]  /*d7f0*/  IABS R19, R23 ;  /* 0x0000001700137213 */ /* 0x000fe20000000000 */
[----:B------:R-:W-:Y:S01]  /*d800*/  IMAD.MOV R20, RZ, RZ, -R17 ;  /* 0x000000ffff147224 */ /* 0x000fe200078e0a11 */
[----:B------:R-:W-:Y:S01]  /*d810*/  IABS R16, R14 ;  /* 0x0000000e00107213 */ /* 0x000fe20000000000 */
[----:B------:R-:W-:Y:S01]  /*d820*/  @!P0 IMAD.IADD R8, R8, 0x1, -R10 ;  /* 0x0000000108088824 */ /* 0x000fe200078e0a0a */
[C---:B------:R-:W-:Y:S01]  /*d830*/  ISETP.GT.U32.AND P1, PT, R10.reuse, R9, PT ;  /* 0x000000090a00720c */ /* 0x040fe20003f24070 */
[C---:B------:R-:W-:Y:S01]  /*d840*/  IMAD R18, R10.reuse, R20, R18 ;  /* 0x000000140a127224 */ /* 0x040fe200078e0212 */
[----:B------:R-:W-:Y:S01]  /*d850*/  ISETP.GE.AND P5, PT, R15, RZ, PT ;  /* 0x000000ff0f00720c */ /* 0x000fe20003fa6270 */
[----:B------:R-:W-:Y:S01]  /*d860*/  IMAD.MOV.U32 R92, RZ, RZ, R12 ;  /* 0x000000ffff5c7224 */ /* 0x000fe200078e000c */
[----:B------:R-:W-:Y:S01]  /*d870*/  IABS R15, R22 ;  /* 0x00000016000f7213 */ /* 0x000fe20000000000 */
[----:B------:R-:W-:Y:S01]  /*d880*/  IMAD.MOV.U32 R17, RZ, RZ, R19 ;  /* 0x000000ffff117224 */ /* 0x000fe200078e0013 */
[----:B------:R-:W-:Y:S01]  /*d890*/  ISETP.GT.U32.AND P0, PT, R10, R8, PT ;  /* 0x000000080a00720c */ /* 0x000fe20003f04070 */
[----:B------:R-:W-:-:S04]  /*d8a0*/  IMAD.HI.U32 R19, R11, R16, RZ ;  /* 0x000000100b137227 */ /* 0x000fc800078e00ff */
[----:B------:R-:W-:Y:S01]  /*d8b0*/  @!P6 IMAD.MOV R92, RZ, RZ, -R92 ;  /* 0x000000ffff5ce224 */ /* 0x000fe200078e0a5c */
[----:B------:R-:W-:Y:S01]  /*d8c0*/  ISETP.GT.U32.AND P6, PT, R10, R18, PT ;  /* 0x000000120a00720c */ /* 0x000fe20003fc4070 */
[----:B------:R-:W-:-:S04]  /*d8d0*/  IMAD.HI.U32 R20, R11, R15, RZ ;  /* 0x0000000f0b147227 */ /* 0x000fc800078e00ff */
[----:B------:R-:W-:Y:S02]  /*d8e0*/  IMAD.MOV R12, RZ, RZ, -R19 ;  /* 0x000000ffff0c7224 */ /* 0x000fe400078e0a13 */
[----:B------:R-:W-:Y:S02]  /*d8f0*/  IMAD.MOV R19, RZ, RZ, -R20 ;  /* 0x000000ffff137224 */ /* 0x000fe400078e0a14 */
[C---:B------:R-:W-:Y:S02]  /*d900*/  IMAD R16, R10.reuse, R12, R16 ;  /* 0x0000000c0a107224 */ /* 0x040fe400078e0210 */
[--C-:B------:R-:W-:Y:S02]  /*d910*/  @!P1 IMAD.IADD R9, R9, 0x1, -R10.reuse ;  /* 0x0000000109099824 */ /* 0x100fe400078e0a0a */
[----:B------:R-:W-:Y:S02]  /*d920*/  IMAD R15, R10, R19, R15 ;  /* 0x000000130a0f7224 */ /* 0x000fe400078e020f */
[----:B------:R-:W-:Y:S01]  /*d930*/  @!P0 IMAD.IADD R8, R8, 0x1, -R10 ;  /* 0x0000000108088824 */ /* 0x000fe200078e0a0a */
[----:B------:R-:W-:-:S02]  /*d940*/  ISETP.GT.U32.AND P0, PT, R10, R16, PT ;  /* 0x000000100a00720c */ /* 0x000fc40003f04070 */
[----:B------:R-:W-:Y:S01]  /*d950*/  ISETP.GT.U32.AND P1, PT, R10, R9, PT ;  /* 0x000000090a00720c */ /* 0x000fe20003f24070 */
[----:B------:R-:W-:Y:S01]  /*d960*/  @!P6 IMAD.IADD R18, R18, 0x1, -R10 ;  /* 0x000000011212e824 */ /* 0x000fe200078e0a0a */
[----:B------:R-:W-:Y:S01]  /*d970*/  ISETP.GT.U32.AND P6, PT, R10, R15, PT ;  /* 0x0000000f0a00720c */ /* 0x000fe20003fc4070 */
[----:B------:R-:W-:-:S04]  /*d980*/  IMAD.HI.U32 R21, R11, R17, RZ ;  /* 0x000000110b157227 */ /* 0x000fc800078e00ff */
[----:B------:R-:W-:Y:S02]  /*d990*/  IMAD.MOV R20, RZ, RZ, -R21 ;  /* 0x000000ffff147224 */ /* 0x000fe400078e0a15 */
[----:B------:R-:W-:Y:S02]  /*d9a0*/  VIADD R21, R0, 0x33 ;  /* 0x0000003300157836 */ /* 0x000fe40000000000 */
[--C-:B------:R-:W-:Y:S02]  /*d9b0*/  @!P0 IMAD.IADD R16, R16, 0x1, -R10.reuse ;  /* 0x0000000110108824 */ /* 0x100fe400078e0a0a */
[--C-:B------:R-:W-:Y:S01]  /*d9c0*/  @!P1 IMAD.IADD R9, R9, 0x1, -R10.reuse ;  /* 0x0000000109099824 */ /* 0x100fe200078e0a0a */
[----:B------:R-:W-:Y:S01]  /*d9d0*/  IABS R12, R21 ;  /* 0x00000015000c7213 */ /* 0x000fe20000000000 */
[----:B------:R-:W-:Y:S01]  /*d9e0*/  @!P6 IMAD.IADD R15, R15, 0x1, -R10 ;  /* 0x000000010f0fe824 */ /* 0x000fe200078e0a0a */
[----:B------:R-:W-:Y:S01]  /*d9f0*/  ISETP.GT.U32.AND P6, PT, R10, R16, PT ;  /* 0x000000100a00720c */ /* 0x000fe20003fc4070 */
[----:B------:R-:W-:-:S02]  /*da00*/  IMAD.MOV.U32 R91, RZ, RZ, R9 ;  /* 0x000000ffff5b7224 */ /* 0x000fc400078e0009 */
[----:B------:R-:W-:Y:S01]  /*da10*/  IMAD.HI.U32 R9, R11, R12, RZ ;  /* 0x0000000c0b097227 */ /* 0x000fe200078e00ff */
[----:B------:R-:W-:-:S03]  /*da20*/  ISETP.GE.AND P1, PT, R14, RZ, PT ;  /* 0x000000ff0e00720c */ /* 0x000fc60003f26270 */
[----:B------:R-:W-:Y:S02]  /*da30*/  VIADD R26, R0, 0x34 ;  /* 0x00000034001a7836 */ /* 0x000fe40000000000 */
[----:B------:R-:W-:Y:S02]  /*da40*/  IMAD.MOV.U32 R90, RZ, RZ, R8 ;  /* 0x000000ffff5a7224 */ /* 0x000fe400078e0008 */
[C---:B------:R-:W-:Y:S02]  /*da50*/  IMAD R14, R10.reuse, R20, R17 ;  /* 0x000000140a0e7224 */ /* 0x040fe400078e0211 */
[----:B------:R-:W-:Y:S01]  /*da60*/  IMAD.MOV R8, RZ, RZ, -R9 ;  /* 0x000000ffff087224 */ /* 0x000fe200078e0a09 */
[----:B------:R-:W-:Y:S01]  /*da70*/  IABS R17, R26 ;  /* 0x0000001a00117213 */ /* 0x000fe20000000000 */
[----:B------:R-:W-:Y:S01]  /*da80*/  @!P5 IMAD.MOV R90, RZ, RZ, -R90 ;  /* 0x000000ffff5ad224 */ /* 0x000fe200078e0a5a */
[C---:B------:R-:W-:Y:S01]  /*da90*/  ISETP.GT.U32.AND P5, PT, R10.reuse, R14, PT ;  /* 0x0000000e0a00720c */ /* 0x040fe20003fa4070 */
[----:B------:R-:W-:-:S02]  /*daa0*/  IMAD R12, R10, R8, R12 ;  /* 0x000000080a0c7224 */ /* 0x000fc400078e020c */
[----:B------:R-:W-:Y:S01]  /*dab0*/  @!P4 IMAD.MOV R91, RZ, RZ, -R91 ;  /* 0x000000ffff5bc224 */ /* 0x000fe200078e0a5b */
[----:B------:R-:W-:Y:S01]  /*dac0*/  ISETP.GT.U32.AND P4, PT, R10, R15, PT ;  /* 0x0000000f0a00720c */ /* 0x000fe20003f84070 */
[----:B------:R-:W-:Y:S01]  /*dad0*/  @!P6 IMAD.IADD R16, R16, 0x1, -R10 ;  /* 0x000000011010e824 */ /* 0x000fe200078e0a0a */
[----:B------:R-:W-:Y:S01]  /*dae0*/  ISETP.GT.U32.AND P6, PT, R10, R12, PT ;  /* 0x0000000c0a00720c */ /* 0x000fe20003fc4070 */
[----:B------:R-:W-:Y:S02]  /*daf0*/  VIADD R25, R0, 0x35 ;  /* 0x0000003500197836 */ /* 0x000fe40000000000 */
[----:B------:R-:W-:-:S04]  /*db00*/  IMAD.HI.U32 R27, R11, R17, RZ ;  /* 0x000000110b1b7227 */ /* 0x000fc800078e00ff */
[----:B------:R-:W-:Y:S01]  /*db10*/  VIADD R24, R0, 0x36 ;  /* 0x0000003600187836 */ /* 0x000fe20000000000 */
[----:B------:R-:W-:Y:S01]  /*db20*/  IABS R19, R25 ;  /* 0x0000001900137213 */ /* 0x000fe20000000000 */
[----:B------:R-:W-:Y:S01]  /*db30*/  IMAD.MOV R9, RZ, RZ, -R27 ;  /* 0x000000ffff097224 */ /* 0x000fe200078e0a1b */
[----:B------:R-:W-:Y:S01]  /*db40*/  ISETP.GT.U32.AND P0, PT, R10, R18, PT ;  /* 0x000000120a00720c */ /* 0x000fe20003f04070 */
[----:B------:R-:W-:Y:S01]  /*db50*/  @!P5 IMAD.IADD R14, R14, 0x1, -R10 ;  /* 0x000000010e0ed824 */ /* 0x000fe200078e0a0a */
[----:B------:R-:W-:Y:S01]  /*db60*/  IABS R20, R24 ;  /* 0x0000001800147213 */ /* 0x000fe20000000000 */
[----:B------:R-:W-:Y:S02]  /*db70*/  IMAD R9, R10, R9, R17 ;  /* 0x000000090a097224 */ /* 0x000fe400078e0211 */
[----:B------:R-:W-:-:S04]  /*db80*/  IMAD.HI.U32 R27, R11, R19, RZ ;  /* 0x000000130b1b7227 */ /* 0x000fc800078e00ff */
[----:B------:R-:W-:Y:S01]  /*db90*/  @!P4 IMAD.IADD R15, R15, 0x1, -R10 ;  /* 0x000000010f0fc824 */ /* 0x000fe200078e0a0a */
[----:B------:R-:W-:Y:S01]  /*dba0*/  ISETP.GT.U32.AND P4, PT, R10, R9, PT ;  /* 0x000000090a00720c */ /* 0x000fe20003f84070 */
[----:B------:R-:W-:-:S04]  /*dbb0*/  IMAD.HI.U32 R8, R11, R20, RZ ;  /* 0x000000140b087227 */ /* 0x000fc800078e00ff */
[----:B------:R-:W-:Y:S01]  /*dbc0*/  @!P6 IMAD.IADD R12, R12, 0x1, -R10 ;  /* 0x000000010c0ce824 */ /* 0x000fe200078e0a0a */
[C---:B------:R-:W-:Y:S01]  /*dbd0*/  ISETP.GT.U32.AND P6, PT, R10.reuse, R14, PT ;  /* 0x0000000e0a00720c */ /* 0x040fe20003fc4070 */
[----:B------:R-:W-:Y:S02]  /*dbe0*/  IMAD.MOV R27, RZ, RZ, -R27 ;  /* 0x000000ffff1b7224 */ /* 0x000fe400078e0a1b */
[----:B------:R-:W-:Y:S02]  /*dbf0*/  IMAD.MOV R17, RZ, RZ, -R8 ;  /* 0x000000ffff117224 */ /* 0x000fe400078e0a08 */
[----:B------:R-:W-:Y:S02]  /*dc00*/  IMAD R8, R10, R27, R19 ;  /* 0x0000001b0a087224 */ /* 0x000fe400078e0213 */
[----:B------:R-:W-:Y:S02]  /*dc10*/  IMAD.MOV.U32 R83, RZ, RZ, R16 ;  /* 0x000000ffff537224 */ /* 0x000fe400078e0010 */
[----:B------:R-:W-:Y:S01]  /*dc20*/  @!P0 IMAD.IADD R18, R18, 0x1, -R10 ;  /* 0x0000000112128824 */ /* 0x000fe200078e0a0a */
[----:B------:R-:W-:Y:S01]  /*dc30*/  ISETP.GE.AND P0, PT, R22, RZ, PT ;  /* 0x000000ff1600720c */ /* 0x000fe20003f06270 */
[----:B------:R-:W-:-:S02]  /*dc40*/  VIADD R22, R0, 0x38 ;  /* 0x0000003800167836 */ /* 0x000fc40000000000 */
[----:B------:R-:W-:Y:S01]  /*dc50*/  @!P1 IMAD.MOV R83, RZ, RZ, -R83 ;  /* 0x000000ffff539224 */ /* 0x000fe200078e0a53 */
[C---:B------:R-:W-:Y:S01]  /*dc60*/  ISETP.GT.U32.AND P1, PT, R10.reuse, R8, PT ;  /* 0x000000080a00720c */ /* 0x040fe20003f24070 */
[----:B------:R-:W-:Y:S01]  /*dc70*/  IMAD R17, R10, R17, R20 ;  /* 0x000000110a117224 */ /* 0x000fe200078e0214 */
[----:B------:R0:W-:Y:S01]  /*dc80*/  STL [R1+0x8], R13 ;  /* 0x0000080d01007387 */ /* 0x0001e20000100800 */
[--C-:B------:R-:W-:Y:S01]  /*dc90*/  @!P4 IMAD.IADD R9, R9, 0x1, -R10.reuse ;  /* 0x000000010909c824 */ /* 0x100fe200078e0a0a */
[----:B------:R-:W-:Y:S01]  /*dca0*/  ISETP.GE.AND P5, PT, R23, RZ, PT ;  /* 0x000000ff1700720c */ /* 0x000fe20003fa6270 */
[----:B------:R-:W-:Y:S01]  /*dcb0*/  @!P6 IMAD.IADD R14, R14, 0x1, -R10 ;  /* 0x000000010e0ee824 */ /* 0x000fe200078e0a0a */
[----:B------:R-:W-:Y:S02]  /*dcc0*/  IABS R19, R22 ;  /* 0x0000001600137213 */ /* 0x000fe40000000000 */
[C---:B------:R-:W-:Y:S02]  /*dcd0*/  ISETP.GT.U32.AND P4, PT, R10.reuse, R12, PT ;  /* 0x0000000c0a00720c */ /* 0x040fe40003f84070 */
[----:B------:R-:W-:Y:S01]  /*dce0*/  ISETP.GT.U32.AND P6, PT, R10, R17, PT ;  /* 0x000000110a00720c */ /* 0x000fe20003fc4070 */
[----:B0-----:R-:W-:-:S02]  /*dcf0*/  IMAD.MOV.U32 R13, RZ, RZ, R18 ;  /* 0x000000ffff0d7224 */ /* 0x001fc400078e0012 */
[----:B------:R-:W-:Y:S02]  /*dd00*/  IMAD.MOV.U32 R82, RZ, RZ, R15 ;  /* 0x000000ffff527224 */ /* 0x000fe400078e000f */
[----:B------:R-:W-:Y:S01]  /*dd10*/  @!P3 IMAD.MOV R13, RZ, RZ, -R13 ;  /* 0x000000ffff0db224 */ /* 0x000fe200078e0a0d */
[----:B------:R-:W-:Y:S01]  /*dd20*/  ISETP.GT.U32.AND P3, PT, R10, R9, PT ;  /* 0x000000090a00720c */ /* 0x000fe20003f64070 */
[----:B------:R-:W-:Y:S02]  /*dd30*/  VIADD R23, R0, 0x39 ;  /* 0x0000003900177836 */ /* 0x000fe40000000000 */
[----:B------:R-:W-:Y:S02]  /*dd40*/  IMAD.MOV.U32 R16, RZ, RZ, R19 ;  /* 0x000000ffff107224 */ /* 0x000fe400078e0013 */
[----:B------:R-:W-:Y:S01]  /*dd50*/  @!P0 IMAD.MOV R82, RZ, RZ, -R82 ;  /* 0x000000ffff528224 */ /* 0x000fe200078e0a52 */
[----:B------:R-:W-:Y:S01]  /*dd60*/  ISETP.GE.AND P0, PT, R21, RZ, PT ;  /* 0x000000ff1500720c */ /* 0x000fe20003f06270 */
[----:B------:R-:W-:Y:S01]  /*dd70*/  IMAD.HI.U32 R19, R11, R16, RZ ;  /* 0x000000100b137227 */ /* 0x000fe200078e00ff */
[----:B------:R-:W-:-:S03]  /*dd80*/  IABS R20, R23 ;  /* 0x0000001700147213 */ /* 0x000fc60000000000 */
[----:B------:R-:W-:Y:S02]  /*dd90*/  @!P1 IMAD.IADD R8, R8, 0x1, -R10 ;  /* 0x0000000108089824 */ /* 0x000fe400078e0a0a */
[----:B------:R-:W-:Y:S02]  /*dda0*/  IMAD.MOV.U32 R81, RZ, RZ, R14 ;  /* 0x000000ffff517224 */ /* 0x000fe400078e000e */
[--C-:B------:R-:W-:Y:S02]  /*ddb0*/  @!P4 IMAD.IADD R12, R12, 0x1, -R10.reuse ;  /* 0x000000010c0cc824 */ /* 0x100fe400078e0a0a */
[----:B------:R-:W-:Y:S02]  /*ddc0*/  IMAD.MOV R19, RZ, RZ, -R19 ;  /* 0x000000ffff137224 */ /* 0x000fe400078e0a13 */
[----:B------:R-:W-:Y:S01]  /*ddd0*/  @!P5 IMAD.MOV R81, RZ, RZ, -R81 ;  /* 0x000000ffff51d224 */ /* 0x000fe200078e0a51 */
[----:B------:R-:W-:Y:S01]  /*dde0*/  ISETP.GT.U32.AND P5, PT, R10, R8, PT ;  /* 0x000000080a00720c */ /* 0x000fe20003fa4070 */
[----:B------:R-:W-:-:S02]  /*ddf0*/  @!P6 IMAD.IADD R17, R17, 0x1, -R10 ;  /* 0x000000011111e824 */ /* 0x000fc400078e0a0a */
[----:B------:R-:W-:Y:S02]  /*de00*/  IMAD.MOV.U32 R15, RZ, RZ, R20 ;  /* 0x000000ffff0f7224 */ /* 0x000fe400078e0014 */
[C---:B------:R-:W-:Y:S02]  /*de10*/  IMAD R16, R10.reuse, R19, R16 ;  /* 0x000000130a107224 */ /* 0x040fe400078e0210 */
[----:B------:R-:W-:Y:S01]  /*de20*/  IMAD.MOV.U32 R80, RZ, RZ, R12 ;  /* 0x000000ffff507224 */ /* 0x000fe200078e000c */
[----:B------:R-:W-:Y:S01]  /*de30*/  ISETP.GT.U32.AND P6, PT, R10, R17, PT ;  /* 0x000000110a00720c */ /* 0x000fe20003fc4070 */
[----:B------:R-:W-:Y:S02]  /*de40*/  @!P3 IMAD.IADD R9, R9, 0x1, -R10 ;  /* 0x000000010909b824 */ /* 0x000fe400078e0a0a */
[----:B------:R-:W-:Y:S02]  /*de50*/  VIADD R12, R0, 0x3a ;  /* 0x0000003a000c7836 */ /* 0x000fe40000000000 */
[----:B------:R-:W-:-:S04]  /*de60*/  IMAD.HI.U32 R18, R11, R15, RZ ;  /* 0x0000000f0b127227 */ /* 0x000fc800078e00ff */
[----:B------:R-:W-:Y:S01]  /*de70*/  @!P0 IMAD.MOV R80, RZ, RZ, -R80 ;  /* 0x000000ffff508224 */ /* 0x000fe200078e0a50 */
[----:B------:R-:W-:Y:S01]  /*de80*/  ISETP.GT.U32.AND P0, PT, R10, R16, PT ;  /* 0x000000100a00720c */ /* 0x000fe20003f04070 */
[----:B------:R-:W-:Y:S01]  /*de90*/  IMAD.MOV.U32 R79, RZ, RZ, R9 ;  /* 0x000000ffff4f7224 */ /* 0x000fe200078e0009 */
[----:B------:R-:W-:Y:S01]  /*dea0*/  IABS R9, R12 ;  /* 0x0000000c00097213 */ /* 0x000fe20000000000 */
[----:B------:R-:W-:Y:S01]  /*deb0*/  IMAD.MOV R14, RZ, RZ, -R18 ;  /* 0x000000ffff0e7224 */ /* 0x000fe200078e0a12 */
[----:B------:R-:W-:Y:S01]  /*dec0*/  ISETP.GE.AND P3, PT, R25, RZ, PT ;  /* 0x000000ff1900720c */ /* 0x000fe20003f66270 */
[----:B------:R-:W-:Y:S01]  /*ded0*/  @!P5 IMAD.IADD R8, R8, 0x1, -R10 ;  /* 0x000000010808d824 */ /* 0x000fe200078e0a0a */
[----:B------:R-:W-:Y:S01]  /*dee0*/  ISETP.GE.AND P1, PT, R24, RZ, PT ;  /* 0x000000ff1800720c */ /* 0x000fe20003f26270 */
[----:B------:R-:W-:Y:S02]  /*def0*/  IMAD R15, R10, R14, R15 ;  /* 0x0000000e0a0f7224 */ /* 0x000fe400078e020f */
[----:B------:R-:W-:Y:S01]  /*df00*/  IMAD.HI.U32 R14, R11, R9, RZ ;  /* 0x000000090b0e7227 */ /* 0x000fe200078e00ff */
[----:B------:R0:W-:Y:S03]  /*df10*/  STL [R1+0x1288], R93 ;  /* 0x0012885d01007387 */ /* 0x0001e60000100800 */
[----:B------:R-:W-:-:S02]  /*df20*/  VIADD R19, R0, 0x3b ;  /* 0x0000003b00137836 */ /* 0x000fc40000000000 */
[----:B------:R-:W-:Y:S01]  /*df30*/  IMAD.MOV.U32 R78, RZ, RZ, R8 ;  /* 0x000000ffff4e7224 */ /* 0x000fe200078e0008 */
[----:B------:R-:W-:Y:S01]  /*df40*/  STL [R1+0x128c], R92 ;  /* 0x00128c5c01007387 */ /* 0x000fe20000100800 */
[----:B------:R-:W-:Y:S02]  /*df50*/  @!P6 IMAD.IADD R17, R17, 0x1, -R10 ;  /* 0x000000011111e824 */ /* 0x000fe400078e0a0a */
[----:B------:R-:W-:Y:S01]  /*df60*/  IMAD.MOV R8, RZ, RZ, -R14 ;  /* 0x000000ffff087224 */ /* 0x000fe200078e0a0e */
[----:B------:R-:W-:Y:S01]  /*df70*/  STL.64 [R1+0x1298], R90 ;  /* 0x0012985a01007387 */ /* 0x000fe20000100a00 */
[----:B------:R-:W-:Y:S01]  /*df80*/  @!P0 IMAD.IADD R16, R16, 0x1, -R10 ;  /* 0x0000000110108824 */ /* 0x000fe200078e0a0a */
[----:B------:R-:W-:Y:S01]  /*df90*/  ISETP.GE.AND P4, PT, R26, RZ, PT ;  /* 0x000000ff1a00720c */ /* 0x000fe20003f86270 */
[----:B------:R-:W-:Y:S01]  /*dfa0*/  IMAD R9, R10, R8, R9 ;  /* 0x000000080a097224 */ /* 0x000fe200078e0209 */
[----:B------:R1:W-:Y:S01]  /*dfb0*/  STL [R1+0x140], R13 ;  /* 0x0001400d01007387 */ /* 0x0003e20000100800 */
[----:B------:R-:W-:Y:S01]  /*dfc0*/  IABS R18, R19 ;  /* 0x0000001300127213 */ /* 0x000fe20000000000 */
[----:B------:R-:W-:Y:S01]  /*dfd0*/  VIADD R21, R0, 0x3c ;  /* 0x0000003c00157836 */ /* 0x000fe20000000000 */
[----:B------:R-:W-:Y:S01]  /*dfe0*/  ISETP.GT.U32.AND P5, PT, R10, R15, PT ;  /* 0x0000000f0a00720c */ /* 0x000fe20003fa4070 */
[----:B------:R-:W-:Y:S01]  /*dff0*/  @!P3 IMAD.MOV R78, RZ, RZ, -R78 ;  /* 0x000000ffff4eb224 */ /* 0x000fe200078e0a4e */
[----:B------:R-:W-:Y:S01]  /*e000*/  ISETP.GE.AND P0, PT, R12, RZ, PT ;  /* 0x000000ff0c00720c */ /* 0x000fe20003f06270 */
[----:B------:R-:W-:Y:S01]  /*e010*/  VIADD R27, R0, 0x52 ;  /* 0x00000052001b7836 */ /* 0x000fe20000000000 */
[----:B0-----:R-:W0:Y:S01]  /*e020*/  LDC R93, c[0x0][0x3a0] ;  /* 0x0000e800ff5d7b82 */ /* 0x001e220000000800 */
[----:B-1----:R-:W-:Y:S01]  /*e030*/  IMAD.MOV.U32 R13, RZ, RZ, R17 ;  /* 0x000000ffff0d7224 */ /* 0x002fe200078e0011 */
[----:B------:R-:W-:Y:S01]  /*e040*/  ISETP.GT.U32.AND P3, PT, R10, R16, PT ;  /* 0x000000100a00720c */ /* 0x000fe20003f64070 */
[----:B------:R-:W-:Y:S01]  /*e050*/  IMAD.HI.U32 R12, R11, R18, RZ ;  /* 0x000000120b0c7227 */ /* 0x000fe200078e00ff */
[----:B------:R-:W-:-:S03]  /*e060*/  IABS R20, R21 ;  /* 0x0000001500147213 */ /* 0x000fc60000000000 */
[----:B------:R-:W-:Y:S01]  /*e070*/  @!P1 IMAD.MOV R13, RZ, RZ, -R13 ;  /* 0x000000ffff0d9224 */ /* 0x000fe200078e0a0d */
[----:B------:R-:W-:Y:S01]  /*e080*/  ISETP.GT.U32.AND P1, PT, R10, R9, PT ;  /* 0x000000090a00720c */ /* 0x000fe20003f24070 */
[----:B------:R-:W-:Y:S02]  /*e090*/  IMAD.MOV R12, RZ, RZ, -R12 ;  /* 0x000000ffff0c7224 */ /* 0x000fe400078e0a0c */
[----:B------:R-:W-:Y:S02]  /*e0a0*/  IMAD.MOV.U32 R14, RZ, RZ, R20 ;  /* 0x000000ffff0e7224 */ /* 0x000fe400078e0014 */
[----:B------:R-:W-:Y:S01]  /*e0b0*/  @!P4 IMAD.MOV R79, RZ, RZ, -R79 ;  /* 0x000000ffff4fc224 */ /* 0x000fe200078e0a4f */
[----:B------:R-:W-:Y:S01]  /*e0c0*/  ISETP.GE.AND P4, PT, R22, RZ, PT ;  /* 0x000000ff1600720c */ /* 0x000fe20003f86270 */
[----:B------:R-:W-:Y:S02]  /*e0d0*/  @!P5 IMAD.IADD R15, R15, 0x1, -R10 ;  /* 0x000000010f0fd824 */ /* 0x000fe400078e0a0a */
[----:B------:R-:W-:-:S02]  /*e0e0*/  IMAD R8, R10, R12, R18 ;  /* 0x0000000c0a087224 */ /* 0x000fc400078e0212 */
[----:B------:R-:W-:Y:S01]  /*e0f0*/  IMAD.HI.U32 R12, R11, R14, RZ ;  /* 0x0000000e0b0c7227 */ /* 0x000fe200078e00ff */
[----:B------:R-:W-:-:S03]  /*e100*/  ISETP.GT.U32.AND P5, PT, R10, R15, PT ;  /* 0x0000000f0a00720c */ /* 0x000fc60003fa4070 */
[--C-:B------:R-:W-:Y:S01]  /*e110*/  @!P3 IMAD.IADD R16, R16, 0x1, -R10.reuse ;  /* 0x000000011010b824 */ /* 0x100fe200078e0a0a */
[----:B------:R-:W-:Y:S01]  /*e120*/  ISETP.GT.U32.AND P3, PT, R10, R8, PT ;  /* 0x000000080a00720c */ /* 0x000fe20003f64070 */
[----:B------:R-:W-:Y:S02]  /*e130*/  @!P1 IMAD.IADD R9, R9, 0x1, -R10 ;  /* 0x0000000109099824 */ /* 0x000fe400078e0a0a */
[----:B------:R-:W-:Y:S02]  /*e140*/  IMAD.MOV R12, RZ, RZ, -R12 ;  /* 0x000000ffff0c7224 */ /* 0x000fe400078e0a0c */
[----:B------:R-:W-:Y:S01]  /*e150*/  VIADD R20, R0, 0x3e ;  /* 0x0000003e00147836 */ /* 0x000fe20000000000 */
[----:B------:R-:W-:Y:S01]  /*e160*/  ISETP.GT.U32.AND P1, PT, R10, R9, PT ;  /* 0x000000090a00720c */ /* 0x000fe20003f24070 */
[----:B------:R-:W-:Y:S02]  /*e170*/  VIADD R17, R0, 0x3d ;  /* 0x0000003d00117836 */ /* 0x000fe40000000000 */
[----:B------:R-:W-:-:S02]  /*e180*/  IMAD R14, R10, R12, R14 ;  /* 0x0000000c0a0e7224 */ /* 0x000fc400078e020e */
[----:B------:R-:W-:Y:S01]  /*e190*/  IMAD.MOV.U32 R77, RZ, RZ, R16 ;  /* 0x000000ffff4d7224 */ /* 0x000fe200078e0010 */
[----:B------:R-:W-:Y:S02]  /*e1a0*/  ISETP.GE.AND P6, PT, R23, RZ, PT ;  /* 0x000000ff1700720c */ /* 0x000fe40003fc6270 */
[----:B------:R-:W-:Y:S01]  /*e1b0*/  IABS R18, R20 ;  /* 0x0000001400127213 */ /* 0x000fe20000000000 */
[----:B------:R-:W-:Y:S01]  /*e1c0*/  @!P4 IMAD.MOV R77, RZ, RZ, -R77 ;  /* 0x000000ffff4dc224 */ /* 0x000fe200078e0a4d */
[----:B------:R-:W-:Y:S02]  /*e1d0*/  IABS R23, R17 ;  /* 0x0000001100177213 */ /* 0x000fe40000000000 */
[----:B------:R-:W-:Y:S01]  /*e1e0*/  ISETP.GT.U32.AND P4, PT, R10, R14, PT ;  /* 0x0000000e0a00720c */ /* 0x000fe20003f84070 */
[--C-:B------:R-:W-:Y:S01]  /*e1f0*/  @!P5 IMAD.IADD R15, R15, 0x1, -R10.reuse ;  /* 0x000000010f0fd824 */ /* 0x100fe200078e0a0a */
[----:B------:R-:W-:Y:S01]  /*e200*/  ISETP.GE.AND P5, PT, R19, RZ, PT ;  /* 0x000000ff1300720c */ /* 0x000fe20003fa6270 */
[----:B------:R-:W-:-:S02]  /*e210*/  @!P3 IMAD.IADD R8, R8, 0x1, -R10 ;  /* 0x000000010808b824 */ /* 0x000fc400078e0a0a */
[----:B------:R-:W-:-:S04]  /*e220*/  IMAD.HI.U32 R12, R11, R18, RZ ;  /* 0x000000120b0c7227 */ /* 0x000fc800078e00ff */
[----:B------:R-:W-:Y:S02]  /*e230*/  VIADD R22, R0, 0x40 ;  /* 0x0000004000167836 */ /* 0x000fe40000000000 */
[----:B------:R-:W-:Y:S01]  /*e240*/  IMAD.MOV.U32 R19, RZ, RZ, R23 ;  /* 0x000000ffff137224 */ /* 0x000fe200078e0017 */
[----:B------:R-:W-:Y:S01]  /*e250*/  ISETP.GT.U32.AND P3, PT, R10, R8, PT ;  /* 0x000000080a00720c */ /* 0x000fe20003f64070 */
[----:B------:R-:W-:Y:S02]  /*e260*/  IMAD.MOV.U32 R76, RZ, RZ, R15 ;  /* 0x000000ffff4c7224 */ /* 0x000fe400078e000f */
[----:B------:R-:W-:Y:S02]  /*e270*/  IMAD.MOV R15, RZ, RZ, -R12 ;  /* 0x000000ffff0f7224 */ /* 0x000fe400078e0a0c */
[----:B------:R-:W-:Y:S01]  /*e280*/  @!P1 IMAD.IADD R9, R9, 0x1, -R10 ;  /* 0x0000000109099824 */ /* 0x000fe200078e0a0a */
[----:B------:R-:W-:Y:S01]  /*e290*/  IABS R24, R22 ;  /* 0x0000001600187213 */ /* 0x000fe20000000000 */
[----:B------:R-:W-:-:S04]  /*e2a0*/  IMAD.HI.U32 R23, R11, R19, RZ ;  /* 0x000000130b177227 */ /* 0x000fc800078e00ff */
[----:B------:R-:W-:Y:S02]  /*e2b0*/  IMAD R15, R10, R15, R18 ;  /* 0x0000000f0a0f7224 */ /* 0x000fe400078e0212 */
[----:B------:R-:W-:Y:S02]  /*e2c0*/  IMAD.MOV.U32 R75, RZ, RZ, R9 ;  /* 0x000000ffff4b7224 */ /* 0x000fe400078e0009 */
[----:B------:R-:W-:Y:S02]  /*e2d0*/  IMAD.MOV R16, RZ, RZ, -R23 ;  /* 0x000000ffff107224 */ /* 0x000fe400078e0a17 */
[----:B------:R-:W-:Y:S02]  /*e2e0*/  @!P4 IMAD.IADD R14, R14, 0x1, -R10 ;  /* 0x000000010e0ec824 */ /* 0x000fe400078e0a0a */
[----:B------:R-:W-:Y:S02]  /*e2f0*/  IMAD.MOV.U32 R12, RZ, RZ, R24 ;  /* 0x000000ffff0c7224 */ /* 0x000fe400078e0018 */
[----:B------:R-:W-:Y:S01]  /*e300*/  @!P0 IMAD.MOV R75, RZ, RZ, -R75 ;  /* 0x000000ffff4b8224 */ /* 0x000fe200078e0a4b */
[C---:B------:R-:W-:Y:S01]  /*e310*/  ISETP.GT.U32.AND P0, PT, R10.reuse, R15, PT ;  /* 0x0000000f0a00720c */ /* 0x040fe20003f04070 */
[C---:B------:R-:W-:Y:S01]  /*e320*/  IMAD R16, R10.reuse, R16, R19 ;  /* 0x000000100a107224 */ /* 0x040fe200078e0213 */
[----:B------:R-:W-:Y:S01]  /*e330*/  ISETP.GT.U32.AND P4, PT, R10, R14, PT ;  /* 0x0000000e0a00720c */ /* 0x000fe20003f84070 */
[----:B------:R-:W-:-:S04]  /*e340*/  IMAD.HI.U32 R18, R11, R12, RZ ;  /* 0x0000000c0b127227 */ /* 0x000fc800078e00ff */
[----:B------:R-:W-:Y:S01]  /*e350*/  @!P3 IMAD.IADD R8, R8, 0x1, -R10 ;  /* 0x000000010808b824 */ /* 0x000fe200078e0a0a */
[----:B------:R-:W-:Y:S01]  /*e360*/  ISETP.GT.U32.AND P3, PT, R10, R16, PT ;  /* 0x000000100a00720c */ /* 0x000fe20003f64070 */
[----:B------:R-:W-:Y:S01]  /*e370*/  IMAD.MOV R9, RZ, RZ, -R18 ;  /* 0x000000ffff097224 */ /* 0x000fe200078e0a12 */
[----:B------:R-:W-:Y:S01]  /*e380*/  ISETP.GE.AND P1, PT, R17, RZ, PT ;  /* 0x000000ff1100720c */ /* 0x000fe20003f26270 */
[----:B------:R-:W-:Y:S02]  /*e390*/  VIADD R17, R0, 0x41 ;  /* 0x0000004100117836 */ /* 0x000fe40000000000 */
[----:B------:R-:W-:Y:S02]  /*e3a0*/  IMAD R12, R10, R9, R12 ;  /* 0x000000090a0c7224 */ /* 0x000fe400078e020c */
[--C-:B------:R-:W-:Y:S02]  /*e3b0*/  @!P0 IMAD.IADD R15, R15, 0x1, -R10.reuse ;  /* 0x000000010f0f8824 */ /* 0x100fe400078e0a0a */
[--C-:B------:R-:W-:Y:S01]  /*e3c0*/  @!P4 IMAD.IADD R14, R14, 0x1, -R10.reuse ;  /* 0x000000010e0ec824 */ /* 0x100fe200078e0a0a */
[----:B------:R-:W-:Y:S01]  /*e3d0*/  ISETP.GT.U32.AND P4, PT, R10, R12, PT ;  /* 0x0000000c0a00720c */ /* 0x000fe20003f84070 */
[----:B------:R-:W-:Y:S01]  /*e3e0*/  VIADD R18, R0, 0x42 ;  /* 0x0000004200127836 */ /* 0x000fe20000000000 */
[----:B------:R-:W-:Y:S01]  /*e3f0*/  IABS R9, R17 ;  /* 0x0000001100097213 */ /* 0x000fe20000000000 */
[----:B------:R-:W-:Y:S01]  /*e400*/  @!P3 IMAD.IADD R16, R16, 0x1, -R10 ;  /* 0x000000011010b824 */ /* 0x000fe200078e0a0a */
[----:B------:R-:W-:Y:S01]  /*e410*/  ISETP.GT.U32.AND P0, PT, R10, R15, PT ;  /* 0x0000000f0a00720c */ /* 0x000fe20003f04070 */
[----:B------:R-:W-:-:S02]  /*e420*/  IMAD.MOV.U32 R73, RZ, RZ, R14 ;  /* 0x000000ffff497224 */ /* 0x000fc400078e000e */
[----:B------:R-:W-:Y:S01]  /*e430*/  IMAD.MOV.U32 R74, RZ, RZ, R8 ;  /* 0x000000ffff4a7224 */ /* 0x000fe200078e0008 */
[----:B------:R-:W-:Y:S01]  /*e440*/  IABS R8, R18 ;  /* 0x0000001200087213 */ /* 0x000fe20000000000 */
[----:B------:R-:W-:Y:S01]  /*e450*/  IMAD.HI.U32 R14, R11, R9, RZ ;  /* 0x000000090b0e7227 */ /* 0x000fe200078e00ff */
[----:B------:R-:W-:-:S03]  /*e460*/  ISETP.GT.U32.AND P3, PT, R10, R16, PT ;  /* 0x000000100a00720c */ /* 0x000fc60003f64070 */
[----:B------:R-:W-:Y:S01]  /*e470*/  @!P5 IMAD.MOV R74, RZ, RZ, -R74 ;  /* 0x000000ffff4ad224 */ /* 0x000fe200078e0a4a */
[----:B------:R-:W-:Y:S01]  /*e480*/  ISETP.GE.AND P5, PT, R20, RZ, PT ;  /* 0x000000ff1400720c */ /* 0x000fe20003fa6270 */
[----:B------:R-:W-:Y:S02]  /*e490*/  IMAD.MOV R14, RZ, RZ, -R14 ;  /* 0x000000ffff0e7224 */ /* 0x000fe400078e0a0e */
[----:B------:R-:W-:Y:S01]  /*e4a0*/  @!P6 IMAD.MOV R76, RZ, RZ, -R76 ;  /* 0x000000ffff4ce224 */ /* 0x000fe200078e0a4c */
[----:B------:R-:W-:Y:S01]  /*e4b0*/  ISETP.GE.AND P6, PT, R21, RZ, PT ;  /* 0x000000ff1500720c */ /* 0x000fe20003fc6270 */
[----:B------:R-:W-:Y:S01]  /*e4c0*/  IMAD.HI.U32 R20, R11, R8, RZ ;  /* 0x000000080b147227 */ /* 0x000fe200078e00ff */
[----:B------:R-:W-:Y:S03]  /*e4d0*/  STL.64 [R1+0x12a0], R82 ;  /* 0x0012a05201007387 */ /* 0x000fe60000100a00 */
[----:B------:R-:W-:-:S02]  /*e4e0*/  VIADD R19, R0, 0x43 ;  /* 0x0000004300137836 */ /* 0x000fc40000000000 */
[----:B------:R-:W-:Y:S02]  /*e4f0*/  @!P4 IMAD.IADD R12, R12, 0x1, -R10 ;  /* 0x000000010c0cc824 */ /* 0x000fe400078e0a0a */
[C---:B------:R-:W-:Y:S01]  /*e500*/  IMAD R9, R10.reuse, R14, R9 ;  /* 0x0000000e0a097224 */ /* 0x040fe200078e0209 */
[----:B------:R-:W-:Y:S01]  /*e510*/  STL.64 [R1+0x12a8], R80 ;  /* 0x0012a85001007387 */ /* 0x000fe20000100a00 */
[----:B------:R-:W-:Y:S02]  /*e520*/  IMAD.MOV R20, RZ, RZ, -R20 ;  /* 0x000000ffff147224 */ /* 0x000fe400078e0a14 */
[----:B------:R-:W-:Y:S01]  /*e530*/  @!P0 IMAD.IADD R15, R15, 0x1, -R10 ;  /* 0x000000010f0f8824 */ /* 0x000fe200078e0a0a */
[----:B------:R-:W-:Y:S01]  /*e540*/  STL.64 [R1+0x12b0], R78 ;  /* 0x0012b04e01007387 */ /* 0x000fe20000100a00 */
[----:B------:R-:W-:Y:S02]  /*e550*/  IABS R21, R19 ;  /* 0x0000001300157213 */ /* 0x000fe40000000000 */
[C---:B------:R-:W-:Y:S01]  /*e560*/  ISETP.GT.U32.AND P4, PT, R10.reuse, R12, PT ;  /* 0x0000000c0a00720c */ /* 0x040fe20003f84070 */
[----:B------:R1:W-:Y:S01]  /*e570*/  STL [R1+0x138], R13 ;  /* 0x0001380d01007387 */ /* 0x0003e20000100800 */
[C---:B------:R-:W-:Y:S01]  /*e580*/  ISETP.GT.U32.AND P0, PT, R10.reuse, R9, PT ;  /* 0x000000090a00720c */ /* 0x040fe20003f04070 */
[----:B------:R-:W-:-:S02]  /*e590*/  IMAD R8, R10, R20, R8 ;  /* 0x000000140a087224 */ /* 0x000fc400078e0208 */
[----:B------:R-:W-:Y:S01]  /*e5a0*/  @!P3 IMAD.IADD R16, R16, 0x1, -R10 ;  /* 0x000000011010b824 */ /* 0x000fe200078e0a0a */
[----:B------:R-:W-:Y:S01]  /*e5b0*/  ISETP.GE.AND P3, PT, R17, RZ, PT ;  /* 0x000000ff1100720c */ /* 0x000fe20003f66270 */
[----:B------:R-:W-:Y:S02]  /*e5c0*/  IMAD.MOV.U32 R17, RZ, RZ, R21 ;  /* 0x000000ffff117224 */ /* 0x000fe400078e0015 */
[----:B-1----:R-:W-:Y:S02]  /*e5d0*/  IMAD.MOV.U32 R13, RZ, RZ, R15 ;  /* 0x000000ffff0d7224 */ /* 0x002fe400078e000f */
[----:B------:R-:W-:Y:S02]  /*e5e0*/  @!P6 IMAD.MOV R73, RZ, RZ, -R73 ;  /* 0x000000ffff49e224 */ /* 0x000fe400078e0a49 */
[----:B------:R-:W-:Y:S01]  /*e5f0*/  @!P5 IMAD.MOV R13, RZ, RZ, -R13 ;  /* 0x000000ffff0dd224 */ /* 0x000fe200078e0a0d */
[----:B------:R-:W-:Y:S01]  /*e600*/  ISETP.GT.U32.AND P5, PT, R10, R8, PT ;  /* 0x000000080a00720c */ /* 0x000fe20003fa4070 */
[----:B------:R-:W-:Y:S01]  /*e610*/  IMAD.MOV.U32 R72, RZ, RZ, R16 ;  /* 0x000000ffff487224 */ /* 0x000fe200078e0010 */
[----:B------:R-:W-:Y:S01]  /*e620*/  ISETP.GE.AND P6, PT, R22, RZ, PT ;  /* 0x000000ff1600720c */ /* 0x000fe20003fc6270 */
[----:B------:R-:W-:-:S04]  /*e630*/  IMAD.HI.U32 R16, R11, R17, RZ ;  /* 0x000000110b107227 */ /* 0x000fc800078e00ff */
[----:B------:R-:W-:Y:S02]  /*e640*/  IMAD.MOV R15, RZ, RZ, -R16 ;  /* 0x000000ffff0f7224 */ /* 0x000fe400078e0a10 */
[--C-:B------:R-:W-:Y:S02]  /*e650*/  @!P4 IMAD.IADD R12, R12, 0x1, -R10.reuse ;  /* 0x000000010c0cc824 */ /* 0x100fe400078e0a0a */
[----:B------:R-:W-:Y:S02]  /*e660*/  @!P0 IMAD.IADD R9, R9, 0x1, -R10 ;  /* 0x0000000109098824 */ /* 0x000fe400078e0a0a */
[----:B------:R-:W-:Y:S02]  /*e670*/  VIADD R14, R0, 0x44 ;  /* 0x00000044000e7836 */ /* 0x000fe40000000000 */
[C---:B------:R-:W-:Y:S02]  /*e680*/  IMAD R15, R10.reuse, R15, R17 ;  /* 0x0000000f0a0f7224 */ /* 0x040fe400078e0211 */
[----:B------:R-:W-:Y:S01]  /*e690*/  IMAD.MOV.U32 R71, RZ, RZ, R12 ;  /* 0x000000ffff477224 */ /* 0x000fe200078e000c */
[----:B------:R-:W-:Y:S01]  /*e6a0*/  ISETP.GT.U32.AND P0, PT, R10, R9, PT ;  /* 0x000000090a00720c */ /* 0x000fe20003f04070 */
[----:B------:R-:W-:Y:S01]  /*e6b0*/  @!P5 IMAD.IADD R8, R8, 0x1, -R10 ;  /* 0x000000010808d824 */ /* 0x000fe200078e0a0a */
[----:B------:R-:W-:Y:S01]  /*e6c0*/  IABS R16, R14 ;  /* 0x0000000e00107213 */ /* 0x000fe20000000000 */
[----:B------:R-:W-:Y:S01]  /*e6d0*/  @!P6 IMAD.MOV R71, RZ, RZ, -R71 ;  /* 0x000000ffff47e224 */ /* 0x000fe200078e0a47 */
[----:B------:R-:W-:Y:S01]  /*e6e0*/  ISETP.GT.U32.AND P6, PT, R10, R15, PT ;  /* 0x0000000f0a00720c */ /* 0x000fe20003fc4070 */
[----:B------:R-:W-:Y:S01]  /*e6f0*/  @!P1 IMAD.MOV R72, RZ, RZ, -R72 ;  /* 0x000000ffff489224 */ /* 0x000fe200078e0a48 */
[----:B------:R-:W-:Y:S01]  /*e700*/  ISETP.GE.AND P1, PT, R18, RZ, PT ;  /* 0x000000ff1200720c */ /* 0x000fe20003f26270 */
[----:B------:R-:W-:Y:S01]  /*e710*/  VIADD R18, R0, 0x45 ;  /* 0x0000004500127836 */ /* 0x000fe20000000000 */
[----:B------:R-:W-:Y:S01]  /*e720*/  ISETP.GE.AND P4, PT, R19, RZ, PT ;  /* 0x000000ff1300720c */ /* 0x000fe20003f86270 */
[----:B------:R-:W-:Y:S01]  /*e730*/  IMAD.HI.U32 R19, R11, R16, RZ ;  /* 0x000000100b137227 */ /* 0x000fe200078e00ff */
[----:B------:R-:W-:-:S02]  /*e740*/  ISETP.GT.U32.AND P5, PT, R10, R8, PT ;  /* 0x000000080a00720c */ /* 0x000fc40003fa4070 */
[----:B------:R-:W-:Y:S01]  /*e750*/  IABS R17, R18 ;  /* 0x0000001200117213 */ /* 0x000fe20000000000 */
[----:B------:R-:W-:Y:S02]  /*e760*/  IMAD.MOV R19, RZ, RZ, -R19 ;  /* 0x000000ffff137224 */ /* 0x000fe400078e0a13 */
[----:B------:R-:W-:Y:S02]  /*e770*/  VIADD R23, R0, 0x46 ;  /* 0x0000004600177836 */ /* 0x000fe40000000000 */
[----:B------:R-:W-:Y:S01]  /*e780*/  @!P0 IMAD.IADD R9, R9, 0x1, -R10 ;  /* 0x0000000109098824 */ /* 0x000fe200078e0a0a */
[----:B------:R-:W-:Y:S01]  /*e790*/  ISETP.GE.AND P0, PT, R14, RZ, PT ;  /* 0x000000ff0e00720c */ /* 0x000fe20003f06270 */
[----:B------:R-:W-:Y:S01]  /*e7a0*/  IMAD R14, R10, R19, R16 ;  /* 0x000000130a0e7224 */ /* 0x000fe200078e0210 */
[----:B------:R-:W-:Y:S01]  /*e7b0*/  IABS R12, R23 ;  /* 0x00000017000c7213 */ /* 0x000fe20000000000 */
[----:B------:R-:W-:-:S04]  /*e7c0*/  IMAD.HI.U32 R20, R11, R17, RZ ;  /* 0x000000110b147227 */ /* 0x000fc800078e00ff */
[--C-:B------:R-:W-:Y:S02]  /*e7d0*/  @!P6 IMAD.IADD R15, R15, 0x1, -R10.reuse ;  /* 0x000000010f0fe824 */ /* 0x100fe400078e0a0a */
[----:B------:R-:W-:Y:S01]  /*e7e0*/  @!P5 IMAD.IADD R8, R8, 0x1, -R10 ;  /* 0x000000010808d824 */ /* 0x000fe200078e0a0a */
[C---:B------:R-:W-:Y:S01]  /*e7f0*/  ISETP.GT.U32.AND P5, PT, R10.reuse, R14, PT ;  /* 0x0000000e0a00720c */ /* 0x040fe20003fa4070 */
[----:B------:R-:W-:Y:S01]  /*e800*/  IMAD.MOV R20, RZ, RZ, -R20 ;  /* 0x000000ffff147224 */ /* 0x000fe200078e0a14 */
[----:B------:R-:W-:Y:S01]  /*e810*/  ISETP.GT.U32.AND P6, PT, R10, R15, PT ;  /* 0x0000000f0a00720c */ /* 0x000fe20003fc4070 */
[----:B------:R-:W-:-:S04]  /*e820*/  IMAD.HI.U32 R19, R11, R12, RZ ;  /* 0x0000000c0b137227 */ /* 0x000fc800078e00ff */
[C---:B------:R-:W-:Y:S02]  /*e830*/  IMAD R17, R10.reuse, R20, R17 ;  /* 0x000000140a117224 */ /* 0x040fe400078e0211 */
[----:B------:R-:W-:Y:S02]  /*e840*/  IMAD.MOV.U32 R70, RZ, RZ, R9 ;  /* 0x000000ffff467224 */ /* 0x000fe400078e0009 */
[----:B------:R-:W-:Y:S02]  /*e850*/  IMAD.MOV R9, RZ, RZ, -R19 ;  /* 0x000000ffff097224 */ /* 0x000fe400078e0a13 */
[----:B------:R-:W-:Y:S01]  /*e860*/  @!P3 IMAD.MOV R70, RZ, RZ, -R70 ;  /* 0x000000ffff46b224 */ /* 0x000fe200078e0a46 */
[----:B------:R-:W-:Y:S01]  /*e870*/  ISETP.GT.U32.AND P3, PT, R10, R17, PT ;  /* 0x000000110a00720c */ /* 0x000fe20003f64070 */
[----:B------:R-:W-:Y:S02]  /*e880*/  VIADD R24, R0, 0x48 ;  /* 0x0000004800187836 */ /* 0x000fe40000000000 */
[----:B------:R-:W-:-:S02]  /*e890*/  IMAD R12, R10, R9, R12 ;  /* 0x000000090a0c7224 */ /* 0x000fc400078e020c */
[----:B------:R-:W-:Y:S01]  /*e8a0*/  IMAD.MOV.U32 R69, RZ, RZ, R8 ;  /* 0x000000ffff457224 */ /* 0x000fe200078e0008 */
[----:B------:R-:W-:Y:S01]  /*e8b0*/  IABS R16, R24 ;  /* 0x0000001800107213 */ /* 0x000fe20000000000 */
[--C-:B------:R-:W-:Y:S02]  /*e8c0*/  @!P5 IMAD.IADD R14, R14, 0x1, -R10.reuse ;  /* 0x000000010e0ed824 */ /* 0x100fe400078e0a0a */
[----:B------:R-:W-:Y:S01]  /*e8d0*/  @!P6 IMAD.IADD R15, R15, 0x1, -R10 ;  /* 0x000000010f0fe824 */ /* 0x000fe200078e0a0a */
[----:B------:R-:W-:Y:S01]  /*e8e0*/  ISETP.GT.U32.AND P6, PT, R10, R12, PT ;  /* 0x0000000c0a00720c */ /* 0x000fe20003fc4070 */
[----:B------:R-:W-:Y:S01]  /*e8f0*/  @!P1 IMAD.MOV R69, RZ, RZ, -R69 ;  /* 0x000000ffff459224 */ /* 0x000fe200078e0a45 */
[----:B------:R-:W-:Y:S01]  /*e900*/  ISETP.GE.AND P1, PT, R18, RZ, PT ;  /* 0x000000ff1200720c */ /* 0x000fe20003f26270 */
[----:B------:R-:W-:Y:S01]  /*e910*/  VIADD R22, R0, 0x49 ;  /* 0x0000004900167836 */ /* 0x000fe20000000000 */
[----:B------:R-:W-:Y:S01]  /*e920*/  ISETP.GT.U32.AND P5, PT, R10, R14, PT ;  /* 0x0000000e0a00720c */ /* 0x000fe20003fa4070 */
[----:B------:R-:W-:-:S04]  /*e930*/  IMAD.HI.U32 R18, R11, R16, RZ ;  /* 0x000000100b127227 */ /* 0x000fc800078e00ff */
[C---:B------:R-:W-:Y:S01]  /*e940*/  VIADD R21, R0.reuse, 0x4a ;  /* 0x0000004a00157836 */ /* 0x040fe20000000000 */
[----:B------:R-:W-:Y:S01]  /*e950*/  IABS R8, R22 ;  /* 0x0000001600087213 */ /* 0x000fe20000000000 */
[----:B------:R-:W-:Y:S02]  /*e960*/  @!P3 IMAD.IADD R17, R17, 0x1, -R10 ;  /* 0x000000011111b824 */ /* 0x000fe400078e0a0a */
[----:B------:R-:W-:Y:S01]  /*e970*/  IMAD.MOV R9, RZ, RZ, -R18 ;  /* 0x000000ffff097224 */ /* 0x000fe200078e0a12 */
[----:B------:R-:W-:Y:S01]  /*e980*/  IABS R18, R21 ;  /* 0x0000001500127213 */ /* 0x000fe20000000000 */
[----:B------:R-:W-:Y:S01]  /*e990*/  VIADD R20, R0, 0x4b ;  /* 0x0000004b00147836 */ /* 0x000fe20000000000 */
[C---:B------:R-:W-:Y:S01]  /*e9a0*/  ISETP.GT.U32.AND P3, PT, R10.reuse, R17, PT ;  /* 0x000000110a00720c */ /* 0x040fe20003f64070 */
[----:B------:R-:W-:Y:S02]  /*e9b0*/  IMAD R9, R10, R9, R16 ;  /* 0x000000090a097224 */ /* 0x000fe400078e0210 */
[----:B------:R-:W-:-:S04]  /*e9c0*/  IMAD.HI.U32 R19, R11, R8, RZ ;  /* 0x000000080b137227 */ /* 0x000fc800078e00ff */
[----:B------:R-:W-:Y:S02]  /*e9d0*/  @!P6 IMAD.IADD R12, R12, 0x1, -R10 ;  /* 0x000000010c0ce824 */ /* 0x000fe400078e0a0a */
[----:B------:R-:W-:Y:S01]  /*e9e0*/  IMAD.MOV.U32 R16, RZ, RZ, R18 ;  /* 0x000000ffff107224 */ /* 0x000fe200078e0012 */
[----:B------:R-:W-:Y:S01]  /*e9f0*/  IABS R25, R20 ;  /* 0x0000001400197213 */ /* 0x000fe20000000000 */
        /* <DEDUP_REMOVED lines=8> */
[----:B------:R-:W-:Y:S01]  /*ea80*/  @!P3 IMAD.IADD R17, R17, 0x1, -R10 ;  /* 0x000000011111b824 */ /* 0x000fe200078e0a0a */
[C---:B------:R-:W-:Y:S01]  /*ea90*/  ISETP.GT.U32.AND P3, PT, R10.reuse, R8, PT ;  /* 0x000000080a00720c */ /* 0x040fe20003f64070 */
[----:B------:R-:W-:Y:S02]  /*eaa0*/  IMAD R16, R10, R25, R16 ;  /* 0x000000190a107224 */ /* 0x000fe400078e0210 */
[----:B------:R-:W-:-:S02]  /*eab0*/  @!P5 IMAD.IADD R9, R9, 0x1, -R10 ;  /* 0x000000010909d824 */ /* 0x000fc400078e0a0a */
[----:B------:R-:W-:Y:S01]  /*eac0*/  @!P6 IMAD.IADD R12, R12, 0x1, -R10 ;  /* 0x000000010c0ce824 */ /* 0x000fe200078e0a0a */
[C---:B------:R-:W-:Y:S01]  /*ead0*/  ISETP.GT.U32.AND P6, PT, R10.reuse, R16, PT ;  /* 0x000000100a00720c */ /* 0x040fe20003fc4070 */
[----:B------:R-:W-:Y:S01]  /*eae0*/  IMAD.MOV.U32 R68, RZ, RZ, R15 ;  /* 0x000000ffff447224 */ /* 0x000fe200078e000f */
[----:B------:R-:W-:Y:S01]  /*eaf0*/  ISETP.GT.U32.AND P5, PT, R10, R9, PT ;  /* 0x000000090a00720c */ /* 0x000fe20003fa4070 */
[----:B------:R-:W-:Y:S01]  /*eb00*/  STL.64 [R1+0x12b8], R76 ;  /* 0x0012b84c01007387 */ /* 0x000fe20000100a00 */
[----:B------:R-:W-:-:S03]  /*eb10*/  IMAD.HI.U32 R26, R11, R18, RZ ;  /* 0x000000120b1a7227 */ /* 0x000fc600078e00ff */
[----:B------:R-:W-:Y:S01]  /*eb20*/  STL [R1+0x12c0], R75 ;  /* 0x0012c04b01007387 */ /* 0x000fe20000100800 */
[----:B------:R-:W-:Y:S01]  /*eb30*/  @!P4 IMAD.MOV R68, RZ, RZ, -R68 ;  /* 0x000000ffff44c224 */ /* 0x000fe200078e0a44 */
[----:B------:R-:W-:Y:S01]  /*eb40*/  ISETP.GE.AND P4, PT, R23, RZ, PT ;  /* 0x000000ff1700720c */ /* 0x000fe20003f86270 */
[----:B------:R-:W-:Y:S01]  /*eb50*/  @!P3 IMAD.IADD R8, R8, 0x1, -R10 ;  /* 0x000000010808b824 */ /* 0x000fe200078e0a0a */
[----:B------:R-:W-:Y:S01]  /*eb60*/  STL [R1+0x12d0], R75 ;  /* 0x0012d04b01007387 */ /* 0x000fe20000100800 */
[----:B------:R-:W-:-:S03]  /*eb70*/  IMAD.MOV R23, RZ, RZ, -R26 ;  /* 0x000000ffff177224 */ /* 0x000fc600078e0a1a */
[----:B------:R-:W-:Y:S01]  /*eb80*/  STL [R1+0x12f0], R75 ;  /* 0x0012f04b01007387 */ /* 0x000fe20000100800 */
[----:B------:R-:W-:-:S03]  /*eb90*/  IMAD.MOV.U32 R66, RZ, RZ, R14 ;  /* 0x000000ffff427224 */ /* 0x000fc600078e000e */
[----:B------:R-:W-:Y:S01]  /*eba0*/  STL [R1+0x1310], R75 ;  /* 0x0013104b01007387 */ /* 0x000fe20000100800 */
[----:B------:R-:W-:-:S03]  /*ebb0*/  IMAD R14, R10, R23, R18 ;  /* 0x000000170a0e7224 */ /* 0x000fc600078e0212 */
[----:B------:R-:W-:Y:S01]  /*ebc0*/  STL [R1+0x1330], R75 ;  /* 0x0013304b01007387 */ /* 0x000fe20000100800 */
[----:B------:R-:W-:-:S03]  /*ebd0*/  ISETP.GT.U32.AND P3, PT, R10, R8, PT ;  /* 0x000000080a00720c */ /* 0x000fc60003f64070 */
[----:B------:R-:W-:Y:S01]  /*ebe0*/  STL [R1+0x1350], R75 ;  /* 0x0013504b01007387 */ /* 0x000fe20000100800 */
[----:B------:R-:W-:-:S03]  /*ebf0*/  @!P6 IMAD.IADD R16, R16, 0x1, -R10 ;  /* 0x000000011010e824 */ /* 0x000fc600078e0a0a */
[----:B------:R-:W-:Y:S04]  /*ec00*/  STL [R1+0x1370], R75 ;  /* 0x0013704b01007387 */ /* 0x000fe80000100800 */
[----:B------:R-:W-:Y:S01]  /*ec10*/  STL [R1+0x1390], R75 ;  /* 0x0013904b01007387 */ /* 0x000fe20000100800 */
[----:B------:R-:W-:-:S03]  /*ec20*/  @!P5 IMAD.IADD R9, R9, 0x1, -R10 ;  /* 0x000000010909d824 */ /* 0x000fc600078e0a0a */
[----:B------:R-:W-:Y:S01]  /*ec30*/  STL [R1+0x13b0], R75 ;  /* 0x0013b04b01007387 */ /* 0x000fe20000100800 */
[----:B------:R-:W-:-:S03]  /*ec40*/  VIADD R18, R0, 0x4d ;  /* 0x0000004d00127836 */ /* 0x000fc60000000000 */
[----:B------:R-:W-:Y:S01]  /*ec50*/  STL [R1+0x13d0], R75 ;  /* 0x0013d04b01007387 */ /* 0x000fe20000100800 */
[----:B------:R-:W-:-:S03]  /*ec60*/  ISETP.GT.U32.AND P5, PT, R10, R14, PT ;  /* 0x0000000e0a00720c */ /* 0x000fc60003fa4070 */
[----:B------:R-:W-:Y:S01]  /*ec70*/  STL [R1+0x13f0], R75 ;  /* 0x0013f04b01007387 */ /* 0x000fe20000100800 */
[----:B------:R-:W-:-:S03]  /*ec80*/  ISETP.GT.U32.AND P6, PT, R10, R16, PT ;  /* 0x000000100a00720c */ /* 0x000fc60003fc4070 */
[----:B------:R-:W-:Y:S01]  /*ec90*/  STL [R1+0x1410], R75 ;  /* 0x0014104b01007387 */ /* 0x000fe20000100800 */
[----:B------:R-:W-:-:S03]  /*eca0*/  VIADD R19, R0, 0x4c ;  /* 0x0000004c00137836 */ /* 0x000fc60000000000 */
[----:B------:R-:W-:Y:S01]  /*ecb0*/  STL [R1+0x1430], R75 ;  /* 0x0014304b01007387 */ /* 0x000fe20000100800 */
[----:B------:R-:W-:-:S03]  /*ecc0*/  @!P0 IMAD.MOV R66, RZ, RZ, -R66 ;  /* 0x000000ffff428224 */ /* 0x000fc600078e0a42 */
[----:B------:R-:W-:Y:S01]  /*ecd0*/  STL [R1+0x12e0], R74 ;  /* 0x0012e04a01007387 */ /* 0x000fe20000100800 */
[----:B------:R-:W-:Y:S01]  /*ece0*/  ISETP.GE.AND P0, PT, R24, RZ, PT ;  /* 0x000000ff1800720c */ /* 0x000fe20003f06270 */
[----:B------:R-:W-:Y:S02]  /*ecf0*/  IMAD.MOV.U32 R65, RZ, RZ, R17 ;  /* 0x000000ffff417224 */ /* 0x000fe400078e0011 */
[----:B------:R-:W-:Y:S01]  /*ed00*/  STL [R1+0x1320], R74 ;  /* 0x0013204a01007387 */ /* 0x000fe20000100800 */
[----:B------:R-:W-:-:S03]  /*ed10*/  IABS R17, R18 ;  /* 0x0000001200117213 */ /* 0x000fc60000000000 */
[----:B------:R-:W-:Y:S01]  /*ed20*/  STL [R1+0x1360], R74 ;  /* 0x0013604a01007387 */ /* 0x000fe20000100800 */
[----:B------:R-:W-:-:S03]  /*ed30*/  IABS R15, R19 ;  /* 0x00000013000f7213 */ /* 0x000fc60000000000 */
[----:B------:R-:W-:Y:S01]  /*ed40*/  STL [R1+0x13a0], R74 ;  /* 0x0013a04a01007387 */ /* 0x000fe20000100800 */
[----:B------:R-:W-:-:S03]  /*ed50*/  @!P3 IMAD.IADD R8, R8, 0x1, -R10 ;  /* 0x000000010808b824 */ /* 0x000fc600078e0a0a */
[----:B------:R-:W-:Y:S01]  /*ed60*/  STL [R1+0x13e0], R74 ;  /* 0x0013e04a01007387 */ /* 0x000fe20000100800 */
[----:B------:R-:W-:-:S03]  /*ed70*/  ISETP.GE.AND P3, PT, R21, RZ, PT ;  /* 0x000000ff1500720c */ /* 0x000fc60003f66270 */
[----:B------:R-:W-:Y:S04]  /*ed80*/  STL [R1+0x1420], R74 ;  /* 0x0014204a01007387 */ /* 0x000fe80000100800 */
[----:B------:R-:W-:Y:S04]  /*ed90*/  STL.64 [R1+0x12c8], R72 ;  /* 0x0012c84801007387 */ /* 0x000fe80000100a00 */
[----:B------:R1:W-:Y:S01]  /*eda0*/  STL [R1+0x134], R13 ;  /* 0x0001340d01007387 */ /* 0x0003e20000100800 */
[----:B------:R-:W-:-:S04]  /*edb0*/  IMAD.HI.U32 R23, R11, R15, RZ ;  /* 0x0000000f0b177227 */ /* 0x000fc800078e00ff */
[----:B------:R-:W-:Y:S02]  /*edc0*/  @!P5 IMAD.IADD R14, R14, 0x1, -R10 ;  /* 0x000000010e0ed824 */ /* 0x000fe400078e0a0a */
[----:B-1----:R-:W-:Y:S02]  /*edd0*/  IMAD.MOV.U32 R13, RZ, RZ, R12 ;  /* 0x000000ffff0d7224 */ /* 0x002fe400078e000c */
[----:B------:R-:W-:-:S04]  /*ede0*/  IMAD.HI.U32 R12, R11, R17, RZ ;  /* 0x000000110b0c7227 */ /* 0x000fc800078e00ff */
[----:B------:R-:W-:Y:S02]  /*edf0*/  IMAD.MOV.U32 R64, RZ, RZ, R9 ;  /* 0x000000ffff407224 */ /* 0x000fe400078e0009 */
[----:B------:R-:W-:Y:S01]  /*ee00*/  @!P1 IMAD.MOV R65, RZ, RZ, -R65 ;  /* 0x000000ffff419224 */ /* 0x000fe200078e0a41 */
[----:B------:R-:W-:Y:S01]  /*ee10*/  ISETP.GE.AND P1, PT, R22, RZ, PT ;  /* 0x000000ff1600720c */ /* 0x000fe20003f26270 */
[----:B------:R-:W-:Y:S02]  /*ee20*/  IMAD.MOV R9, RZ, RZ, -R12 ;  /* 0x000000ffff097224 */ /* 0x000fe400078e0a0c */
[----:B------:R-:W-:Y:S02]  /*ee30*/  @!P6 IMAD.IADD R16, R16, 0x1, -R10 ;  /* 0x000000011010e824 */ /* 0x000fe400078e0a0a */
[----:B------:R-:W-:Y:S02]  /*ee40*/  IMAD.MOV R22, RZ, RZ, -R23 ;  /* 0x000000ffff167224 */ /* 0x000fe400078e0a17 */
[----:B------:R-:W-:Y:S01]  /*ee50*/  @!P0 IMAD.MOV R64, RZ, RZ, -R64 ;  /* 0x000000ffff408224 */ /* 0x000fe200078e0a40 */
[----:B------:R-:W-:Y:S01]  /*ee60*/  ISETP.GT.U32.AND P0, PT, R10, R14, PT ;  /* 0x0000000e0a00720c */ /* 0x000fe20003f04070 */
[----:B------:R-:W-:-:S02]  /*ee70*/  IMAD.MOV.U32 R63, RZ, RZ, R8 ;  /* 0x000000ffff3f7224 */ /* 0x000fc400078e0008 */
[C---:B------:R-:W-:Y:S02]  /*ee80*/  IMAD R8, R10.reuse, R9, R17 ;  /* 0x000000090a087224 */ /* 0x040fe400078e0211 */
[----:B------:R-:W-:Y:S02]  /*ee90*/  IMAD.MOV.U32 R62, RZ, RZ, R16 ;  /* 0x000000ffff3e7224 */ /* 0x000fe400078e0010 */
[C---:B------:R-:W-:Y:S02]  /*eea0*/  IMAD R15, R10.reuse, R22, R15 ;  /* 0x000000160a0f7224 */ /* 0x040fe400078e020f */
[----:B------:R-:W-:Y:S01]  /*eeb0*/  @!P3 IMAD.MOV R62, RZ, RZ, -R62 ;  /* 0x000000ffff3eb224 */ /* 0x000fe200078e0a3e */
[C---:B------:R-:W-:Y:S01]  /*eec0*/  ISETP.GT.U32.AND P3, PT, R10.reuse, R8, PT ;  /* 0x000000080a00720c */ /* 0x040fe20003f64070 */
[----:B------:R-:W-:Y:S01]  /*eed0*/  @!P4 IMAD.MOV R13, RZ, RZ, -R13 ;  /* 0x000000ffff0dc224 */ /* 0x000fe200078e0a0d */
[----:B------:R-:W-:Y:S01]  /*eee0*/  ISETP.GT.U32.AND P4, PT, R10, R15, PT ;  /* 0x0000000f0a00720c */ /* 0x000fe20003f84070 */
[----:B------:R-:W-:Y:S01]  /*eef0*/  VIADD R9, R0, 0x4e ;  /* 0x0000004e00097836 */ /* 0x000fe20000000000 */
[----:B------:R-:W-:Y:S01]  /*ef00*/  ISETP.GE.AND P5, PT, R20, RZ, PT ;  /* 0x000000ff1400720c */ /* 0x000fe20003fa6270 */
[----:B------:R-:W-:-:S03]  /*ef10*/  @!P0 IMAD.IADD R14, R14, 0x1, -R10 ;  /* 0x000000010e0e8824 */ /* 0x000fc600078e0a0a */
[----:B------:R-:W-:Y:S02]  /*ef20*/  ISETP.GE.AND P0, PT, R9, RZ, PT ;  /* 0x000000ff0900720c */ /* 0x000fe40003f06270 */
[----:B------:R-:W-:Y:S01]  /*ef30*/  IABS R9, R9 ;  /* 0x0000000900097213 */ /* 0x000fe20000000000 */
[----:B------:R-:W-:Y:S02]  /*ef40*/  VIADD R12, R0, 0x50 ;  /* 0x00000050000c7836 */ /* 0x000fe40000000000 */
[----:B------:R-:W-:Y:S02]  /*ef50*/  IMAD.MOV.U32 R61, RZ, RZ, R14 ;  /* 0x000000ffff3d7224 */ /* 0x000fe400078e000e */
[--C-:B------:R-:W-:Y:S02]  /*ef60*/  @!P3 IMAD.IADD R8, R8, 0x1, -R10.reuse ;  /* 0x000000010808b824 */ /* 0x100fe400078e0a0a */
[----:B------:R-:W-:Y:S02]  /*ef70*/  @!P4 IMAD.IADD R15, R15, 0x1, -R10 ;  /* 0x000000010f0fc824 */ /* 0x000fe400078e0a0a */
[----:B------:R-:W-:Y:S01]  /*ef80*/  IMAD.MOV.U32 R14, RZ, RZ, R9 ;  /* 0x000000ffff0e7224 */ /* 0x000fe200078e0009 */
[----:B------:R-:W-:Y:S01]  /*ef90*/  IABS R20, R12 ;  /* 0x0000000c00147213 */ /* 0x000fe20000000000 */
[----:B------:R-:W-:Y:S01]  /*efa0*/  @!P5 IMAD.MOV R61, RZ, RZ, -R61 ;  /* 0x000000ffff3dd224 */ /* 0x000fe200078e0a3d */
[----:B------:R-:W-:Y:S01]  /*efb0*/  ISETP.GE.AND P5, PT, R12, RZ, PT ;  /* 0x000000ff0c00720c */ /* 0x000fe20003fa6270 */
[----:B------:R-:W-:Y:S01]  /*efc0*/  IMAD.HI.U32 R12, R11, R14, RZ ;  /* 0x0000000e0b0c7227 */ /* 0x000fe200078e00ff */
[----:B------:R-:W-:-:S02]  /*efd0*/  ISETP.GT.U32.AND P3, PT, R10, R8, PT ;  /* 0x000000080a00720c */ /* 0x000fc40003f64070 */
[----:B------:R-:W-:Y:S01]  /*efe0*/  ISETP.GT.U32.AND P4, PT, R10, R15, PT ;  /* 0x0000000f0a00720c */ /* 0x000fe20003f84070 */
[----:B------:R-:W-:Y:S01]  /*eff0*/  IMAD.MOV R12, RZ, RZ, -R12 ;  /* 0x000000ffff0c7224 */ /* 0x000fe200078e0a0c */
[----:B------:R-:W-:Y:S01]  /*f000*/  ISETP.GE.AND P6, PT, R19, RZ, PT ;  /* 0x000000ff1300720c */ /* 0x000fe20003fc6270 */
[----:B------:R-:W-:-:S04]  /*f010*/  IMAD.HI.U32 R16, R11, R20, RZ ;  /* 0x000000140b107227 */ /* 0x000fc800078e00ff */
[----:B------:R-:W-:Y:S02]  /*f020*/  IMAD R14, R10, R12, R14 ;  /* 0x0000000c0a0e7224 */ /* 0x000fe400078e020e */
[----:B------:R-:W-:Y:S01]  /*f030*/  @!P1 IMAD.MOV R63, RZ, RZ, -R63 ;  /* 0x000000ffff3f9224 */ /* 0x000fe200078e0a3f */
[----:B------:R-:W-:Y:S01]  /*f040*/  ISETP.GE.AND P1, PT, R18, RZ, PT ;  /* 0x000000ff1200720c */ /* 0x000fe20003f26270 */
[----:B------:R-:W-:Y:S01]  /*f050*/  @!P3 IMAD.IADD R8, R8, 0x1, -R10 ;  /* 0x000000010808b824 */ /* 0x000fe200078e0a0a */
[----:B------:R-:W-:Y:S01]  /*f060*/  IABS R18, R27 ;  /* 0x0000001b00127213 */ /* 0x000fe20000000000 */
[----:B------:R-:W-:Y:S01]  /*f070*/  IMAD.MOV R16, RZ, RZ, -R16 ;  /* 0x000000ffff107224 */ /* 0x000fe200078e0a10 */
[----:B------:R-:W-:Y:S01]  /*f080*/  ISETP.GT.U32.AND P3, PT, R10, R14, PT ;  /* 0x0000000e0a00720c */ /* 0x000fe20003f64070 */
[C---:B------:R-:W-:Y:S02]  /*f090*/  VIADD R28, R0.reuse, 0x55 ;  /* 0x00000055001c7836 */ /* 0x040fe40000000000 */
[----:B------:R-:W-:-:S02]  /*f0a0*/  VIADD R9, R0, 0x51 ;  /* 0x0000005100097836 */ /* 0x000fc40000000000 */
[----:B------:R-:W-:Y:S02]  /*f0b0*/  @!P4 IMAD.IADD R15, R15, 0x1, -R10 ;  /* 0x000000010f0fc824 */ /* 0x000fe400078e0a0a */
[----:B------:R-:W-:Y:S01]  /*f0c0*/  VIADD R24, R0, 0x53 ;  /* 0x0000005300187836 */ /* 0x000fe20000000000 */
[----:B------:R-:W-:Y:S01]  /*f0d0*/  IABS R21, R28 ;  /* 0x0000001c00157213 */ /* 0x000fe20000000000 */
[----:B------:R-:W-:Y:S01]  /*f0e0*/  IMAD R20, R10, R16, R20 ;  /* 0x000000100a147224 */ /* 0x000fe200078e0214 */
[----:B------:R-:W-:Y:S01]  /*f0f0*/  IABS R19, R9 ;  /* 0x0000000900137213 */ /* 0x000fe20000000000 */
[----:B------:R-:W-:Y:S01]  /*f100*/  IMAD.HI.U32 R16, R11, R18, RZ ;  /* 0x000000120b107227 */ /* 0x000fe200078e00ff */
[----:B------:R-:W-:-:S03]  /*f110*/  IABS R12, R24 ;  /* 0x00000018000c7213 */ /* 0x000fc60000000000 */
[----:B------:R-:W-:Y:S01]  /*f120*/  IMAD.MOV.U32 R60, RZ, RZ, R15 ;  /* 0x000000ffff3c7224 */ /* 0x000fe200078e000f */
[----:B------:R-:W-:Y:S01]  /*f130*/  ISETP.GE.AND P4, PT, R9, RZ, PT ;  /* 0x000000ff0900720c */ /* 0x000fe20003f86270 */
[----:B------:R-:W-:Y:S02]  /*f140*/  IMAD.MOV R22, RZ, RZ, -R16 ;  /* 0x000000ffff167224 */ /* 0x000fe400078e0a10 */
[----:B------:R-:W-:Y:S01]  /*f150*/  @!P6 IMAD.MOV R60, RZ, RZ, -R60 ;  /* 0x000000ffff3ce224 */ /* 0x000fe200078e0a3c */
[----:B------:R-:W-:Y:S01]  /*f160*/  ISETP.GT.U32.AND P6, PT, R10, R20, PT ;  /* 0x000000140a00720c */ /* 0x000fe20003fc4070 */
[----:B------:R-:W-:Y:S02]  /*f170*/  IMAD.MOV.U32 R16, RZ, RZ, R21 ;  /* 0x000000ffff107224 */ /* 0x000fe400078e0015 */
[----:B------:R-:W-:-:S04]  /*f180*/  IMAD.HI.U32 R9, R11, R19, RZ ;  /* 0x000000130b097227 */ /* 0x000fc800078e00ff */
[----:B------:R-:W-:-:S04]  /*f190*/  IMAD.HI.U32 R21, R11, R12, RZ ;  /* 0x0000000c0b157227 */ /* 0x000fc800078e00ff */
[----:B------:R-:W-:Y:S02]  /*f1a0*/  @!P3 IMAD.IADD R14, R14, 0x1, -R10 ;  /* 0x000000010e0eb824 */ /* 0x000fe400078e0a0a */
[----:B------:R-:W-:Y:S02]  /*f1b0*/  IMAD.MOV R9, RZ, RZ, -R9 ;  /* 0x000000ffff097224 */ /* 0x000fe400078e0a09 */
[----:B------:R-:W-:Y:S01]  /*f1c0*/  IMAD.MOV R21, RZ, RZ, -R21 ;  /* 0x000000ffff157224 */ /* 0x000fe200078e0a15 */
[C---:B------:R-:W-:Y:S01]  /*f1d0*/  ISETP.GT.U32.AND P3, PT, R10.reuse, R14, PT ;  /* 0x0000000e0a00720c */ /* 0x040fe20003f64070 */
[C---:B------:R-:W-:Y:S02]  /*f1e0*/  IMAD R19, R10.reuse, R9, R19 ;  /* 0x000000090a137224 */ /* 0x040fe400078e0213 */
[----:B------:R-:W-:Y:S02]  /*f1f0*/  IMAD.MOV.U32 R58, RZ, RZ, R8 ;  /* 0x000000ffff3a7224 */ /* 0x000fe400078e0008 */
[----:B------:R-:W-:-:S02]  /*f200*/  IMAD R12, R10, R21, R12 ;  /* 0x000000150a0c7224 */ /* 0x000fc400078e020c */
[C---:B------:R-:W-:Y:S02]  /*f210*/  IMAD R18, R10.reuse, R22, R18 ;  /* 0x000000160a127224 */ /* 0x040fe400078e0212 */
[----:B------:R-:W-:Y:S01]  /*f220*/  @!P1 IMAD.MOV R58, RZ, RZ, -R58 ;  /* 0x000000ffff3a9224 */ /* 0x000fe200078e0a3a */
[----:B------:R-:W-:Y:S01]  /*f230*/  ISETP.GT.U32.AND P1, PT, R10, R19, PT ;  /* 0x000000130a00720c */ /* 0x000fe20003f24070 */
[----:B------:R-:W-:Y:S01]  /*f240*/  @!P6 IMAD.IADD R20, R20, 0x1, -R10 ;  /* 0x000000011414e824 */ /* 0x000fe200078e0a0a */
[----:B------:R-:W-:Y:S01]  /*f250*/  ISETP.GT.U32.AND P6, PT, R10, R12, PT ;  /* 0x0000000c0a00720c */ /* 0x000fe20003fc4070 */
[----:B------:R-:W-:-:S04]  /*f260*/  IMAD.HI.U32 R22, R11, R16, RZ ;  /* 0x000000100b167227 */ /* 0x000fc800078e00ff */
[C---:B------:R-:W-:Y:S01]  /*f270*/  VIADD R23, R0.reuse, 0x54 ;  /* 0x0000005400177836 */ /* 0x040fe20000000000 */
[----:B------:R-:W-:Y:S01]  /*f280*/  STL.64 [R1+0x12d8], R70 ;  /* 0x0012d84601007387 */ /* 0x000fe20000100a00 */
[----:B------:R-:W-:Y:S02]  /*f290*/  IMAD.MOV R8, RZ, RZ, -R22 ;  /* 0x000000ffff087224 */ /* 0x000fe400078e0a16 */
[----:B------:R-:W-:Y:S01]  /*f2a0*/  VIADD R22, R0, 0x56 ;  /* 0x0000005600167836 */ /* 0x000fe20000000000 */
[----:B------:R-:W-:Y:S01]  /*f2b0*/  STL.64 [R1+0x12e8], R68 ;  /* 0x0012e84401007387 */ /* 0x000fe20000100a00 */
[----:B------:R-:W-:Y:S01]  /*f2c0*/  IABS R17, R23 ;  /* 0x0000001700117213 */ /* 0x000fe20000000000 */
[----:B------:R-:W-:Y:S01]  /*f2d0*/  @!P3 IMAD.IADD R14, R14, 0x1, -R10 ;  /* 0x000000010e0eb824 */ /* 0x000fe200078e0a0a */
[----:B------:R-:W-:Y:S01]  /*f2e0*/  ISETP.GT.U32.AND P3, PT, R10, R18, PT ;  /* 0x000000120a00720c */ /* 0x000fe20003f64070 */
[----:B------:R-:W-:Y:S01]  /*f2f0*/  STL [R1+0x1300], R66 ;  /* 0x0013004201007387 */ /* 0x000fe20000100800 */
[----:B------:R-:W-:-:S03]  /*f300*/  IABS R15, R22 ;  /* 0x00000016000f7213 */ /* 0x000fc60000000000 */
[----:B------:R-:W-:Y:S01]  /*f310*/  STL [R1+0x1340], R66 ;  /* 0x0013404201007387 */ /* 0x000fe20000100800 */
[----:B------:R-:W-:-:S03]  /*f320*/  IMAD.MOV.U32 R9, RZ, RZ, R17 ;  /* 0x000000ffff097224 */ /* 0x000fc600078e0011 */
[----:B------:R-:W-:Y:S01]  /*f330*/  STL [R1+0x1380], R66 ;  /* 0x0013804201007387 */ /* 0x000fe20000100800 */
[----:B------:R-:W-:-:S03]  /*f340*/  @!P1 IMAD.IADD R19, R19, 0x1, -R10 ;  /* 0x0000000113139824 */ /* 0x000fc600078e0a0a */
[----:B------:R-:W-:Y:S01]  /*f350*/  STL [R1+0x13c0], R66 ;  /* 0x0013c04201007387 */ /* 0x000fe20000100800 */
[----:B------:R-:W-:-:S03]  /*f360*/  @!P6 IMAD.IADD R12, R12, 0x1, -R10 ;  /* 0x000000010c0ce824 */ /* 0x000fc600078e0a0a */
[----:B------:R-:W-:Y:S01]  /*f370*/  STL [R1+0x1400], R66 ;  /* 0x0014004201007387 */ /* 0x000fe20000100800 */
[----:B------:R-:W-:-:S03]  /*f380*/  ISETP.GT.U32.AND P1, PT, R10, R20, PT ;  /* 0x000000140a00720c */ /* 0x000fc60003f24070 */
[----:B------:R-:W-:Y:S01]  /*f390*/  STL [R1+0x1440], R66 ;  /* 0x0014404201007387 */ /* 0x000fe20000100800 */
[----:B------:R-:W-:-:S03]  /*f3a0*/  IMAD.HI.U32 R17, R11, R9, RZ ;  /* 0x000000090b117227 */ /* 0x000fc600078e00ff */
[----:B------:R1:W-:Y:S01]  /*f3b0*/  STL [R1+0x130], R13 ;  /* 0x0001300d01007387 */ /* 0x0003e20000100800 */
[----:B------:R-:W-:Y:S01]  /*f3c0*/  ISETP.GT.U32.AND P6, PT, R10, R12, PT ;  /* 0x0000000c0a00720c */ /* 0x000fe20003fc4070 */
[----:B------:R-:W-:Y:S02]  /*f3d0*/  IMAD.MOV R17, RZ, RZ, -R17 ;  /* 0x000000ffff117224 */ /* 0x000fe400078e0a11 */
[----:B-1----:R-:W-:Y:S02]  /*f3e0*/  IMAD.MOV.U32 R13, RZ, RZ, R14 ;  /* 0x000000ffff0d7224 */ /* 0x002fe400078e000e */
[----:B------:R-:W-:Y:S02]  /*f3f0*/  IMAD.MOV.U32 R14, RZ, RZ, R15 ;  /* 0x000000ffff0e7224 */ /* 0x000fe400078e000f */
[----:B------:R-:W-:Y:S02]  /*f400*/  @!P3 IMAD.IADD R18, R18, 0x1, -R10 ;  /* 0x000000011212b824 */ /* 0x000fe400078e0a0a */
[----:B------:R-:W-:Y:S01]  /*f410*/  IMAD.HI.U32 R29, R11, R14, RZ ;  /* 0x0000000e0b1d7227 */ /* 0x000fe200078e00ff */
[----:B------:R-:W-:-:S03]  /*f420*/  ISETP.GT.U32.AND P3, PT, R10, R19, PT ;  /* 0x000000130a00720c */ /* 0x000fc60003f64070 */
[C---:B------:R-:W-:Y:S02]  /*f430*/  IMAD R9, R10.reuse, R17, R9 ;  /* 0x000000110a097224 */ /* 0x040fe400078e0209 */
[----:B------:R-:W-:Y:S02]  /*f440*/  IMAD.MOV R29, RZ, RZ, -R29 ;  /* 0x000000ffff1d7224 */ /* 0x000fe400078e0a1d */
[----:B------:R-:W-:Y:S01]  /*f450*/  @!P0 IMAD.MOV R13, RZ, RZ, -R13 ;  /* 0x000000ffff0d8224 */ /* 0x000fe200078e0a0d */
[----:B------:R-:W-:Y:S01]  /*f460*/  ISETP.GT.U32.AND P0, PT, R10, R18, PT ;  /* 0x000000120a00720c */ /* 0x000fe20003f04070 */
[----:B------:R-:W-:Y:S01]  /*f470*/  @!P1 IMAD.IADD R20, R20, 0x1, -R10 ;  /* 0x0000000114149824 */ /* 0x000fe200078e0a0a */
[C---:B------:R-:W-:Y:S01]  /*f480*/  ISETP.GT.U32.AND P1, PT, R10.reuse, R9, PT ;  /* 0x000000090a00720c */ /* 0x040fe20003f24070 */
[----:B------:R-:W-:Y:S02]  /*f490*/  IMAD R14, R10, R29, R14 ;  /* 0x0000001d0a0e7224 */ /* 0x000fe400078e020e */
[----:B------:R-:W-:-:S02]  /*f4a0*/  VIADD R21, R0, 0x58 ;  /* 0x0000005800157836 */ /* 0x000fc40000000000 */
[----:B------:R-:W-:Y:S01]  /*f4b0*/  @!P6 IMAD.IADD R12, R12, 0x1, -R10 ;  /* 0x000000010c0ce824 */ /* 0x000fe200078e0a0a */
[C---:B------:R-:W-:Y:S01]  /*f4c0*/  ISETP.GT.U32.AND P6, PT, R10.reuse, R14, PT ;  /* 0x0000000e0a00720c */ /* 0x040fe20003fc4070 */
[----:B------:R-:W-:Y:S01]  /*f4d0*/  IMAD R8, R10, R8, R16 ;  /* 0x000000080a087224 */ /* 0x000fe200078e0210 */
[----:B------:R-:W-:Y:S01]  /*f4e0*/  IABS R17, R21 ;  /* 0x0000001500117213 */ /* 0x000fe20000000000 */
[----:B------:R-:W-:Y:S02]  /*f4f0*/  VIADD R26, R0, 0x59 ;  /* 0x00000059001a7836 */ /* 0x000fe40000000000 */
[--C-:B------:R-:W-:Y:S01]  /*f500*/  @!P3 IMAD.IADD R19, R19, 0x1, -R10.reuse ;  /* 0x000000011313b824 */ /* 0x100fe200078e0a0a */
[----:B------:R-:W-:Y:S01]  /*f510*/  ISETP.GT.U32.AND P3, PT, R10, R8, PT ;  /* 0x000000080a00720c */ /* 0x000fe20003f64070 */
[----:B------:R-:W-:Y:S02]  /*f520*/  VIADD R25, R0, 0x5a ;  /* 0x0000005a00197836 */ /* 0x000fe40000000000 */
[----:B------:R-:W-:Y:S01]  /*f530*/  @!P0 IMAD.IADD R18, R18, 0x1, -R10 ;  /* 0x0000000112128824 */ /* 0x000fe200078e0a0a */
[----:B------:R-:W-:Y:S01]  /*f540*/  ISETP.GE.AND P0, PT, R27, RZ, PT ;  /* 0x000000ff1b00720c */ /* 0x000fe20003f06270 */
[----:B------:R-:W-:Y:S01]  /*f550*/  IMAD.HI.U32 R27, R11, R17, RZ ;  /* 0x000000110b1b7227 */ /* 0x000fe200078e00ff */
[----:B------:R-:W-:-:S02]  /*f560*/  IABS R16, R26 ;  /* 0x0000001a00107213 */ /* 0x000fc40000000000 */
[----:B------:R-:W-:Y:S01]  /*f570*/  IABS R15, R25 ;  /* 0x00000019000f7213 */ /* 0x000fe20000000000 */
[----:B------:R-:W-:Y:S02]  /*f580*/  @!P1 IMAD.IADD R9, R9, 0x1, -R10 ;  /* 0x0000000109099824 */ /* 0x000fe400078e0a0a */
[----:B------:R-:W-:Y:S01]  /*f590*/  IMAD.MOV.U32 R56, RZ, RZ, R20 ;  /* 0x000000ffff387224 */ /* 0x000fe200078e0014 */
[----:B------:R-:W-:Y:S01]  /*f5a0*/  ISETP.GE.AND P1, PT, R24, RZ, PT ;  /* 0x000000ff1800720c */ /* 0x000fe20003f26270 */
[----:B------:R-:W-:Y:S02]  /*f5b0*/  IMAD.MOV R24, RZ, RZ, -R27 ;  /* 0x000000ffff187224 */ /* 0x000fe400078e0a1b */
[----:B------:R-:W-:Y:S02]  /*f5c0*/  IMAD.MOV.U32 R55, RZ, RZ, R19 ;  /* 0x000000ffff377224 */ /* 0x000fe400078e0013 */
[----:B------:R-:W-:Y:S02]  /*f5d0*/  @!P6 IMAD.IADD R14, R14, 0x1, -R10 ;  /* 0x000000010e0ee824 */ /* 0x000fe400078e0a0a */
[----:B------:R-:W-:Y:S01]  /*f5e0*/  @!P5 IMAD.MOV R56, RZ, RZ, -R56 ;  /* 0x000000ffff38d224 */ /* 0x000fe200078e0a38 */
[----:B------:R-:W-:Y:S01]  /*f5f0*/  ISETP.GT.U32.AND P5, PT, R10, R9, PT ;  /* 0x000000090a00720c */ /* 0x000fe20003fa4070 */
[----:B------:R-:W-:-:S04]  /*f600*/  IMAD.HI.U32 R29, R11, R16, RZ ;  /* 0x000000100b1d7227 */ /* 0x000fc800078e00ff */
[----:B------:R-:W-:-:S04]  /*f610*/  IMAD.HI.U32 R30, R11, R15, RZ ;  /* 0x0000000f0b1e7227 */ /* 0x000fc800078e00ff */
[C---:B------:R-:W-:Y:S02]  /*f620*/  IMAD R17, R10.reuse, R24, R17 ;  /* 0x000000180a117224 */ /* 0x040fe400078e0211 */
[----:B------:R-:W-:Y:S01]  /*f630*/  @!P4 IMAD.MOV R55, RZ, RZ, -R55 ;  /* 0x000000ffff37c224 */ /* 0x000fe200078e0a37 */
[----:B------:R-:W-:Y:S01]  /*f640*/  ISETP.GT.U32.AND P4, PT, R10, R14, PT ;  /* 0x0000000e0a00720c */ /* 0x000fe20003f84070 */
[----:B------:R-:W-:Y:S02]  /*f650*/  IMAD.MOV.U32 R54, RZ, RZ, R18 ;  /* 0x000000ffff367224 */ /* 0x000fe400078e0012 */
[----:B------:R-:W-:Y:S02]  /*f660*/  IMAD.MOV R27, RZ, RZ, -R29 ;  /* 0x000000ffff1b7224 */ /* 0x000fe400078e0a1d */
[----:B------:R-:W-:Y:S02]  /*f670*/  @!P3 IMAD.IADD R8, R8, 0x1, -R10 ;  /* 0x000000010808b824 */ /* 0x000fe400078e0a0a */
[----:B------:R-:W-:-:S02]  /*f680*/  IMAD.MOV R29, RZ, RZ, -R30 ;  /* 0x000000ffff1d7224 */ /* 0x000fc400078e0a1e */
[----:B------:R-:W-:Y:S02]  /*f690*/  VIADD R20, R0, 0x5b ;  /* 0x0000005b00147836 */ /* 0x000fe40000000000 */
[----:B------:R-:W-:Y:S01]  /*f6a0*/  @!P0 IMAD.MOV R54, RZ, RZ, -R54 ;  /* 0x000000ffff368224 */ /* 0x000fe200078e0a36 */
[C---:B------:R-:W-:Y:S01]  /*f6b0*/  ISETP.GT.U32.AND P0, PT, R10.reuse, R17, PT ;  /* 0x000000110a00720c */ /* 0x040fe20003f04070 */
[C---:B------:R-:W-:Y:S01]  /*f6c0*/  IMAD R15, R10.reuse, R29, R15 ;  /* 0x0000001d0a0f7224 */ /* 0x040fe200078e020f */
[C---:B------:R-:W-:Y:S01]  /*f6d0*/  ISETP.GT.U32.AND P6, PT, R10.reuse, R8, PT ;  /* 0x000000080a00720c */ /* 0x040fe20003fc4070 */
[C---:B------:R-:W-:Y:S01]  /*f6e0*/  IMAD R16, R10.reuse, R27, R16 ;  /* 0x0000001b0a107224 */ /* 0x040fe200078e0210 */
[----:B------:R-:W-:Y:S01]  /*f6f0*/  IABS R19, R20 ;  /* 0x0000001400137213 */ /* 0x000fe20000000000 */
[----:B------:R-:W-:Y:S02]  /*f700*/  IMAD.MOV.U32 R53, RZ, RZ, R12 ;  /* 0x000000ffff357224 */ /* 0x000fe400078e000c */
[----:B------:R-:W-:Y:S01]  /*f710*/  @!P5 IMAD.IADD R9, R9, 0x1, -R10 ;  /* 0x000000010909d824 */ /* 0x000fe200078e0a0a */
[----:B------:R-:W-:Y:S01]  /*f720*/  ISETP.GT.U32.AND P5, PT, R10, R15, PT ;  /* 0x0000000f0a00720c */ /* 0x000fe20003fa4070 */
[----:B------:R-:W-:-:S02]  /*f730*/  IMAD.MOV.U32 R12, RZ, RZ, R19 ;  /* 0x000000ffff0c7224 */ /* 0x000fc400078e0013 */
[----:B------:R-:W-:Y:S01]  /*f740*/  @!P1 IMAD.MOV R53, RZ, RZ, -R53 ;  /* 0x000000ffff359224 */ /* 0x000fe200078e0a35 */
[----:B------:R-:W-:Y:S01]  /*f750*/  ISETP.GT.U32.AND P1, PT, R10, R16, PT ;  /* 0x000000100a00720c */ /* 0x000fe20003f24070 */
[--C-:B------:R-:W-:Y:S01]  /*f760*/  @!P4 IMAD.IADD R14, R14, 0x1, -R10.reuse ;  /* 0x000000010e0ec824 */ /* 0x100fe200078e0a0a */
[----:B------:R-:W-:Y:S01]  /*f770*/  ISETP.GE.AND P3, PT, R23, RZ, PT ;  /* 0x000000ff1700720c */ /* 0x000fe20003f66270 */
[----:B------:R-:W-:Y:S01]  /*f780*/  IMAD.HI.U32 R23, R11, R12, RZ ;  /* 0x0000000c0b177227 */ /* 0x000fe200078e00ff */
[----:B------:R-:W-:Y:S01]  /*f790*/  ISETP.GE.AND P4, PT, R22, RZ, PT ;  /* 0x000000ff1600720c */ /* 0x000fe20003f86270 */
[----:B------:R-:W-:Y:S02]  /*f7a0*/  STL.64 [R1+0x12f8], R64 ;  /* 0x0012f84001007387 */ /* 0x000fe40000100a00 */
[--C-:B------:R-:W-:Y:S01]  /*f7b0*/  @!P0 IMAD.IADD R17, R17, 0x1, -R10.reuse ;  /* 0x0000000111118824 */ /* 0x100fe200078e0a0a */
[----:B------:R-:W-:Y:S01]  /*f7c0*/  ISETP.GE.AND P0, PT, R21, RZ, PT ;  /* 0x000000ff1500720c */ /* 0x000fe20003f06270 */
[----:B------:R-:W-:Y:S01]  /*f7d0*/  @!P6 IMAD.IADD R8, R8, 0x1, -R10 ;  /* 0x000000010808e824 */ /* 0x000fe200078e0a0a */
[----:B------:R-:W-:Y:S01]  /*f7e0*/  STL.64 [R1+0x1308], R62 ;  /* 0x0013083e01007387 */ /* 0x000fe20000100a00 */
[----:B------:R-:W-:-:S02]  /*f7f0*/  IMAD.MOV R21, RZ, RZ, -R23 ;  /* 0x000000ffff157224 */ /* 0x000fc400078e0a17 */
[----:B------:R-:W-:Y:S01]  /*f800*/  IMAD.MOV.U32 R49, RZ, RZ, R8 ;  /* 0x000000ffff317224 */ /* 0x000fe200078e0008 */
[----:B------:R-:W-:Y:S01]  /*f810*/  STL.64 [R1+0x1318], R60 ;  /* 0x0013183c01007387 */ /* 0x000fe20000100a00 */
[----:B------:R-:W-:Y:S02]  /*f820*/  @!P5 IMAD.IADD R15, R15, 0x1, -R10 ;  /* 0x000000010f0fd824 */ /* 0x000fe400078e0a0a */
[----:B------:R-:W-:Y:S01]  /*f830*/  IMAD R8, R10, R21, R12 ;  /* 0x000000150a087224 */ /* 0x000fe200078e020c */
[----:B------:R1:W-:Y:S01]  /*f840*/  STL [R1+0x12c], R13 ;  /* 0x00012c0d01007387 */ /* 0x0003e20000100800 */
[----:B------:R-:W-:Y:S01]  /*f850*/  @!P1 IMAD.IADD R16, R16, 0x1, -R10 ;  /* 0x0000000110109824 */ /* 0x000fe200078e0a0a */
[C---:B------:R-:W-:Y:S02]  /*f860*/  ISETP.GT.U32.AND P1, PT, R10.reuse, R17, PT ;  /* 0x000000110a00720c */ /* 0x040fe40003f24070 */
[----:B------:R-:W-:Y:S01]  /*f870*/  ISETP.GT.U32.AND P5, PT, R10, R15, PT ;  /* 0x0000000f0a00720c */ /* 0x000fe20003fa4070 */
[----:B-1----:R-:W-:-:S04]  /*f880*/  IMAD.MOV.U32 R13, RZ, RZ, R14 ;  /* 0x000000ffff0d7224 */ /* 0x002fc800078e000e */
[----:B------:R-:W-:Y:S01]  /*f890*/  @!P4 IMAD.MOV R13, RZ, RZ, -R13 ;  /* 0x000000ffff0dc224 */ /* 0x000fe200078e0a0d */
[----:B------:R-:W-:Y:S01]  /*f8a0*/  ISETP.GT.U32.AND P4, PT, R10, R8, PT ;  /* 0x000000080a00720c */ /* 0x000fe20003f84070 */
[----:B------:R-:W-:Y:S02]  /*f8b0*/  IMAD.MOV.U32 R51, RZ, RZ, R9 ;  /* 0x000000ffff337224 */ /* 0x000fe400078e0009 */
[----:B------:R-:W-:Y:S02]  /*f8c0*/  VIADD R18, R0, 0x5c ;  /* 0x0000005c00127836 */ /* 0x000fe40000000000 */
[----:B------:R-:W-:Y:S01]  /*f8d0*/  @!P3 IMAD.MOV R51, RZ, RZ, -R51 ;  /* 0x000000ffff33b224 */ /* 0x000fe200078e0a33 */
[----:B------:R-:W-:Y:S01]  /*f8e0*/  ISETP.GT.U32.AND P3, PT, R10, R16, PT ;  /* 0x000000100a00720c */ /* 0x000fe20003f64070 */
[--C-:B------:R-:W-:Y:S01]  /*f8f0*/  @!P1 IMAD.IADD R17, R17, 0x1, -R10.reuse ;  /* 0x0000000111119824 */ /* 0x100fe200078e0a0a */
[----:B------:R-:W-:Y:S01]  /*f900*/  ISETP.GE.AND P6, PT, R28, RZ, PT ;  /* 0x000000ff1c00720c */ /* 0x000fe20003fc6270 */
[--C-:B------:R-:W-:Y:S01]  /*f910*/  @!P5 IMAD.IADD R15, R15, 0x1, -R10.reuse ;  /* 0x000000010f0fd824 */ /* 0x100fe200078e0a0a */
[----:B------:R-:W-:Y:S01]  /*f920*/  ISETP.GE.AND P1, PT, R25, RZ, PT ;  /* 0x000000ff1900720c */ /* 0x000fe20003f26270 */
[----:B------:R-:W-:Y:S01]  /*f930*/  IMAD.MOV.U32 R47, RZ, RZ, R17 ;  /* 0x000000ffff2f7224 */ /* 0x000fe200078e0011 */
[----:B------:R-:W-:Y:S01]  /*f940*/  IABS R19, R18 ;  /* 0x0000001200137213 */ /* 0x000fe20000000000 */
[----:B------:R-:W-:Y:S01]  /*f950*/  @!P4 IMAD.IADD R8, R8, 0x1, -R10 ;  /* 0x000000010808c824 */ /* 0x000fe200078e0a0a */
[----:B------:R-:W-:Y:S01]  /*f960*/  ISETP.GE.AND P5, PT, R18, RZ, PT ;  /* 0x000000ff1200720c */ /* 0x000fe20003fa6270 */
[----:B------:R-:W-:-:S02]  /*f970*/  VIADD R18, R0, 0x5d ;  /* 0x0000005d00127836 */ /* 0x000fc40000000000 */
[----:B------:R-:W-:Y:S01]  /*f980*/  @!P0 IMAD.MOV R47, RZ, RZ, -R47 ;  /* 0x000000ffff2f8224 */ /* 0x000fe200078e0a2f */
[----:B------:R-:W-:Y:S01]  /*f990*/  ISETP.GT.U32.AND P4, PT, R10, R8, PT ;  /* 0x000000080a00720c */ /* 0x000fe20003f84070 */
[----:B------:R-:W-:Y:S01]  /*f9a0*/  @!P3 IMAD.IADD R16, R16, 0x1, -R10 ;  /* 0x000000011010b824 */ /* 0x000fe200078e0a0a */
[----:B------:R-:W-:Y:S01]  /*f9b0*/  ISETP.GE.AND P0, PT, R18, RZ, PT ;  /* 0x000000ff1200720c */ /* 0x000fe20003f06270 */
[----:B------:R-:W-:Y:S01]  /*f9c0*/  VIADD R12, R0, 0x5e ;  /* 0x0000005e000c7836 */ /* 0x000fe20000000000 */
[----:B------:R-:W-:Y:S01]  /*f9d0*/  IABS R18, R18 ;  /* 0x0000001200127213 */ /* 0x000fe20000000000 */
[----:B------:R-:W-:Y:S02]  /*f9e0*/  IMAD.MOV.U32 R45, RZ, RZ, R15 ;  /* 0x000000ffff2d7224 */ /* 0x000fe400078e000f */
[----:B------:R-:W-:Y:S01]  /*f9f0*/  @!P6 IMAD.MOV R49, RZ, RZ, -R49 ;  /* 0x000000ffff31e224 */ /* 0x000fe200078e0a31 */
[----:B------:R-:W-:Y:S01]  /*fa00*/  ISETP.GE.AND P6, PT, R26, RZ, PT ;  /* 0x000000ff1a00720c */ /* 0x000fe20003fc6270 */
[----:B------:R-:W-:-:S02]  /*fa10*/  IMAD.MOV.U32 R46, RZ, RZ, R16 ;  /* 0x000000ffff2e7224 */ /* 0x000fc400078e0010 */
[----:B------:R-:W-:Y:S01]  /*fa20*/  IMAD.HI.U32 R14, R11, R19, RZ ;  /* 0x000000130b0e7227 */ /* 0x000fe200078e00ff */
[----:B------:R-:W-:-:S03]  /*fa30*/  ISETP.GE.AND P3, PT, R20, RZ, PT ;  /* 0x000000ff1400720c */ /* 0x000fc60003f66270 */
[----:B------:R-:W-:Y:S02]  /*fa40*/  IMAD.MOV.U32 R16, RZ, RZ, R18 ;  /* 0x000000ffff107224 */ /* 0x000fe400078e0012 */
[----:B------:R-:W-:Y:S01]  /*fa50*/  @!P1 IMAD.MOV R45, RZ, RZ, -R45 ;  /* 0x000000ffff2d9224 */ /* 0x000fe200078e0a2d */
[----:B------:R-:W-:Y:S01]  /*fa60*/  ISETP.GE.AND P1, PT, R12, RZ, PT ;  /* 0x000000ff0c00720c */ /* 0x000fe20003f26270 */
[----:B------:R-:W-:Y:S01]  /*fa70*/  VIADD R9, R0, 0x60 ;  /* 0x0000006000097836 */ /* 0x000fe20000000000 */
[----:B------:R-:W-:Y:S01]  /*fa80*/  IABS R12, R12 ;  /* 0x0000000c000c7213 */ /* 0x000fe20000000000 */
[----:B------:R-:W-:Y:S02]  /*fa90*/  IMAD.MOV R14, RZ, RZ, -R14 ;  /* 0x000000ffff0e7224 */ /* 0x000fe400078e0a0e */
[----:B------:R-:W-:Y:S01]  /*faa0*/  IMAD.HI.U32 R17, R11, R16, RZ ;  /* 0x000000100b117227 */ /* 0x000fe200078e00ff */
[----:B------:R-:W-:-:S03]  /*fab0*/  IABS R15, R9 ;  /* 0x00000009000f7213 */ /* 0x000fc60000000000 */
[----:B------:R-:W-:Y:S01]  /*fac0*/  @!P4 IMAD.IADD R8, R8, 0x1, -R10 ;  /* 0x000000010808c824 */ /* 0x000fe200078e0a0a */
[----:B------:R-:W-:Y:S01]  /*fad0*/  ISETP.GE.AND P4, PT, R9, RZ, PT ;  /* 0x000000ff0900720c */ /* 0x000fe20003f86270 */
[----:B------:R-:W-:Y:S02]  /*fae0*/  IMAD.MOV.U32 R9, RZ, RZ, R12 ;  /* 0x000000ffff097224 */ /* 0x000fe400078e000c */
[C---:B------:R-:W-:Y:S02]  /*faf0*/  IMAD R14, R10.reuse, R14, R19 ;  /* 0x0000000e0a0e7224 */ /* 0x040fe400078e0213 */
[----:B------:R-:W-:Y:S02]  /*fb00*/  IMAD.MOV R12, RZ, RZ, -R17 ;  /* 0x000000ffff0c7224 */ /* 0x000fe400078e0a11 */
[----:B------:R-:W-:Y:S01]  /*fb10*/  @!P6 IMAD.MOV R46, RZ, RZ, -R46 ;  /* 0x000000ffff2ee224 */ /* 0x000fe200078e0a2e */
[C---:B------:R-:W-:Y:S01]  /*fb20*/  ISETP.GT.U32.AND P6, PT, R10.reuse, R14, PT ;  /* 0x0000000e0a00720c */ /* 0x040fe20003fc4070 */
[----:B------:R-:W-:-:S02]  /*fb30*/  IMAD R12, R10, R12, R16 ;  /* 0x0000000c0a0c7224 */ /* 0x000fc400078e0210 */
[----:B------:R-:W-:Y:S02]  /*fb40*/  IMAD.MOV.U32 R43, RZ, RZ, R8 ;  /* 0x000000ffff2b7224 */ /* 0x000fe400078e0008 */
[----:B------:R-:W-:-:S04]  /*fb50*/  IMAD.HI.U32 R17, R11, R9, RZ ;  /* 0x000000090b117227 */ /* 0x000fc800078e00ff */
[----:B------:R-:W-:Y:S01]  /*fb60*/  @!P3 IMAD.MOV R43, RZ, RZ, -R43 ;  /* 0x000000ffff2bb224 */ /* 0x000fe200078e0a2b */
[----:B------:R-:W-:Y:S01]  /*fb70*/  ISETP.GT.U32.AND P3, PT, R10, R12, PT ;  /* 0x0000000c0a00720c */ /* 0x000fe20003f64070 */
[----:B------:R-:W-:-:S04]  /*fb80*/  IMAD.HI.U32 R20, R11, R15, RZ ;  /* 0x0000000f0b147227 */ /* 0x000fc800078e00ff */
[----:B------:R-:W-:Y:S02]  /*fb90*/  IMAD.MOV R8, RZ, RZ, -R17 ;  /* 0x000000ffff087224 */ /* 0x000fe400078e0a11 */
[----:B------:R-:W-:Y:S02]  /*fba0*/  IMAD.MOV R16, RZ, RZ, -R20 ;  /* 0x000000ffff107224 */ /* 0x000fe400078e0a14 */
[----:B------:R-:W-:Y:S02]  /*fbb0*/  IMAD R9, R10, R8, R9 ;  /* 0x000000080a097224 */ /* 0x000fe400078e0209 */
[----:B------:R-:W-:Y:S02]  /*fbc0*/  VIADD R19, R0, 0x61 ;  /* 0x0000006100137836 */ /* 0x000fe40000000000 */
[--C-:B------:R-:W-:Y:S02]  /*fbd0*/  @!P6 IMAD.IADD R14, R14, 0x1, -R10.reuse ;  /* 0x000000010e0ee824 */ /* 0x100fe400078e0a0a */
[----:B------:R-:W-:Y:S01]  /*fbe0*/  IMAD R8, R10, R16, R15 ;  /* 0x000000100a087224 */ /* 0x000fe200078e020f */
[----:B------:R-:W-:Y:S01]  /*fbf0*/  IABS R18, R19 ;  /* 0x0000001300127213 */ /* 0x000fe20000000000 */
[----:B------:R-:W-:Y:S01]  /*fc00*/  @!P3 IMAD.IADD R12, R12, 0x1, -R10 ;  /* 0x000000010c0cb824 */ /* 0x000fe200078e0a0a */
[----:B------:R-:W-:-:S02]  /*fc10*/  ISETP.GT.U32.AND P6, PT, R10, R14, PT ;  /* 0x0000000e0a00720c */ /* 0x000fc40003fc4070 */
[----:B------:R-:W-:Y:S01]  /*fc20*/  ISETP.GT.U32.AND P3, PT, R10, R8, PT ;  /* 0x000000080a00720c */ /* 0x000fe20003f64070 */
[----:B------:R-:W-:-:S04]  /*fc30*/  IMAD.HI.U32 R21, R11, R18, RZ ;  /* 0x000000120b157227 */ /* 0x000fc800078e00ff */
[C---:B------:R-:W-:Y:S02]  /*fc40*/  VIADD R26, R0.reuse, 0x65 ;  /* 0x00000065001a7836 */ /* 0x040fe40000000000 */
[----:B------:R-:W-:Y:S02]  /*fc50*/  IMAD.MOV R17, RZ, RZ, -R21 ;  /* 0x000000ffff117224 */ /* 0x000fe400078e0a15 */
[----:B------:R-:W-:Y:S01]  /*fc60*/  VIADD R23, R0, 0x62 ;  /* 0x0000006200177836 */ /* 0x000fe20000000000 */
[----:B------:R-:W-:Y:S01]  /*fc70*/  IABS R20, R26 ;  /* 0x0000001a00147213 */ /* 0x000fe20000000000 */
[----:B------:R-:W-:Y:S02]  /*fc80*/  IMAD R18, R10, R17, R18 ;  /* 0x000000110a127224 */ /* 0x000fe400078e0212 */
[--C-:B------:R-:W-:Y:S01]  /*fc90*/  @!P6 IMAD.IADD R14, R14, 0x1, -R10.reuse ;  /* 0x000000010e0ee824 */ /* 0x100fe200078e0a0a */
[----:B------:R-:W-:Y:S01]  /*fca0*/  IABS R17, R23 ;  /* 0x0000001700117213 */ /* 0x000fe20000000000 */
[----:B------:R-:W-:-:S02]  /*fcb0*/  @!P3 IMAD.IADD R8, R8, 0x1, -R10 ;  /* 0x000000010808b824 */ /* 0x000fc400078e0a0a */
[----:B------:R-:W-:Y:S02]  /*fcc0*/  IMAD.MOV.U32 R42, RZ, RZ, R14 ;  /* 0x000000ffff2a7224 */ /* 0x000fe400078e000e */
[----:B------:R-:W-:Y:S01]  /*fcd0*/  IMAD.MOV.U32 R14, RZ, RZ, R20 ;  /* 0x000000ffff0e7224 */ /* 0x000fe200078e0014 */
[C---:B------:R-:W-:Y:S01]  /*fce0*/  ISETP.GT.U32.AND P3, PT, R10.reuse, R8, PT ;  /* 0x000000080a00720c */ /* 0x040fe20003f64070 */
[----:B------:R-:W-:Y:S01]  /*fcf0*/  IMAD.HI.U32 R20, R11, R17, RZ ;  /* 0x000000110b147227 */ /* 0x000fe200078e00ff */
[----:B------:R-:W-:-:S03]  /*fd00*/  ISETP.GT.U32.AND P6, PT, R10, R9, PT ;  /* 0x000000090a00720c */ /* 0x000fc60003fc4070 */
[----:B------:R-:W-:Y:S02]  /*fd10*/  VIADD R27, R0, 0x64 ;  /* 0x00000064001b7836 */ /* 0x000fe40000000000 */
[----:B------:R-:W-:-:S03]  /*fd20*/  IMAD.MOV R20, RZ, RZ, -R20 ;  /* 0x000000ffff147224 */ /* 0x000fc600078e0a14 */
[----:B------:R-:W-:Y:S01]  /*fd30*/  IABS R15, R27 ;  /* 0x0000001b000f7213 */ /* 0x000fe20000000000 */
[----:B------:R-:W-:Y:S02]  /*fd40*/  IMAD R17, R10, R20, R17 ;  /* 0x000000140a117224 */ /* 0x000fe400078e0211 */
[----:B------:R-:W-:Y:S02]  /*fd50*/  @!P3 IMAD.IADD R8, R8, 0x1, -R10 ;  /* 0x000000010808b824 */ /* 0x000fe400078e0a0a */
[----:B------:R-:W-:Y:S01]  /*fd60*/  IMAD.HI.U32 R22, R11, R15, RZ ;  /* 0x0000000f0b167227 */ /* 0x000fe200078e00ff */
[----:B------:R-:W-:-:S03]  /*fd70*/  ISETP.GT.U32.AND P3, PT, R10, R17, PT ;  /* 0x000000110a00720c */ /* 0x000fc60003f64070 */
[----:B------:R-:W-:Y:S02]  /*fd80*/  @!P6 IMAD.IADD R9, R9, 0x1, -R10 ;  /* 0x000000010909e824 */ /* 0x000fe400078e0a0a */
[----:B------:R-:W-:Y:S01]  /*fd90*/  IMAD.MOV R22, RZ, RZ, -R22 ;  /* 0x000000ffff167224 */ /* 0x000fe200078e0a16 */
[C---:B------:R-:W-:Y:S01]  /*fda0*/  ISETP.GT.U32.AND P6, PT, R10.reuse, R12, PT ;  /* 0x0000000c0a00720c */ /* 0x040fe20003fc4070 */
[----:B------:R-:W-:Y:S01]  /*fdb0*/  @!P5 IMAD.MOV R42, RZ, RZ, -R42 ;  /* 0x000000ffff2ad224 */ /* 0x000fe200078e0a2a */
[C---:B------:R-:W-:Y:S01]  /*fdc0*/  ISETP.GT.U32.AND P5, PT, R10.reuse, R9, PT ;  /* 0x000000090a00720c */ /* 0x040fe20003fa4070 */
[----:B------:R-:W-:Y:S02]  /*fdd0*/  IMAD R15, R10, R22, R15 ;  /* 0x000000160a0f7224 */ /* 0x000fe400078e020f */
[----:B------:R-:W-:Y:S02]  /*fde0*/  VIADD R28, R0, 0x63 ;  /* 0x00000063001c7836 */ /* 0x000fe40000000000 */
[----:B------:R-:W-:Y:S01]  /*fdf0*/  @!P3 IMAD.IADD R17, R17, 0x1, -R10 ;  /* 0x000000011111b824 */ /* 0x000fe200078e0a0a */
[----:B------:R-:W-:Y:S01]  /*fe00*/  ISETP.GT.U32.AND P3, PT, R10, R15, PT ;  /* 0x0000000f0a00720c */ /* 0x000fe20003f64070 */
[----:B------:R-:W-:Y:S01]  /*fe10*/  VIADD R25, R0, 0x68 ;  /* 0x0000006800197836 */ /* 0x000fe20000000000 */
[----:B------:R-:W-:-:S03]  /*fe20*/  IABS R16, R28 ;  /* 0x0000001c00107213 */ /* 0x000fc60000000000 */
[--C-:B------:R-:W-:Y:S01]  /*fe30*/  @!P6 IMAD.IADD R12, R12, 0x1, -R10.reuse ;  /* 0x000000010c0ce824 */ /* 0x100fe200078e0a0a */
[----:B------:R-:W-:Y:S01]  /*fe40*/  ISETP.GT.U32.AND P6, PT, R10, R18, PT ;  /* 0x000000120a00720c */ /* 0x000fe20003fc4070 */
[----:B------:R-:W-:Y:S01]  /*fe50*/  @!P5 IMAD.IADD R9, R9, 0x1, -R10 ;  /* 0x000000010909d824 */ /* 0x000fe200078e0a0a */
[----:B------:R-:W-:Y:S01]  /*fe60*/  ISETP.GE.AND P5, PT, R19, RZ, PT ;  /* 0x000000ff1300720c */ /* 0x000fe20003fa6270 */
[----:B------:R-:W-:Y:S01]  /*fe70*/  IMAD.HI.U32 R21, R11, R16, RZ ;  /* 0x000000100b157227 */ /* 0x000fe200078e00ff */
[----:B------:R-:W-:-:S03]  /*fe80*/  IABS R19, R25 ;  /* 0x0000001900137213 */ /* 0x000fc60000000000 */
[----:B------:R-:W-:Y:S02]  /*fe90*/  IMAD.MOV R21, RZ, RZ, -R21 ;  /* 0x000000ffff157224 */ /* 0x000fe400078e0a15 */
[----:B------:R-:W-:Y:S01]  /*fea0*/  @!P3 IMAD.IADD R15, R15, 0x1, -R10 ;  /* 0x000000010f0fb824 */ /* 0x000fe200078e0a0a */
[----:B------:R-:W-:Y:S01]  /*feb0*/  ISETP.GT.U32.AND P3, PT, R10, R17, PT ;  /* 0x000000110a00720c */ /* 0x000fe20003f64070 */
[----:B------:R-:W-:Y:S02]  /*fec0*/  IMAD.MOV.U32 R40, RZ, RZ, R8 ;  /* 0x000000ffff287224 */ /* 0x000fe400078e0008 */
[----:B------:R-:W-:-:S04]  /*fed0*/  IMAD.HI.U32 R30, R11, R19, RZ ;  /* 0x000000130b1e7227 */ /* 0x000fc800078e00ff */
[C---:B------:R-:W-:Y:S02]  /*fee0*/  IMAD R16, R10.reuse, R21, R16 ;  /* 0x000000150a107224 */ /* 0x040fe400078e0210 */
[----:B------:R-:W-:Y:S01]  /*fef0*/  @!P4 IMAD.MOV R40, RZ, RZ, -R40 ;  /* 0x000000ffff28c224 */ /* 0x000fe200078e0a28 */
[----:B------:R-:W-:Y:S01]  /*ff00*/  ISETP.GT.U32.AND P4, PT, R10, R15, PT ;  /* 0x0000000f0a00720c */ /* 0x000fe20003f84070 */
[----:B------:R-:W-:Y:S02]  /*ff10*/  VIADD R29, R0, 0x6a ;  /* 0x0000006a001d7836 */ /* 0x000fe40000000000 */
[----:B------:R-:W-:Y:S02]  /*ff20*/  IMAD.MOV R30, RZ, RZ, -R30 ;  /* 0x000000ffff1e7224 */ /* 0x000fe400078e0a1e */
[----:B------:R-:W-:Y:S01]  /*ff30*/  @!P6 IMAD.IADD R18, R18, 0x1, -R10 ;  /* 0x000000011212e824 */ /* 0x000fe200078e0a0a */
[----:B------:R-:W-:Y:S01]  /*ff40*/  ISETP.GT.U32.AND P6, PT, R10, R16, PT ;  /* 0x000000100a00720c */ /* 0x000fe20003fc4070 */
[----:B------:R-:W-:Y:S01]  /*ff50*/  IMAD.MOV.U32 R41, RZ, RZ, R12 ;  /* 0x000000ffff297224 */ /* 0x000fe200078e000c */
[----:B------:R-:W-:Y:S01]  /*ff60*/  IABS R21, R29 ;  /* 0x0000001d00157213 */ /* 0x000fe20000000000 */
[----:B------:R-:W-:-:S04]  /*ff70*/  IMAD.HI.U32 R24, R11, R14, RZ ;  /* 0x0000000e0b187227 */ /* 0x000fc800078e00ff */
[C---:B------:R-:W-:Y:S02]  /*ff80*/  IMAD R12, R10.reuse, R30, R19 ;  /* 0x0000001e0a0c7224 */ /* 0x040fe400078e0213 */
[----:B------:R-:W-:Y:S02]  /*ff90*/  IMAD.MOV R24, RZ, RZ, -R24 ;  /* 0x000000ffff187224 */ /* 0x000fe400078e0a18 */
[----:B------:R-:W-:Y:S01]  /*ffa0*/  @!P3 IMAD.IADD R17, R17, 0x1, -R10 ;  /* 0x000000011111b824 */ /* 0x000fe200078e0a0a */
[----:B------:R-:W-:Y:S01]  /*ffb0*/  ISETP.GT.U32.AND P3, PT, R10, R12, PT ;  /* 0x0000000c0a00720c */ /* 0x000fe20003f64070 */
[----:B------:R-:W-:-:S04]  /*ffc0*/  IMAD.HI.U32 R32, R11, R21, RZ ;  /* 0x000000150b207227 */ /* 0x000fc800078e00ff */
[----:B------:R-:W-:Y:S02]  /*ffd0*/  IMAD R14, R10, R24, R14 ;  /* 0x000000180a0e7224 */ /* 0x000fe400078e020e */
[----:B------:R-:W-:Y:S01]  /*ffe0*/  @!P4 IMAD.IADD R15, R15, 0x1, -R10 ;  /* 0x000000010f0fc824 */ /* 0x000fe200078e0a0a */
[----:B------:R-:W-:Y:S01]  /*fff0*/  ISETP.GE.AND P4, PT, R23, RZ, PT ;  /* 0x000000ff1700720c */ /* 0x000fe20003f86270 */
[----:B------:R-:W-:Y:S02]  /*10000*/  IMAD.MOV R32, RZ, RZ, -R32 ;  /* 0x000000ffff207224 */ /* 0x000fe400078e0a20 */
[----:B------:R-:W-:Y:S01]  /*10010*/  @!P6 IMAD.IADD R16, R16, 0x1, -R10 ;  /* 0x000000011010e824 */ /* 0x000fe200078e0a0a */
[C---:B------:R-:W-:Y:S01]  /*10020*/  ISETP.GT.U32.AND P6, PT, R10.reuse, R14, PT ;  /* 0x0000000e0a00720c */ /* 0x040fe20003fc4070 */
[----:B------:R-:W-:Y:S02]  /*10030*/  IMAD R8, R10, R32, R21 ;  /* 0x000000200a087224 */ /* 0x000fe400078e0215 */
[----:B------:R-:W-:-:S02]  /*10040*/  VIADD R21, R0, 0x6b ;  /* 0x0000006b00157836 */ /* 0x000fc40000000000 */
[C---:B------:R-:W-:Y:S02]  /*10050*/  VIADD R24, R0.reuse, 0x69 ;  /* 0x0000006900187836 */ /* 0x040fe40000000000 */
[----:B------:R-:W-:Y:S01]  /*10060*/  VIADD R67, R0, 0x66 ;  /* 0x0000006600437836 */ /* 0x000fe20000000000 */
[----:B------:R-:W-:Y:S01]  /*10070*/  IABS R19, R21 ;  /* 0x0000001500137213 */ /* 0x000fe20000000000 */
[----:B------:R-:W-:Y:S02]  /*10080*/  @!P3 IMAD.IADD R12, R12, 0x1, -R10 ;  /* 0x000000010c0cb824 */ /* 0x000fe400078e0a0a */
[----:B------:R-:W-:Y:S01]  /*10090*/  IMAD.MOV.U32 R38, RZ, RZ, R17 ;  /* 0x000000ffff267224 */ /* 0x000fe200078e0011 */
[----:B------:R-:W-:Y:S01]  /*100a0*/  IABS R20, R24 ;  /* 0x0000001800147213 */ /* 0x000fe20000000000 */
[----:B------:R-:W-:Y:S01]  /*100b0*/  IMAD.MOV.U32 R89, RZ, RZ, R9 ;  /* 0x000000ffff597224 */ /* 0x000fe200078e0009 */
[----:B------:R-:W-:Y:S01]  /*100c0*/  IABS R22, R67 ;  /* 0x0000004300167213 */ /* 0x000fe20000000000 */
[----:B------:R-:W-:Y:S01]  /*100d0*/  @!P4 IMAD.MOV R38, RZ, RZ, -R38 ;  /* 0x000000ffff26c224 */ /* 0x000fe200078e0a26 */
[----:B------:R-:W-:Y:S01]  /*100e0*/  ISETP.GE.AND P3, PT, R27, RZ, PT ;  /* 0x000000ff1b00720c */ /* 0x000fe20003f66270 */
[----:B------:R-:W-:Y:S01]  /*100f0*/  @!P1 IMAD.MOV R89, RZ, RZ, -R89 ;  /* 0x000000ffff599224 */ /* 0x000fe200078e0a59 */
[C---:B------:R-:W-:Y:S01]  /*10100*/  ISETP.GT.U32.AND P4, PT, R10.reuse, R12, PT ;  /* 0x0000000c0a00720c */ /* 0x040fe20003f84070 */
[----:B------:R-:W-:Y:S01]  /*10110*/  IMAD.HI.U32 R27, R11, R19, RZ ;  /* 0x000000130b1b7227 */ /* 0x000fe200078e00ff */
[----:B------:R-:W-:-:S03]  /*10120*/  ISETP.GT.U32.AND P1, PT, R10, R16, PT ;  /* 0x000000100a00720c */ /* 0x000fc60003f24070 */
[----:B------:R-:W-:Y:S01]  /*10130*/  @!P0 IMAD.MOV R41, RZ, RZ, -R41 ;  /* 0x000000ffff298224 */ /* 0x000fe200078e0a29 */
[----:B------:R-:W-:Y:S01]  /*10140*/  ISETP.GT.U32.AND P0, PT, R10, R18, PT ;  /* 0x000000120a00720c */ /* 0x000fe20003f04070 */
[----:B------:R-:W-:-:S04]  /*10150*/  IMAD.HI.U32 R33, R11, R20, RZ ;  /* 0x000000140b217227 */ /* 0x000fc800078e00ff */
[----:B------:R-:W-:Y:S02]  /*10160*/  @!P6 IMAD.IADD R14, R14, 0x1, -R10 ;  /* 0x000000010e0ee824 */ /* 0x000fe400078e0a0a */
[----:B------:R-:W-:-:S04]  /*10170*/  IMAD.HI.U32 R31, R11, R22, RZ ;  /* 0x000000160b1f7227 */ /* 0x000fc800078e00ff */
[----:B------:R-:W-:Y:S01]  /*10180*/  IMAD.MOV R27, RZ, RZ, -R27 ;  /* 0x000000ffff1b7224 */ /* 0x000fe200078e0a1b */
[C---:B------:R-:W-:Y:S01]  /*10190*/  ISETP.GT.U32.AND P6, PT, R10.reuse, R14, PT ;  /* 0x0000000e0a00720c */ /* 0x040fe20003fc4070 */
[----:B------:R-:W-:Y:S02]  /*101a0*/  IMAD.MOV R33, RZ, RZ, -R33 ;  /* 0x000000ffff217224 */ /* 0x000fe400078e0a21 */
[----:B------:R-:W-:Y:S02]  /*101b0*/  IMAD.MOV R31, RZ, RZ, -R31 ;  /* 0x000000ffff1f7224 */ /* 0x000fe400078e0a1f */
[C---:B------:R-:W-:Y:S02]  /*101c0*/  IMAD R17, R10.reuse, R27, R19 ;  /* 0x0000001b0a117224 */ /* 0x040fe400078e0213 */
[C---:B------:R-:W-:Y:S02]  /*101d0*/  IMAD R9, R10.reuse, R33, R20 ;  /* 0x000000210a097224 */ /* 0x040fe400078e0214 */
[----:B------:R-:W-:-:S02]  /*101e0*/  IMAD R22, R10, R31, R22 ;  /* 0x0000001f0a167224 */ /* 0x000fc400078e0216 */
[--C-:B------:R-:W-:Y:S01]  /*101f0*/  @!P4 IMAD.IADD R12, R12, 0x1, -R10.reuse ;  /* 0x000000010c0cc824 */ /* 0x100fe200078e0a0a */
[----:B------:R-:W-:Y:S01]  /*10200*/  ISETP.GT.U32.AND P4, PT, R10, R17, PT ;  /* 0x000000110a00720c */ /* 0x000fe20003f84070 */
[--C-:B------:R-:W-:Y:S01]  /*10210*/  @!P1 IMAD.IADD R16, R16, 0x1, -R10.reuse ;  /* 0x0000000110109824 */ /* 0x100fe200078e0a0a */
[----:B------:R-:W-:Y:S01]  /*10220*/  ISETP.GT.U32.AND P1, PT, R10, R9, PT ;  /* 0x000000090a00720c */ /* 0x000fe20003f24070 */
[--C-:B------:R-:W-:Y:S01]  /*10230*/  @!P0 IMAD.IADD R18, R18, 0x1, -R10.reuse ;  /* 0x0000000112128824 */ /* 0x100fe200078e0a0a */
[----:B------:R-:W-:Y:S01]  /*10240*/  ISETP.GT.U32.AND P0, PT, R10, R22, PT ;  /* 0x000000160a00720c */ /* 0x000fe20003f04070 */
[----:B------:R-:W-:Y:S01]  /*10250*/  @!P6 IMAD.IADD R14, R14, 0x1, -R10 ;  /* 0x000000010e0ee824 */ /* 0x000fe200078e0a0a */
[----:B------:R-:W-:Y:S01]  /*10260*/  ISETP.GT.U32.AND P6, PT, R10, R8, PT ;  /* 0x000000080a00720c */ /* 0x000fe20003fc4070 */
[----:B------:R-:W-:-:S05]  /*10270*/  VIADD R20, R0, 0x6c ;  /* 0x0000006c00147836 */ /* 0x000fca0000000000 */
[----:B------:R-:W-:Y:S01]  /*10280*/  IABS R23, R20 ;  /* 0x0000001400177213 */ /* 0x000fe20000000000 */
[--C-:B------:R-:W-:Y:S02]  /*10290*/  @!P4 IMAD.IADD R17, R17, 0x1, -R10.reuse ;  /* 0x000000011111c824 */ /* 0x100fe400078e0a0a */
[--C-:B------:R-:W-:Y:S01]  /*102a0*/  @!P1 IMAD.IADD R9, R9, 0x1, -R10.reuse ;  /* 0x0000000109099824 */ /* 0x100fe200078e0a0a */
[----:B------:R-:W-:Y:S01]  /*102b0*/  ISETP.GE.AND P1, PT, R26, RZ, PT ;  /* 0x000000ff1a00720c */ /* 0x000fe20003f26270 */
[----:B------:R-:W-:Y:S01]  /*102c0*/  @!P0 IMAD.IADD R22, R22, 0x1, -R10 ;  /* 0x0000000116168824 */ /* 0x000fe200078e0a0a */
[----:B------:R-:W-:Y:S01]  /*102d0*/  ISETP.GE.AND P0, PT, R28, RZ, PT ;  /* 0x000000ff1c00720c */ /* 0x000fe20003f06270 */
[----:B------:R-:W-:Y:S01]  /*102e0*/  IMAD.MOV.U32 R37, RZ, RZ, R16 ;  /* 0x000000ffff257224 */ /* 0x000fe200078e0010 */
[----:B------:R-:W-:Y:S01]  /*102f0*/  ISETP.GT.U32.AND P4, PT, R10, R17, PT ;  /* 0x000000110a00720c */ /* 0x000fe20003f84070 */
[----:B------:R-:W-:-:S04]  /*10300*/  IMAD.HI.U32 R16, R11, R23, RZ ;  /* 0x000000170b107227 */ /* 0x000fc800078e00ff */
[----:B------:R-:W-:Y:S01]  /*10310*/  @!P6 IMAD.IADD R8, R8, 0x1, -R10 ;  /* 0x000000010808e824 */ /* 0x000fe200078e0a0a */
[C---:B------:R-:W-:Y:S01]  /*10320*/  ISETP.GT.U32.AND P6, PT, R10.reuse, R9, PT ;  /* 0x000000090a00720c */ /* 0x040fe20003fc4070 */
[----:B------:R-:W-:Y:S02]  /*10330*/  IMAD.MOV R16, RZ, RZ, -R16 ;  /* 0x000000ffff107224 */ /* 0x000fe400078e0a10 */
[----:B------:R-:W-:Y:S02]  /*10340*/  IMAD.MOV.U32 R36, RZ, RZ, R15 ;  /* 0x000000ffff247224 */ /* 0x000fe400078e000f */
[----:B------:R-:W-:Y:S02]  /*10350*/  IMAD.MOV.U32 R35, RZ, RZ, R14 ;  /* 0x000000ffff237224 */ /* 0x000fe400078e000e */
[----:B------:R-:W-:Y:S02]  /*10360*/  IMAD R16, R10, R16, R23 ;  /* 0x000000100a107224 */ /* 0x000fe400078e0217 */
[----:B------:R-:W-:Y:S01]  /*10370*/  @!P3 IMAD.MOV R36, RZ, RZ, -R36 ;  /* 0x000000ffff24b224 */ /* 0x000fe200078e0a24 */
[----:B------:R-:W-:Y:S01]  /*10380*/  ISETP.GE.AND P3, PT, R25, RZ, PT ;  /* 0x000000ff1900720c */ /* 0x000fe20003f66270 */
[----:B------:R-:W-:Y:S01]  /*10390*/  @!P1 IMAD.MOV R35, RZ, RZ, -R35 ;  /* 0x000000ffff239224 */ /* 0x000fe200078e0a23 */
[----:B------:R-:W-:Y:S01]  /*103a0*/  ISETP.GE.AND P1, PT, R24, RZ, PT ;  /* 0x000000ff1800720c */ /* 0x000fe20003f26270 */
[----:B------:R-:W-:Y:S01]  /*103b0*/  @!P0 IMAD.MOV R37, RZ, RZ, -R37 ;  /* 0x000000ffff258224 */ /* 0x000fe200078e0a25 */
[C---:B------:R-:W-:Y:S01]  /*103c0*/  ISETP.GT.U32.AND P0, PT, R10.reuse, R8, PT ;  /* 0x000000080a00720c */ /* 0x040fe20003f04070 */
[--C-:B------:R-:W-:Y:S01]  /*103d0*/  @!P4 IMAD.IADD R17, R17, 0x1, -R10.reuse ;  /* 0x000000011111c824 */ /* 0x100fe200078e0a0a */
[----:B------:R-:W-:Y:S01]  /*103e0*/  ISETP.GT.U32.AND P4, PT, R10, R16, PT ;  /* 0x000000100a00720c */ /* 0x000fe20003f84070 */
[----:B------:R-:W-:-:S02]  /*103f0*/  @!P6 IMAD.IADD R9, R9, 0x1, -R10 ;  /* 0x000000010909e824 */ /* 0x000fc400078e0a0a */
[C---:B------:R-:W-:Y:S02]  /*10400*/  VIADD R14, R0.reuse, 0x6d ;  /* 0x0000006d000e7836 */ /* 0x040fe40000000000 */
[----:B------:R-:W-:Y:S02]  /*10410*/  IMAD.MOV.U32 R34, RZ, RZ, R12 ;  /* 0x000000ffff227224 */ /* 0x000fe400078e000c */
[C---:B------:R-:W-:Y:S02]  /*10420*/  VIADD R15, R0.reuse, 0x70 ;  /* 0x00000070000f7836 */ /* 0x040fe40000000000 */
[----:B------:R-:W-:Y:S01]  /*10430*/  IMAD.MOV.U32 R33, RZ, RZ, R9 ;  /* 0x000000ffff217224 */ /* 0x000fe200078e0009 */
[----:B------:R-:W-:Y:S01]  /*10440*/  IABS R9, R14 ;  /* 0x0000000e00097213 */ /* 0x000fe20000000000 */
[----:B------:R-:W-:Y:S02]  /*10450*/  IMAD.MOV.U32 R39, RZ, RZ, R18 ;  /* 0x000000ffff277224 */ /* 0x000fe400078e0012 */
[----:B------:R-:W-:-:S02]  /*10460*/  VIADD R57, R0, 0x6e ;  /* 0x0000006e00397836 */ /* 0x000fc40000000000 */
[----:B------:R-:W-:Y:S01]  /*10470*/  @!P3 IMAD.MOV R34, RZ, RZ, -R34 ;  /* 0x000000ffff22b224 */ /* 0x000fe200078e0a22 */
[----:B------:R-:W-:Y:S01]  /*10480*/  ISETP.GE.AND P3, PT, R14, RZ, PT ;  /* 0x000000ff0e00720c */ /* 0x000fe20003f66270 */
[----:B------:R-:W-:Y:S01]  /*10490*/  @!P1 IMAD.MOV R33, RZ, RZ, -R33 ;  /* 0x000000ffff219224 */ /* 0x000fe200078e0a21 */
[----:B------:R-:W-:Y:S01]  /*104a0*/  ISETP.GE.AND P1, PT, R15, RZ, PT ;  /* 0x000000ff0f00720c */ /* 0x000fe20003f26270 */
[--C-:B------:R-:W-:Y:S01]  /*104b0*/  @!P0 IMAD.IADD R8, R8, 0x1, -R10.reuse ;  /* 0x0000000108088824 */ /* 0x100fe200078e0a0a */
[----:B------:R-:W-:Y:S01]  /*104c0*/  IABS R14, R15 ;  /* 0x0000000f000e7213 */ /* 0x000fe20000000000 */
[----:B------:R-:W-:Y:S02]  /*104d0*/  IMAD.MOV.U32 R15, RZ, RZ, R9 ;  /* 0x000000ffff0f7224 */ /* 0x000fe400078e0009 */
[----:B------:R-:W-:Y:S01]  /*104e0*/  @!P4 IMAD.IADD R16, R16, 0x1, -R10 ;  /* 0x000000011010c824 */ /* 0x000fe200078e0a0a */
[----:B------:R-:W-:Y:S01]  /*104f0*/  IABS R24, R57 ;  /* 0x0000003900187213 */ /* 0x000fe20000000000 */
[----:B------:R-:W-:Y:S01]  /*10500*/  @!P5 IMAD.MOV R39, RZ, RZ, -R39 ;  /* 0x000000ffff27d224 */ /* 0x000fe200078e0a27 */
[C---:B------:R-:W-:Y:S01]  /*10510*/  ISETP.GT.U32.AND P5, PT, R10.reuse, R22, PT ;  /* 0x000000160a00720c */ /* 0x040fe20003fa4070 */
[----:B------:R-:W-:Y:S01]  /*10520*/  IMAD.MOV.U32 R32, RZ, RZ, R8 ;  /* 0x000000ffff207224 */ /* 0x000fe200078e0008 */
[----:B------:R-:W-:Y:S01]  /*10530*/  ISETP.GE.AND P6, PT, R21, RZ, PT ;  /* 0x000000ff1500720c */ /* 0x000fe20003fc6270 */
[----:B------:R-:W-:Y:S01]  /*10540*/  IMAD.HI.U32 R8, R11, R15, RZ ;  /* 0x0000000f0b087227 */ /* 0x000fe200078e00ff */
[----:B------:R-:W-:-:S03]  /*10550*/  ISETP.GT.U32.AND P4, PT, R10, R16, PT ;  /* 0x000000100a00720c */ /* 0x000fc60003f84070 */
[----:B------:R-:W-:-:S04]  /*10560*/  IMAD.HI.U32 R19, R11, R24, RZ ;  /* 0x000000180b137227 */ /* 0x000fc800078e00ff */
[----:B------:R-:W-:Y:S02]  /*10570*/  IMAD.MOV R8, RZ, RZ, -R8 ;  /* 0x000000ffff087224 */ /* 0x000fe400078e0a08 */
[----:B------:R-:W-:Y:S01]  /*10580*/  IMAD.MOV R21, RZ, RZ, -R19 ;  /* 0x000000ffff157224 */ /* 0x000fe200078e0a13 */
[----:B------:R-:W-:Y:S01]  /*10590*/  ISETP.GE.AND P0, PT, R20, RZ, PT ;  /* 0x000000ff1400720c */ /* 0x000fe20003f06270 */
[----:B------:R-:W-:Y:S02]  /*105a0*/  IMAD R15, R10, R8, R15 ;  /* 0x000000080a0f7224 */ /* 0x000fe400078e020f */
[----:B------:R-:W-:Y:S02]  /*105b0*/  IMAD.MOV.U32 R31, RZ, RZ, R17 ;  /* 0x000000ffff1f7224 */ /* 0x000fe400078e0011 */
[----:B------:R-:W-:-:S04]  /*105c0*/  IMAD.HI.U32 R18, R11, R14, RZ ;  /* 0x0000000e0b127227 */ /* 0x000fc800078e00ff */
[----:B------:R-:W-:Y:S01]  /*105d0*/  @!P5 IMAD.IADD R22, R22, 0x1, -R10 ;  /* 0x000000011616d824 */ /* 0x000fe200078e0a0a */
[----:B------:R-:W-:Y:S01]  /*105e0*/  ISETP.GE.AND P5, PT, R29, RZ, PT ;  /* 0x000000ff1d00720c */ /* 0x000fe20003fa6270 */
[C---:B------:R-:W-:Y:S02]  /*105f0*/  IMAD R24, R10.reuse, R21, R24 ;  /* 0x000000150a187224 */ /* 0x040fe400078e0218 */
[----:B------:R-:W-:Y:S01]  /*10600*/  @!P6 IMAD.MOV R31, RZ, RZ, -R31 ;  /* 0x000000ffff1fe224 */ /* 0x000fe200078e0a1f */
[----:B------:R-:W-:Y:S01]  /*10610*/  ISETP.GT.U32.AND P6, PT, R10, R15, PT ;  /* 0x0000000f0a00720c */ /* 0x000fe20003fc4070 */
[----:B------:R-:W-:Y:S02]  /*10620*/  IMAD.MOV R8, RZ, RZ, -R18 ;  /* 0x000000ffff087224 */ /* 0x000fe400078e0a12 */
[----:B------:R-:W-:Y:S01]  /*10630*/  @!P4 IMAD.IADD R16, R16, 0x1, -R10 ;  /* 0x000000011010c824 */ /* 0x000fe200078e0a0a */
[C---:B------:R-:W-:Y:S01]  /*10640*/  ISETP.GT.U32.AND P4, PT, R10.reuse, R24, PT ;  /* 0x000000180a00720c */ /* 0x040fe20003f84070 */
[----:B------:R-:W-:-:S02]  /*10650*/  IMAD R14, R10, R8, R14 ;  /* 0x000000080a0e7224 */ /* 0x000fc400078e020e */
[----:B------:R-:W-:Y:S02]  /*10660*/  IMAD.MOV.U32 R30, RZ, RZ, R16 ;  /* 0x000000ffff1e7224 */ /* 0x000fe400078e0010 */
[----:B------:R-:W-:Y:S02]  /*10670*/  VIADD R12, R0, 0x71 ;  /* 0x00000071000c7836 */ /* 0x000fe40000000000 */
[----:B------:R-:W-:Y:S01]  /*10680*/  @!P0 IMAD.MOV R30, RZ, RZ, -R30 ;  /* 0x000000ffff1e8224 */ /* 0x000fe200078e0a1e */
[----:B------:R-:W-:Y:S01]  /*10690*/  ISETP.GT.U32.AND P0, PT, R10, R14, PT ;  /* 0x0000000e0a00720c */ /* 0x000fe20003f04070 */
[----:B------:R-:W-:Y:S02]  /*106a0*/  VIADD R27, R0, 0x72 ;  /* 0x00000072001b7836 */ /* 0x000fe40000000000 */
[----:B------:R-:W-:Y:S01]  /*106b0*/  @!P5 IMAD.MOV R32, RZ, RZ, -R32 ;  /* 0x000000ffff20d224 */ /* 0x000fe200078e0a20 */
[----:B------:R-:W-:Y:S01]  /*106c0*/  ISETP.GE.AND P5, PT, R12, RZ, PT ;  /* 0x000000ff0c00720c */ /* 0x000fe20003fa6270 */
[--C-:B------:R-:W-:Y:S01]  /*106d0*/  @!P6 IMAD.IADD R15, R15, 0x1, -R10.reuse ;  /* 0x000000010f0fe824 */ /* 0x100fe200078e0a0a */
[----:B------:R-:W-:Y:S01]  /*106e0*/  IABS R12, R12 ;  /* 0x0000000c000c7213 */ /* 0x000fe20000000000 */
[----:B------:R-:W-:Y:S01]  /*106f0*/  @!P4 IMAD.IADD R24, R24, 0x1, -R10 ;  /* 0x000000011818c824 */ /* 0x000fe200078e0a0a */
[----:B------:R-:W-:Y:S01]  /*10700*/  IABS R9, R27 ;  /* 0x0000001b00097213 */ /* 0x000fe20000000000 */
[----:B------:R-:W-:Y:S01]  /*10710*/  VIADD R26, R0, 0x73 ;  /* 0x00000073001a7836 */ /* 0x000fe20000000000 */
[C---:B------:R-:W-:Y:S01]  /*10720*/  ISETP.GT.U32.AND P6, PT, R10.reuse, R15, PT ;  /* 0x0000000f0a00720c */ /* 0x040fe20003fc4070 */
[----:B------:R-:W-:Y:S01]  /*10730*/  IMAD.HI.U32 R20, R11, R12, RZ ;  /* 0x0000000c0b147227 */ /* 0x000fe200078e00ff */
[----:B------:R-:W-:-:S03]  /*10740*/  ISETP.GT.U32.AND P4, PT, R10, R24, PT ;  /* 0x000000180a00720c */ /* 0x000fc60003f84070 */
[----:B------:R-:W-:Y:S01]  /*10750*/  IMAD.HI.U32 R23, R11, R9, RZ ;  /* 0x000000090b177227 */ /* 0x000fe200078e00ff */
[----:B------:R-:W-:-:S03]  /*10760*/  IABS R8, R26 ;  /* 0x0000001a00087213 */ /* 0x000fc60000000000 */
[----:B------:R-:W-:Y:S02]  /*10770*/  IMAD.MOV R18, RZ, RZ, -R20 ;  /* 0x000000ffff127224 */ /* 0x000fe400078e0a14 */
[----:B------:R-:W-:Y:S02]  /*10780*/  @!P0 IMAD.IADD R14, R14, 0x1, -R10 ;  /* 0x000000010e0e8824 */ /* 0x000fe400078e0a0a */
[----:B------:R-:W-:Y:S02]  /*10790*/  IMAD.MOV R19, RZ, RZ, -R23 ;  /* 0x000000ffff137224 */ /* 0x000fe400078e0a17 */
[C---:B------:R-:W-:Y:S01]  /*107a0*/  IMAD R12, R10.reuse, R18, R12 ;  /* 0x000000120a0c7224 */ /* 0x040fe200078e020c */
[----:B------:R-:W-:Y:S01]  /*107b0*/  ISETP.GT.U32.AND P0, PT, R10, R14, PT ;  /* 0x0000000e0a00720c */ /* 0x000fe20003f04070 */
[----:B------:R-:W-:-:S04]  /*107c0*/  IMAD.HI.U32 R16, R11, R8, RZ ;  /* 0x000000080b107227 */ /* 0x000fc800078e00ff */
[C---:B------:R-:W-:Y:S02]  /*107d0*/  IMAD R9, R10.reuse, R19, R9 ;  /* 0x000000130a097224 */ /* 0x040fe400078e0209 */
[----:B------:R-:W-:Y:S01]  /*107e0*/  @!P6 IMAD.IADD R15, R15, 0x1, -R10 ;  /* 0x000000010f0fe824 */ /* 0x000fe200078e0a0a */
[----:B------:R-:W-:Y:S01]  /*107f0*/  ISETP.GT.U32.AND P6, PT, R10, R12, PT ;  /* 0x0000000c0a00720c */ /* 0x000fe20003fc4070 */
[----:B------:R-:W-:Y:S02]  /*10800*/  IMAD.MOV R16, RZ, RZ, -R16 ;  /* 0x000000ffff107224 */ /* 0x000fe400078e0a10 */
[----:B------:R-:W-:Y:S01]  /*10810*/  @!P4 IMAD.IADD R24, R24, 0x1, -R10 ;  /* 0x000000011818c824 */ /* 0x000fe200078e0a0a */
[C---:B------:R-:W-:Y:S01]  /*10820*/  ISETP.GT.U32.AND P4, PT, R10.reuse, R9, PT ;  /* 0x000000090a00720c */ /* 0x040fe20003f84070 */
[----:B------:R-:W-:Y:S02]  /*10830*/  IMAD R8, R10, R16, R8 ;  /* 0x000000100a087224 */ /* 0x000fe400078e0208 */
[----:B------:R-:W-:-:S02]  /*10840*/  VIADD R52, R0, 0x75 ;  /* 0x0000007500347836 */ /* 0x000fc40000000000 */
[----:B------:R-:W-:Y:S02]  /*10850*/  VIADD R48, R0, 0x74 ;  /* 0x0000007400307836 */ /* 0x000fe40000000000 */
[--C-:B------:R-:W-:Y:S01]  /*10860*/  @!P0 IMAD.IADD R14, R14, 0x1, -R10.reuse ;  /* 0x000000010e0e8824 */ /* 0x100fe200078e0a0a */
[----:B------:R-:W-:Y:S01]  /*10870*/  ISETP.GT.U32.AND P0, PT, R10, R8, PT ;  /* 0x000000080a00720c */ /* 0x000fe20003f04070 */
[--C-:B------:R-:W-:Y:S01]  /*10880*/  @!P6 IMAD.IADD R12, R12, 0x1, -R10.reuse ;  /* 0x000000010c0ce824 */ /* 0x100fe200078e0a0a */
[----:B------:R-:W-:Y:S01]  /*10890*/  IABS R17, R52 ;  /* 0x0000003400117213 */ /* 0x000fe20000000000 */
[----:B------:R-:W-:Y:S01]  /*108a0*/  STL.64 [R1+0x1328], R54 ;  /* 0x0013283601007387 */ /* 0x000fe20000100a00 */
[----:B------:R-:W-:Y:S01]  /*108b0*/  IABS R18, R48 ;  /* 0x0000003000127213 */ /* 0x000fe20000000000 */
[----:B------:R-:W-:Y:S02]  /*108c0*/  @!P4 IMAD.IADD R9, R9, 0x1, -R10 ;  /* 0x000000010909c824 */ /* 0x000fe400078e0a0a */
[----:B------:R1:W-:Y:S01]  /*108d0*/  STL [R1+0x128], R13 ;  /* 0x0001280d01007387 */ /* 0x0003e20000100800 */
[----:B------:R-:W-:Y:S01]  /*108e0*/  IMAD.HI.U32 R20, R11, R17, RZ ;  /* 0x000000110b147227 */ /* 0x000fe200078e00ff */
[----:B------:R-:W-:-:S03]  /*108f0*/  ISETP.GT.U32.AND P6, PT, R10, R12, PT ;  /* 0x0000000c0a00720c */ /* 0x000fc60003fc4070 */
[----:B------:R-:W-:-:S04]  /*10900*/  IMAD.HI.U32 R19, R11, R18, RZ ;  /* 0x000000120b137227 */ /* 0x000fc800078e00ff */
[C---:B-1----:R-:W-:Y:S02]  /*10910*/  VIADD R13, R0.reuse, 0x76 ;  /* 0x00000076000d7836 */ /* 0x042fe40000000000 */
[----:B------:R-:W-:Y:S01]  /*10920*/  VIADD R44, R0, 0x78 ;  /* 0x00000078002c7836 */ /* 0x000fe20000000000 */
[----:B------:R-:W-:Y:S01]  /*10930*/  ISETP.GT.U32.AND P4, PT, R10, R9, PT ;  /* 0x000000090a00720c */ /* 0x000fe20003f84070 */
[----:B------:R-:W-:Y:S01]  /*10940*/  IMAD.MOV R20, RZ, RZ, -R20 ;  /* 0x000000ffff147224 */ /* 0x000fe200078e0a14 */
[----:B------:R-:W-:Y:S01]  /*10950*/  IABS R23, R13 ;  /* 0x0000000d00177213 */ /* 0x000fe20000000000 */
[----:B------:R-:W-:Y:S01]  /*10960*/  VIADD R50, R0, 0x79 ;  /* 0x0000007900327836 */ /* 0x000fe20000000000 */
[----:B------:R-:W-:Y:S01]  /*10970*/  IABS R16, R44 ;  /* 0x0000002c00107213 */ /* 0x000fe20000000000 */
[----:B------:R-:W-:Y:S02]  /*10980*/  IMAD.MOV R19, RZ, RZ, -R19 ;  /* 0x000000ffff137224 */ /* 0x000fe400078e0a13 */
[----:B------:R-:W-:-:S02]  /*10990*/  @!P0 IMAD.IADD R8, R8, 0x1, -R10 ;  /* 0x0000000108088824 */ /* 0x000fc400078e0a0a */
[C---:B------:R-:W-:Y:S01]  /*109a0*/  IMAD R17, R10.reuse, R20, R17 ;  /* 0x000000140a117224 */ /* 0x040fe200078e0211 */
[----:B------:R-:W-:Y:S01]  /*109b0*/  IABS R20, R50 ;  /* 0x0000003200147213 */ /* 0x000fe20000000000 */
[----:B------:R-:W-:Y:S01]  /*109c0*/  IMAD.HI.U32 R21, R11, R23, RZ ;  /* 0x000000170b157227 */ /* 0x000fe200078e00ff */
[----:B------:R-:W-:-:S03]  /*109d0*/  ISETP.GT.U32.AND P0, PT, R10, R8, PT ;  /* 0x000000080a00720c */ /* 0x000fc60003f04070 */
[----:B------:R-:W-:Y:S02]  /*109e0*/  IMAD R18, R10, R19, R18 ;  /* 0x000000130a127224 */ /* 0x000fe400078e0212 */
[----:B------:R-:W-:Y:S02]  /*109f0*/  VIADD R59, R0, 0x7a ;  /* 0x0000007a003b7836 */ /* 0x000fe40000000000 */
[----:B------:R-:W-:-:S04]  /*10a00*/  IMAD.HI.U32 R19, R11, R16, RZ ;  /* 0x000000100b137227 */ /* 0x000fc800078e00ff */
[----:B------:R-:W-:Y:S02]  /*10a10*/  IMAD.MOV R21, RZ, RZ, -R21 ;  /* 0x000000ffff157224 */ /* 0x000fe400078e0a15 */
[----:B------:R-:W-:Y:S02]  /*10a20*/  VIADD R88, R0, 0x7b ;  /* 0x0000007b00587836 */ /* 0x000fe40000000000 */
[----:B------:R-:W-:Y:S01]  /*10a30*/  IMAD.HI.U32 R25, R11, R20, RZ ;  /* 0x000000140b197227 */ /* 0x000fe200078e00ff */
[----:B------:R-:W-:-:S03]  /*10a40*/  IABS R28, R59 ;  /* 0x0000003b001c7213 */ /* 0x000fc60000000000 */
[--C-:B------:R-:W-:Y:S01]  /*10a50*/  @!P6 IMAD.IADD R12, R12, 0x1, -R10.reuse ;  /* 0x000000010c0ce824 */ /* 0x100fe200078e0a0a */
[C---:B------:R-:W-:Y:S01]  /*10a60*/  ISETP.GT.U32.AND P6, PT, R10.reuse, R18, PT ;  /* 0x000000120a00720c */ /* 0x040fe20003fc4070 */
[----:B------:R-:W-:Y:S02]  /*10a70*/  IMAD.MOV R29, RZ, RZ, -R19 ;  /* 0x000000ffff1d7224 */ /* 0x000fe400078e0a13 */
[C---:B------:R-:W-:Y:S01]  /*10a80*/  IMAD R23, R10.reuse, R21, R23 ;  /* 0x000000150a177224 */ /* 0x040fe200078e0217 */
[----:B------:R-:W-:Y:S01]  /*10a90*/  IABS R21, R88 ;  /* 0x0000005800157213 */ /* 0x000fe20000000000 */
[----:B------:R-:W-:Y:S01]  /*10aa0*/  @!P4 IMAD.IADD R9, R9, 0x1, -R10 ;  /* 0x000000010909c824 */ /* 0x000fe200078e0a0a */
[C---:B------:R-:W-:Y:S01]  /*10ab0*/  ISETP.GT.U32.AND P4, PT, R10.reuse, R17, PT ;  /* 0x000000110a00720c */ /* 0x040fe20003f84070 */
[----:B------:R-:W-:Y:S02]  /*10ac0*/  IMAD.MOV R25, RZ, RZ, -R25 ;  /* 0x000000ffff197224 */ /* 0x000fe400078e0a19 */
[----:B------:R-:W-:-:S02]  /*10ad0*/  IMAD R16, R10, R29, R16 ;  /* 0x0000001d0a107224 */ /* 0x000fc400078e0210 */
[----:B------:R-:W-:Y:S02]  /*10ae0*/  IMAD.MOV.U32 R19, RZ, RZ, R28 ;  /* 0x000000ffff137224 */ /* 0x000fe400078e001c */
[----:B------:R-:W-:Y:S02]  /*10af0*/  IMAD R20, R10, R25, R20 ;  /* 0x000000190a147224 */ /* 0x000fe400078e0214 */
[----:B------:R-:W-:-:S04]  /*10b00*/  IMAD.HI.U32 R25, R11, R21, RZ ;  /* 0x000000150b197227 */ /* 0x000fc800078e00ff */
[----:B------:R-:W-:Y:S01]  /*10b10*/  @!P0 IMAD.IADD R8, R8, 0x1, -R10 ;  /* 0x0000000108088824 */ /* 0x000fe200078e0a0a */
[----:B------:R-:W-:Y:S01]  /*10b20*/  ISETP.GT.U32.AND P0, PT, R10, R16, PT ;  /* 0x000000100a00720c */ /* 0x000fe20003f04070 */
[----:B------:R-:W-:-:S04]  /*10b30*/  IMAD.HI.U32 R28, R11, R19, RZ ;  /* 0x000000130b1c7227 */ /* 0x000fc800078e00ff */
[----:B------:R-:W-:Y:S02]  /*10b40*/  VIADD R87, R0, 0x7c ;  /* 0x0000007c00577836 */ /* 0x000fe40000000000 */
[----:B------:R-:W-:Y:S02]  /*10b50*/  IMAD.MOV R25, RZ, RZ, -R25 ;  /* 0x000000ffff197224 */ /* 0x000fe400078e0a19 */
[----:B------:R-:W-:Y:S01]  /*10b60*/  @!P6 IMAD.IADD R18, R18, 0x1, -R10 ;  /* 0x000000011212e824 */ /* 0x000fe200078e0a0a */
[----:B------:R-:W-:Y:S01]  /*10b70*/  ISETP.GT.U32.AND P6, PT, R10, R20, PT ;  /* 0x000000140a00720c */ /* 0x000fe20003fc4070 */
[----:B------:R-:W-:Y:S02]  /*10b80*/  IMAD.MOV R28, RZ, RZ, -R28 ;  /* 0x000000ffff1c7224 */ /* 0x000fe400078e0a1c */
[----:B------:R-:W-:Y:S02]  /*10b90*/  VIADD R86, R0, 0x7d ;  /* 0x0000007d00567836 */ /* 0x000fe40000000000 */
[----:B------:R-:W-:Y:S01]  /*10ba0*/  IMAD R21, R10, R25, R21 ;  /* 0x000000190a157224 */ /* 0x000fe200078e0215 */
[----:B------:R-:W-:Y:S01]  /*10bb0*/  IABS R25, R87 ;  /* 0x0000005700197213 */ /* 0x000fe20000000000 */
[----:B------:R-:W-:-:S02]  /*10bc0*/  @!P4 IMAD.IADD R17, R17, 0x1, -R10 ;  /* 0x000000011111c824 */ /* 0x000fc400078e0a0a */
[C---:B------:R-:W-:Y:S01]  /*10bd0*/  IMAD R19, R10.reuse, R28, R19 ;  /* 0x0000001c0a137224 */ /* 0x040fe200078e0213 */
[----:B------:R-:W-:Y:S01]  /*10be0*/  IABS R28, R86 ;  /* 0x00000056001c7213 */ /* 0x000fe20000000000 */
[----:B------:R-:W-:Y:S01]  /*10bf0*/  IMAD.MOV.U32 R29, RZ, RZ, R15 ;  /* 0x000000ffff1d7224 */ /* 0x000fe200078e000f */
[----:B------:R-:W-:Y:S01]  /*10c00*/  ISETP.GT.U32.AND P4, PT, R10, R17, PT ;  /* 0x000000110a00720c */ /* 0x000fe20003f84070 */
[----:B------:R-:W-:Y:S02]  /*10c10*/  IMAD.MOV.U32 R15, RZ, RZ, R25 ;  /* 0x000000ffff0f7224 */ /* 0x000fe400078e0019 */
[----:B------:R-:W-:Y:S01]  /*10c20*/  @!P0 IMAD.IADD R16, R16, 0x1, -R10 ;  /* 0x0000000110108824 */ /* 0x000fe200078e0a0a */
[C---:B------:R-:W-:Y:S01]  /*10c30*/  ISETP.GT.U32.AND P0, PT, R10.reuse, R23, PT ;  /* 0x000000170a00720c */ /* 0x040fe20003f04070 */
[----:B------:R-:W-:Y:S02]  /*10c40*/  IMAD.MOV.U32 R25, RZ, RZ, R28 ;  /* 0x000000ffff197224 */ /* 0x000fe400078e001c */
[----:B------:R-:W-:Y:S01]  /*10c50*/  @!P3 IMAD.MOV R29, RZ, RZ, -R29 ;  /* 0x000000ffff1db224 */ /* 0x000fe200078e0a1d */
[----:B------:R-:W-:Y:S01]  /*10c60*/  ISETP.GT.U32.AND P3, PT, R10, R18, PT ;  /* 0x000000120a00720c */ /* 0x000fe20003f64070 */
[----:B------:R-:W-:-:S04]  /*10c70*/  IMAD.HI.U32 R84, R11, R15, RZ ;  /* 0x0000000f0b547227 */ /* 0x000fc800078e00ff */
[----:B------:R-:W-:Y:S02]  /*10c80*/  IMAD.MOV.U32 R28, RZ, RZ, R14 ;  /* 0x000000ffff1c7224 */ /* 0x000fe400078e000e */
[----:B------:R-:W-:Y:S01]  /*10c90*/  @!P6 IMAD.IADD R20, R20, 0x1, -R10 ;  /* 0x000000011414e824 */ /* 0x000fe200078e0a0a */
[----:B------:R-:W-:Y:S01]  /*10ca0*/  ISETP.GT.U32.AND P6, PT, R10, R16, PT ;  /* 0x000000100a00720c */ /* 0x000fe20003fc4070 */
[----:B------:R-:W-:-:S04]  /*10cb0*/  IMAD.HI.U32 R85, R11, R25, RZ ;  /* 0x000000190b557227 */ /* 0x000fc800078e00ff */
[----:B------:R-:W-:Y:S02]  /*10cc0*/  IMAD.MOV R14, RZ, RZ, -R84 ;  /* 0x000000ffff0e7224 */ /* 0x000fe400078e0a54 */
[----:B------:R-:W-:Y:S01]  /*10cd0*/  @!P1 IMAD.MOV R28, RZ, RZ, -R28 ;  /* 0x000000ffff1c9224 */ /* 0x000fe200078e0a1c */
[C---:B------:R-:W-:Y:S01]  /*10ce0*/  ISETP.GT.U32.AND P1, PT, R10.reuse, R20, PT ;  /* 0x000000140a00720c */ /* 0x040fe20003f24070 */
[----:B------:R-:W-:Y:S02]  /*10cf0*/  IMAD.MOV R84, RZ, RZ, -R85 ;  /* 0x000000ffff547224 */ /* 0x000fe400078e0a55 */
[C---:B------:R-:W-:Y:S02]  /*10d00*/  IMAD R15, R10.reuse, R14, R15 ;  /* 0x0000000e0a0f7224 */ /* 0x040fe400078e020f */
[----:B------:R-:W-:Y:S01]  /*10d10*/  @!P4 IMAD.IADD R17, R17, 0x1, -R10 ;  /* 0x000000011111c824 */ /* 0x000fe200078e0a0a */
[C---:B------:R-:W-:Y:S01]  /*10d20*/  ISETP.GT.U32.AND P4, PT, R10.reuse, R21, PT ;  /* 0x000000150a00720c */ /* 0x040fe20003f84070 */
        /* <DEDUP_REMOVED lines=8> */
[----:B------:R-:W-:-:S03]  /*10db0*/  ISETP.GE.AND P1, PT, R27, RZ, PT ;  /* 0x000000ff1b00720c */ /* 0x000fc60003f26270 */
[----:B------:R-:W-:-:S04]  /*10dc0*/  @!P4 IMAD.IADD R21, R21, 0x1, -R10 ;  /* 0x000000011515c824 */ /* 0x000fc800078e0a0a */
[--C-:B------:R-:W-:Y:S01]  /*10dd0*/  @!P0 IMAD.IADD R15, R15, 0x1, -R10.reuse ;  /* 0x000000010f0f8824 */ /* 0x100fe200078e0a0a */
[----:B------:R-:W-:Y:S01]  /*10de0*/  ISETP.GT.U32.AND P0, PT, R10, R21, PT ;  /* 0x000000150a00720c */ /* 0x000fe20003f04070 */
[--C-:B------:R-:W-:Y:S01]  /*10df0*/  @!P3 IMAD.IADD R19, R19, 0x1, -R10.reuse ;  /* 0x000000011313b824 */ /* 0x100fe200078e0a0a */
[----:B------:R-:W-:Y:S01]  /*10e00*/  ISETP.GE.AND P3, PT, R26, RZ, PT ;  /* 0x000000ff1a00720c */ /* 0x000fe20003f66270 */
[----:B------:R-:W-:Y:S01]  /*10e10*/  IMAD.MOV.U32 R26, RZ, RZ, R9 ;  /* 0x000000ffff1a7224 */ /* 0x000fe200078e0009 */
[----:B------:R-:W-:Y:S01]  /*10e20*/  IABS R25, R0 ;  /* 0x0000000000197213 */ /* 0x000fe20000000000 */
[----:B------:R-:W-:Y:S01]  /*10e30*/  @!P6 IMAD.IADD R14, R14, 0x1, -R10 ;  /* 0x000000010e0ee824 */ /* 0x000fe200078e0a0a */
[C---:B------:R-:W-:Y:S01]  /*10e40*/  ISETP.GT.U32.AND P6, PT, R10.reuse, R15, PT ;  /* 0x0000000f0a00720c */ /* 0x040fe20003fc4070 */
[----:B------:R-:W-:Y:S01]  /*10e50*/  @!P1 IMAD.MOV R26, RZ, RZ, -R26 ;  /* 0x000000ffff1a9224 */ /* 0x000fe200078e0a1a */
[----:B------:R-:W-:Y:S01]  /*10e60*/  STL.64 [R1+0x1338], R46 ;  /* 0x0013382e01007387 */ /* 0x000fe20000100a00 */
[----:B------:R-:W-:Y:S01]  /*10e70*/  IMAD.HI.U32 R84, R11, R25, RZ ;  /* 0x000000190b547227 */ /* 0x000fe200078e00ff */
[----:B------:R-:W-:-:S02]  /*10e80*/  ISETP.GT.U32.AND P1, PT, R10, R14, PT ;  /* 0x0000000e0a00720c */ /* 0x000fc40003f24070 */
[----:B------:R-:W-:Y:S01]  /*10e90*/  STL.64 [R1+0x1348], R42 ;  /* 0x0013482a01007387 */ /* 0x000fe20000100a00 */
[----:B0-----:R-:W-:Y:S02]  /*10ea0*/  VIADD R9, R93, 0xfffffffe ;  /* 0xfffffffe5d097836 */ /* 0x001fe40000000000 */
[----:B------:R-:W-:Y:S01]  /*10eb0*/  IMAD.MOV.U32 R27, RZ, RZ, R12 ;  /* 0x000000ffff1b7224 */ /* 0x000fe200078e000c */
[----:B------:R-:W-:Y:S01]  /*10ec0*/  STL [R1+0xfc8], R89 ;  /* 0x000fc85901007387 */ /* 0x000fe20000100800 */
[----:B------:R-:W-:Y:S02]  /*10ed0*/  IMAD.MOV R12, RZ, RZ, -R84 ;  /* 0x000000ffff0c7224 */ /* 0x000fe400078e0a54 */
[----:B------:R-:W-:Y:S01]  /*10ee0*/  @!P0 IMAD.IADD R21, R21, 0x1, -R10 ;  /* 0x0000000115158824 */ /* 0x000fe200078e0a0a */
[----:B------:R-:W-:Y:S01]  /*10ef0*/  STL.64 [R1+0x1358], R40 ;  /* 0x0013582801007387 */ /* 0x000fe20000100a00 */
[----:B------:R-:W-:-:S03]  /*10f00*/  ISETP.GE.U32.AND P0, PT, R9, 0x7fffff7f, PT ;  /* 0x7fffff7f0900780c */ /* 0x000fc60003f06070 */
[----:B------:R-:W-:Y:S01]  /*10f10*/  STL.64 [R1+0x1368], R38 ;  /* 0x0013682601007387 */ /* 0x000fe20000100a00 */
[----:B------:R-:W-:-:S03]  /*10f20*/  IMAD R12, R10, R12, R25 ;  /* 0x0000000c0a0c7224 */ /* 0x000fc600078e0219 */
[----:B------:R-:W-:Y:S01]  /*10f30*/  STL.64 [R1+0x1378], R36 ;  /* 0x0013782401007387 */ /* 0x000fe20000100a00 */
[----:B------:R-:W-:-:S03]  /*10f40*/  IMAD.MOV.U32 R25, RZ, RZ, R8 ;  /* 0x000000ffff197224 */ /* 0x000fc600078e0008 */
[----:B------:R-:W-:Y:S01]  /*10f50*/  STL [R1+0xfd4], R22 ;  /* 0x000fd41601007387 */ /* 0x000fe20000100800 */
[----:B------:R-:W-:Y:S01]  /*10f60*/  @!P6 IMAD.IADD R15, R15, 0x1, -R10 ;  /* 0x000000010f0fe824 */ /* 0x000fe200078e0a0a */
[----:B------:R-:W-:Y:S02]  /*10f70*/  SHF.R.S32.HI R8, RZ, 0x1f, R6 ;  /* 0x0000001fff087819 */ /* 0x000fe40000011406 */
[----:B------:R-:W-:Y:S01]  /*10f80*/  STL.64 [R1+0x1388], R34 ;  /* 0x0013882201007387 */ /* 0x000fe20000100a00 */
[----:B------:R-:W-:-:S03]  /*10f90*/  @!P1 IMAD.IADD R14, R14, 0x1, -R10 ;  /* 0x000000010e0e9824 */ /* 0x000fc600078e0a0a */
[----:B------:R0:W-:Y:S01]  /*10fa0*/  STL.64 [R1+0x1398], R32 ;  /* 0x0013982001007387 */ /* 0x0001e20000100a00 */
[-C--:B------:R-:W-:Y:S02]  /*10fb0*/  IADD3 R13, P1, PT, R4, R6.reuse, RZ ;  /* 0x00000006040d7210 */ /* 0x080fe40007f3e0ff */
[----:B------:R-:W-:Y:S02]  /*10fc0*/  PRMT R85, RZ, 0x7610, R85 ;  /* 0x00007610ff557816 */ /* 0x000fe40000000055 */
[----:B0-----:R-:W-:Y:S01]  /*10fd0*/  IADD3 R32, P6, PT, R2, R6, RZ ;  /* 0x0000000602207210 */ /* 0x001fe20007fde0ff */
[----:B------:R-:W-:-:S04]  /*10fe0*/  IMAD.X R22, R8, 0x1, R5, P1 ;  /* 0x0000000108167824 */ /* 0x000fc800008e0605 */
[----:B------:R-:W-:Y:S02]  /*10ff0*/  IMAD.X R33, R8, 0x1, R3, P6 ;  /* 0x0000000108217824 */ /* 0x000fe400030e0603 */
[----:B------:R-:W-:Y:S02]  /*11000*/  @!P0 IMAD.MOV.U32 R8, RZ, RZ, R32 ;  /* 0x000000ffff088224 */ /* 0x000fe400078e0020 */
[----:B------:R-:W-:Y:S01]  /*11010*/  @!P0 IMAD.MOV.U32 R9, RZ, RZ, R33 ;  /* 0x000000ffff098224 */ /* 0x000fe200078e0021 */
[----:B------:R-:W-:-:S04]  /*11020*/  PRMT R84, RZ, 0x7610, R84 ;  /* 0x00007610ff547816 */ /* 0x000fc80000000054 */
[----:B------:R0:W2:Y:S02]  /*11030*/  @!P0 LDG.E.U8 R85, desc[UR20][R8.64] ;  /* 0x0000001408558981 */ /* 0x0000a4000c1e1100 */
[----:B0-----:R-:W-:Y:S02]  /*11040*/  @!P0 IMAD.MOV.U32 R8, RZ, RZ, R13 ;  /* 0x000000ffff088224 */ /* 0x001fe400078e000d */
[----:B------:R-:W-:-:S05]  /*11050*/  @!P0 IMAD.MOV.U32 R9, RZ, RZ, R22 ;  /* 0x000000ffff098224 */ /* 0x000fca00078e0016 */
[----:B------:R0:W2:Y:S01]  /*11060*/  @!P0 LDG.E.U8 R84, desc[UR20][R8.64] ;  /* 0x0000001408548981 */ /* 0x0000a2000c1e1100 */
[----:B------:R-:W1:Y:S01]  /*11070*/  S2R R89, SR_TID.X ;  /* 0x0000000000597919 */ /* 0x000e620000002100 */
[----:B------:R-:W-:Y:S02]  /*11080*/  ISETP.GT.U32.AND P6, PT, R10, R12, PT ;  /* 0x0000000c0a00720c */ /* 0x000fe40003fc4070 */
[----:B------:R-:W-:Y:S01]  /*11090*/  ISETP.GE.AND P0, PT, R44, RZ, PT ;  /* 0x000000ff2c00720c */ /* 0x000fe20003f06270 */
[----:B------:R-:W-:Y:S01]  /*110a0*/  @!P3 IMAD.MOV R25, RZ, RZ, -R25 ;  /* 0x000000ffff19b224 */ /* 0x000fe200078e0a19 */
[----:B------:R-:W-:-:S09]  /*110b0*/  ISETP.GE.AND P3, PT, R48, RZ, PT ;  /* 0x000000ff3000720c */ /* 0x000fd20003f66270 */
[----:B------:R-:W-:-:S05]  /*110c0*/  @!P6 IMAD.IADD R12, R12, 0x1, -R10 ;  /* 0x000000010c0ce824 */ /* 0x000fca00078e0a0a */
[----:B------:R-:W-:Y:S01]  /*110d0*/  ISETP.GT.U32.AND P6, PT, R10, R12, PT ;  /* 0x0000000c0a00720c */ /* 0x000fe20003fc4070 */
[----:B------:R-:W-:Y:S01]  /*110e0*/  @!P0 IMAD.MOV R16, RZ, RZ, -R16 ;  /* 0x000000ffff108224 */ /* 0x000fe200078e0a10 */
[----:B------:R-:W-:Y:S01]  /*110f0*/  ISETP.GE.AND P0, PT, R0, RZ, PT ;  /* 0x000000ff0000720c */ /* 0x000fe20003f06270 */
[----:B------:R-:W-:Y:S01]  /*11100*/  @!P3 IMAD.MOV R18, RZ, RZ, -R18 ;  /* 0x000000ffff12b224 */ /* 0x000fe200078e0a12 */
[----:B------:R-:W-:Y:S02]  /*11110*/  ISETP.GE.AND P1, PT, R52, RZ, PT ;  /* 0x000000ff3400720c */ /* 0x000fe40003f26270 */
[----:B-1----:R-:W-:-:S05]  /*11120*/  LOP3.LUT R89, R89, 0x7f, RZ, 0xc0, !PT ;  /* 0x0000007f59597812 */ /* 0x002fca00078ec0ff */
[----:B0-----:R-:W-:Y:S02]  /*11130*/  IMAD R8, R89, R7, RZ ;  /* 0x0000000759087224 */ /* 0x001fe400078e02ff */
[----:B------:R-:W-:Y:S02]  /*11140*/  VIADD R44, R93, 0xffffff97 ;  /* 0xffffff975d2c7836 */ /* 0x000fe40000000000 */
[----:B------:R-:W-:Y:S01]  /*11150*/  IMAD R48, R6, 0x68, RZ ;  /* 0x0000006806307824 */ /* 0x000fe200078e02ff */
[----:B------:R-:W-:Y:S01]  /*11160*/  IADD3 R9, P3, PT, R8, UR14, RZ ;  /* 0x0000000e08097c10 */ /* 0x000fe2000ff7e0ff */
[----:B------:R-:W-:Y:S01]  /*11170*/  STL.64 [R1+0x13a8], R30 ;  /* 0x0013a81e01007387 */ /* 0x000fe20000100a00 */
[----:B------:R-:W-:Y:S01]  /*11180*/  @!P5 IMAD.MOV R27, RZ, RZ, -R27 ;  /* 0x000000ffff1bd224 */ /* 0x000fe200078e0a1b */
[----:B------:R-:W-:Y:S01]  /*11190*/  ISETP.GT.U32.AND P4, PT, R10, R19, PT ;  /* 0x000000130a00720c */ /* 0x000fe20003f84070 */
[----:B------:R-:W-:Y:S01]  /*111a0*/  @!P6 IMAD.IADD R12, R12, 0x1, -R10 ;  /* 0x000000010c0ce824 */ /* 0x000fe200078e0a0a */
[----:B------:R-:W-:Y:S01]  /*111b0*/  STL [R1+0xfcc], R24 ;  /* 0x000fcc1801007387 */ /* 0x000fe20000100800 */
[----:B------:R-:W-:Y:S01]  /*111c0*/  LEA.HI.X.SX32 R8, R8, UR15, 0x1, P3 ;  /* 0x0000000f08087c11 */ /* 0x000fe200098f0eff */
[----:B------:R-:W-:Y:S01]  /*111d0*/  IMAD R52, R6, 0x70, RZ ;  /* 0x0000007006347824 */ /* 0x000fe200078e02ff */
[----:B------:R-:W-:Y:S01]  /*111e0*/  ISETP.GE.U32.AND P3, PT, R44, 0x7fffff18, PT ;  /* 0x7fffff182c00780c */ /* 0x000fe20003f66070 */
[----:B------:R0:W-:Y:S01]  /*111f0*/  STL.64 [R1+0x13b8], R28 ;  /* 0x0013b81c01007387 */ /* 0x0001e20000100a00 */
[----:B------:R-:W-:Y:S01]  /*11200*/  SHF.R.S32.HI R44, RZ, 0x1f, R48 ;  /* 0x0000001fff2c7819 */ /* 0x000fe20000011430 */
[----:B------:R-:W-:-:S02]  /*11210*/  @!P0 IMAD.MOV R12, RZ, RZ, -R12 ;  /* 0x000000ffff0c8224 */ /* 0x000fc400078e0a0c */
[----:B------:R-:W-:Y:S01]  /*11220*/  @!P1 IMAD.MOV R17, RZ, RZ, -R17 ;  /* 0x000000ffff119224 */ /* 0x000fe200078e0a11 */
[----:B------:R-:W-:Y:S01]  /*11230*/  STL [R1+0xfd0], R23 ;  /* 0x000fd01701007387 */ /* 0x000fe20000100800 */
[----:B------:R-:W-:Y:S01]  /*11240*/  ISETP.GE.AND P1, PT, R50, RZ, PT ;  /* 0x000000ff3200720c */ /* 0x000fe20003f26270 */
[----:B------:R-:W-:Y:S02]  /*11250*/  @!P4 IMAD.IADD R19, R19, 0x1, -R10 ;  /* 0x000000011313c824 */ /* 0x000fe400078e0a0a */
[C---:B------:R-:W-:Y:S02]  /*11260*/  IMAD R61, R6.reuse, 0x65, RZ ;  /* 0x00000065063d7824 */ /* 0x040fe400078e02ff */
[----:B------:R-:W-:Y:S01]  /*11270*/  IMAD R36, R6, 0x6b, RZ ;  /* 0x0000006b06247824 */ /* 0x000fe200078e02ff */
[----:B0-----:R-:W-:Y:S01]  /*11280*/  IADD3 R29, P6, PT, R48, R2, RZ ;  /* 0x00000002301d7210 */ /* 0x001fe20007fde0ff */
[----:B------:R-:W-:Y:S01]  /*11290*/  STL [R1+0x1190], R11 ;  /* 0x0011900b01007387 */ /* 0x000fe20000100800 */
[----:B------:R-:W-:-:S02]  /*112a0*/  IMAD R50, R6, 0x78, RZ ;  /* 0x0000007806327824 */ /* 0x000fc400078e02ff */
[----:B------:R-:W-:Y:S01]  /*112b0*/  IMAD R64, R6, 0x6c, RZ ;  /* 0x0000006c06407824 */ /* 0x000fe200078e02ff */
[----:B------:R0:W-:Y:S01]  /*112c0*/  STL.64 [R1+0x13c8], R26 ;  /* 0x0013c81a01007387 */ /* 0x0001e20000100a00 */
[----:B------:R-:W-:Y:S01]  /*112d0*/  IMAD.X R30, R44, 0x1, R3, P6 ;  /* 0x000000012c1e7824 */ /* 0x000fe200030e0603 */
[----:B------:R-:W-:Y:S01]  /*112e0*/  IADD3 R24, P6, PT, R52, R2, RZ ;  /* 0x0000000234187210 */ /* 0x000fe20007fde0ff */
[C---:B------:R-:W-:Y:S01]  /*112f0*/  IMAD R40, R6.reuse, 0x73, RZ ;  /* 0x0000007306287824 */ /* 0x040fe200078e02ff */
[----:B------:R1:W-:Y:S01]  /*11300*/  STL.64 [R1+0x13d8], R14 ;  /* 0x0013d80e01007387 */ /* 0x0003e20000100a00 */
[C---:B------:R-:W-:Y:S01]  /*11310*/  IMAD R70, R6.reuse, 0x74, RZ ;  /* 0x0000007406467824 */ /* 0x040fe200078e02ff */
[----:B------:R-:W-:Y:S01]  /*11320*/  ISETP.GE.AND P5, PT, R67, RZ, PT ;  /* 0x000000ff4300720c */ /* 0x000fe20003fa6270 */
[C---:B------:R-:W-:Y:S01]  /*11330*/  IMAD R46, R6.reuse, 0x7b, RZ ;  /* 0x0000007b062e7824 */ /* 0x040fe200078e02ff */
[----:B------:R-:W-:Y:S01]  /*11340*/  STL [R1+0x2c8], R32 ;  /* 0x0002c82001007387 */ /* 0x000fe20000100800 */
[----:B------:R-:W-:Y:S01]  /*11350*/  IMAD R76, R6, 0x7c, RZ ;  /* 0x0000007c064c7824 */ /* 0x000fe200078e02ff */
[----:B------:R-:W-:Y:S01]  /*11360*/  PRMT R66, RZ, 0x7610, R66 ;  /* 0x00007610ff427816 */ /* 0x000fe20000000042 */
[----:B------:R-:W3:Y:S01]  /*11370*/  LDCU UR15, c[0x0][0x3b0] ;  /* 0x00007600ff0f77ac */ /* 0x000ee20008000800 */
[----:B0-----:R-:W-:-:S02]  /*11380*/  IADD3 R27, P0, PT, R48, R4, RZ ;  /* 0x00000004301b7210 */ /* 0x001fc40007f1e0ff */
[----:B------:R-:W-:Y:S01]  /*11390*/  SHF.R.S32.HI R48, RZ, 0x1f, R52 ;  /* 0x0000001fff307819 */ /* 0x000fe20000011434 */
[----:B------:R-:W-:Y:S01]  /*113a0*/  STL [R1+0x2d8], R13 ;  /* 0x0002d80d01007387 */ /* 0x000fe20000100800 */
[----:B------:R-:W-:Y:S01]  /*113b0*/  PRMT R75, RZ, 0x7610, R75 ;  /* 0x00007610ff4b7816 */ /* 0x000fe2000000004b */
[----:B------:R-:W-:Y:S01]  /*113c0*/  IMAD.X R28, R44, 0x1, R5, P0 ;  /* 0x000000012c1c7824 */ /* 0x000fe200000e0605 */
[----:B------:R-:W-:Y:S01]  /*113d0*/  SHF.R.S32.HI R44, RZ, 0x1f, R50 ;  /* 0x0000001fff2c7819 */ /* 0x000fe20000011432 */
[----:B------:R-:W-:Y:S01]  /*113e0*/  STL [R1+0x2c4], R33 ;  /* 0x0002c42101007387 */ /* 0x000fe20000100800 */
[--C-:B------:R-:W-:Y:S01]  /*113f0*/  IMAD.X R26, R48, 0x1, R3.reuse, P6 ;  /* 0x00000001301a7824 */ /* 0x100fe200030e0603 */
[----:B-1----:R-:W-:Y:S01]  /*11400*/  IADD3 R14, P6, PT, R50, R2, RZ ;  /* 0x00000002320e7210 */ /* 0x002fe20007fde0ff */
[----:B------:R-:W0:Y:S01]  /*11410*/  LDCU UR14, c[0x0][0x3b0] ;  /* 0x00007600ff0e77ac */ /* 0x000e220008000800 */
[----:B------:R1:W-:Y:S03]  /*11420*/  STL [R1+0x2cc], R22 ;  /* 0x0002cc1601007387 */ /* 0x0003e60000100800 */
[----:B------:R-:W-:Y:S01]  /*11430*/  IMAD.X R15, R44, 0x1, R3, P6 ;  /* 0x000000012c0f7824 */ /* 0x000fe200030e0603 */
[----:B------:R-:W-:-:S02]  /*11440*/  IADD3 R11, P6, PT, R50, R4, RZ ;  /* 0x00000004320b7210 */ /* 0x000fc40007fde0ff */
[----:B-1----:R-:W-:-:S05]  /*11450*/  IADD3 R22, P0, PT, R52, R4, RZ ;  /* 0x0000000434167210 */ /* 0x002fca0007f1e0ff */
[--C-:B------:R-:W-:Y:S02]  /*11460*/  IMAD.X R23, R48, 0x1, R5.reuse, P0 ;  /* 0x0000000130177824 */ /* 0x100fe400000e0605 */
[----:B------:R-:W-:Y:S01]  /*11470*/  VIADD R48, R93, 0xffffff8f ;  /* 0xffffff8f5d307836 */ /* 0x000fe20000000000 */
[----:B------:R-:W-:Y:S01]  /*11480*/  ISETP.GE.AND P0, PT, R59, RZ, PT ;  /* 0x000000ff3b00720c */ /* 0x000fe20003f06270 */
[----:B------:R-:W-:Y:S01]  /*11490*/  IMAD.X R13, R44, 0x1, R5, P6 ;  /* 0x000000012c0d7824 */ /* 0x000fe200030e0605 */
[----:B------:R-:W-:Y:S02]  /*114a0*/  PRMT R59, RZ, 0x7610, R59 ;  /* 0x00007610ff3b7816 */ /* 0x000fe4000000003b */
[----:B------:R-:W-:Y:S02]  /*114b0*/  ISETP.GE.U32.AND P6, PT, R48, 0x7fffff10, PT ;  /* 0x7fffff103000780c */ /* 0x000fe40003fc6070 */
[----:B------:R-:W-:Y:S02]  /*114c0*/  ISETP.GE.AND P4, PT, R57, RZ, PT ;  /* 0x000000ff3900720c */ /* 0x000fe40003f86270 */
[----:B------:R-:W-:-:S02]  /*114d0*/  PRMT R57, RZ, 0x7610, R57 ;  /* 0x00007610ff397816 */ /* 0x000fc40000000039 */
[----:B------:R-:W-:Y:S02]  /*114e0*/  PRMT R52, RZ, 0x7610, R52 ;  /* 0x00007610ff347816 */ /* 0x000fe40000000034 */
[----:B------:R-:W-:Y:S01]  /*114f0*/  PRMT R50, RZ, 0x7610, R50 ;  /* 0x00007610ff327816 */ /* 0x000fe20000000032 */
[----:B--2---:R-:W-:Y:S04]  /*11500*/  STL.64 [R1+0x13e8], R84 ;  /* 0x0013e85401007387 */ /* 0x004fe80000100a00 */
[----:B------:R-:W-:Y:S04]  /*11510*/  STL [R1+0xf5c], R7 ;  /* 0x000f5c0701007387 */ /* 0x000fe80000100800 */
[----:B------:R-:W-:Y:S04]  /*11520*/  STL [R1+0xfdc], R7 ;  /* 0x000fdc0701007387 */ /* 0x000fe80000100800 */
[----:B------:R-:W-:Y:S04]  /*11530*/  STL.64 [R1+0x13f8], R16 ;  /* 0x0013f81001007387 */ /* 0x000fe80000100a00 */
[----:B------:R-:W-:Y:S04]  /*11540*/  STL [R1+0x1198], R0 ;  /* 0x0011980001007387 */ /* 0x000fe80000100800 */
[----:B------:R-:W-:Y:S04]  /*11550*/  STL [R1+0x11b8], R0 ;  /* 0x0011b80001007387 */ /* 0x000fe80000100800 */
[----:B------:R-:W-:Y:S04]  /*11560*/  STL [R1+0x11cc], R0 ;  /* 0x0011cc0001007387 */ /* 0x000fe80000100800 */
[----:B------:R-:W-:Y:S04]  /*11570*/  STL [R1+0x11e0], R0 ;  /* 0x0011e00001007387 */ /* 0x000fe80000100800 */
[----:B------:R-:W-:Y:S04]  /*11580*/  STL [R1+0x11f4], R0 ;  /* 0x0011f40001007387 */ /* 0x000fe80000100800 */
[----:B------:R-:W-:Y:S04]  /*11590*/  STL [R1+0x1204], R0 ;  /* 0x0012040001007387 */ /* 0x000fe80000100800 */
[----:B------:R1:W-:Y:S02]  /*115a0*/  STL.64 [R1+0x1408], R8 ;  /* 0x0014080801007387 */ /* 0x0003e40000100a00 */
[----:B-1----:R-:W-:-:S02]  /*115b0*/  @!P3 IMAD.MOV.U32 R8, RZ, RZ, R29 ;  /* 0x000000ffff08b224 */ /* 0x002fc400078e001d */
[----:B------:R-:W-:-:S05]  /*115c0*/  @!P3 IMAD.MOV.U32 R9, RZ, RZ, R30 ;  /* 0x000000ffff09b224 */ /* 0x000fca00078e001e */
[----:B------:R1:W2:Y:S02]  /*115d0*/  @!P3 LDG.E.U8 R59, desc[UR20][R8.64] ;  /* 0x00000014083bb981 */ /* 0x0002a4000c1e1100 */
[----:B-1----:R-:W-:Y:S02]  /*115e0*/  @!P3 IMAD.MOV.U32 R8, RZ, RZ, R27 ;  /* 0x000000ffff08b224 */ /* 0x002fe400078e001b */
[----:B------:R-:W-:-:S05]  /*115f0*/  @!P3 IMAD.MOV.U32 R9, RZ, RZ, R28 ;  /* 0x000000ffff09b224 */ /* 0x000fca00078e001c */
[----:B------:R1:W4:Y:S02]  /*11600*/  @!P3 LDG.E.U8 R57, desc[UR20][R8.64] ;  /* 0x000000140839b981 */ /* 0x000324000c1e1100 */
[----:B-1----:R-:W-:Y:S02]  /*11610*/  @!P6 IMAD.MOV.U32 R8, RZ, RZ, R24 ;  /* 0x000000ffff08e224 */ /* 0x002fe400078e0018 */
[----:B------:R-:W-:-:S05]  /*11620*/  @!P6 IMAD.MOV.U32 R9, RZ, RZ, R26 ;  /* 0x000000ffff09e224 */ /* 0x000fca00078e001a */
[----:B------:R1:W3:Y:S02]  /*11630*/  @!P6 LDG.E.U8 R52, desc[UR20][R8.64] ;  /* 0x000000140834e981 */ /* 0x0002e4000c1e1100 */
[----:B-1----:R-:W-:Y:S02]  /*11640*/  @!P6 IMAD.MOV.U32 R8, RZ, RZ, R22 ;  /* 0x000000ffff08e224 */ /* 0x002fe400078e0016 */
[----:B------:R-:W-:-:S05]  /*11650*/  @!P6 IMAD.MOV.U32 R9, RZ, RZ, R23 ;  /* 0x000000ffff09e224 */ /* 0x000fca00078e0017 */
[----:B------:R1:W3:Y:S01]  /*11660*/  @!P6 LDG.E.U8 R50, desc[UR20][R8.64] ;  /* 0x000000140832e981 */ /* 0x0002e2000c1e1100 */
[----:B------:R-:W-:-:S05]  /*11670*/  VIADD R44, R93, 0xffffff87 ;  /* 0xffffff875d2c7836 */ /* 0x000fca0000000000 */
[----:B------:R-:W-:Y:S01]  /*11680*/  ISETP.GE.U32.AND P3, PT, R44, 0x7fffff08, PT ;  /* 0x7fffff082c00780c */ /* 0x000fe20003f66070 */
[----:B------:R-:W-:Y:S04]  /*11690*/  STL [R1+0x1178], R10 ;  /* 0x0011780a01007387 */ /* 0x000fe80000100800 */
[----:B------:R-:W-:Y:S04]  /*116a0*/  STL [R1+0x1194], R10 ;  /* 0x0011940a01007387 */ /* 0x000fe80000100800 */
[----:B------:R-:W-:Y:S01]  /*116b0*/  STL [R1+0xd28], R29 ;  /* 0x000d281d01007387 */ /* 0x000fe20000100800 */
[----:B------:R-:W-:-:S03]  /*116c0*/  PRMT R48, RZ, 0x7610, R48 ;  /* 0x00007610ff307816 */ /* 0x000fc60000000030 */
[----:B------:R-:W-:Y:S01]  /*116d0*/  STL [R1+0xd30], R27 ;  /* 0x000d301b01007387 */ /* 0x000fe20000100800 */
[----:B-1----:R-:W-:-:S03]  /*116e0*/  @!P3 IMAD.MOV.U32 R8, RZ, RZ, R14 ;  /* 0x000000ffff08b224 */ /* 0x002fc600078e000e */
[----:B------:R-:W-:Y:S01]  /*116f0*/  STL [R1+0xd24], R30 ;  /* 0x000d241e01007387 */ /* 0x000fe20000100800 */
[----:B------:R-:W-:-:S03]  /*11700*/  @!P3 IMAD.MOV.U32 R9, RZ, RZ, R15 ;  /* 0x000000ffff09b224 */ /* 0x000fc600078e000f */
[----:B------:R-:W-:Y:S04]  /*11710*/  STL [R1+0xd88], R24 ;  /* 0x000d881801007387 */ /* 0x000fe80000100800 */
[----:B------:R-:W-:Y:S04]  /*11720*/  STL [R1+0xd2c], R28 ;  /* 0x000d2c1c01007387 */ /* 0x000fe80000100800 */
[----:B------:R-:W-:Y:S04]  /*11730*/  STL [R1+0xd90], R22 ;  /* 0x000d901601007387 */ /* 0x000fe80000100800 */
[----:B------:R-:W-:Y:S04]  /*11740*/  STL [R1+0xd84], R26 ;  /* 0x000d841a01007387 */ /* 0x000fe80000100800 */
[----:B------:R-:W-:Y:S01]  /*11750*/  STL [R1+0xde8], R14 ;  /* 0x000de80e01007387 */ /* 0x000fe20000100800 */
[----:B------:R-:W-:-:S03]  /*11760*/  VIADD R44, R93, 0xffffff96 ;  /* 0xffffff965d2c7836 */ /* 0x000fc60000000000 */
[----:B------:R-:W-:Y:S04]  /*11770*/  STL [R1+0xd8c], R23 ;  /* 0x000d8c1701007387 */ /* 0x000fe80000100800 */
[----:B------:R-:W-:Y:S04]  /*11780*/  STL [R1+0xde4], R15 ;  /* 0x000de40f01007387 */ /* 0x000fe80000100800 */
[----:B------:R-:W-:Y:S04]  /*11790*/  STL [R1+0xdf0], R11 ;  /* 0x000df00b01007387 */ /* 0x000fe80000100800 */
[----:B------:R1:W3:Y:S04]  /*117a0*/  @!P3 LDG.E.U8 R48, desc[UR20][R8.64] ;  /* 0x000000140830b981 */ /* 0x0002e8000c1e1100 */
[----:B------:R0:W-:Y:S01]  /*117b0*/  STL [R1+0xdec], R13 ;  /* 0x000dec0d01007387 */ /* 0x0001e20000100800 */
[----:B------:R-:W-:Y:S01]  /*117c0*/  ISETP.GE.U32.AND P6, PT, R44, 0x7fffff17, PT ;  /* 0x7fffff172c00780c */ /* 0x000fe20003fc6070 */
[----:B-1----:R-:W-:-:S02]  /*117d0*/  @!P3 IMAD.MOV.U32 R9, RZ, RZ, R13 ;  /* 0x000000ffff09b224 */ /* 0x002fc400078e000d */
[C---:B0-----:R-:W-:Y:S02]  /*117e0*/  IMAD R13, R6.reuse, 0x64, RZ ;  /* 0x00000064060d7824 */ /* 0x041fe400078e02ff */
[----:B------:R-:W-:Y:S01]  /*117f0*/  @!P1 IMAD.MOV R20, RZ, RZ, -R20 ;  /* 0x000000ffff149224 */ /* 0x000fe200078e0a14 */
[----:B------:R-:W-:Y:S01]  /*11800*/  SHF.R.S32.HI R81, RZ, 0x1f, R61 ;  /* 0x0000001fff517819 */ /* 0x000fe2000001143d */
[----:B------:R-:W-:Y:S01]  /*11810*/  @!P0 IMAD.MOV R19, RZ, RZ, -R19 ;  /* 0x000000ffff138224 */ /* 0x000fe200078e0a13 */
[----:B------:R-:W-:Y:S02]  /*11820*/  SHF.R.S32.HI R44, RZ, 0x1f, R13 ;  /* 0x0000001fff2c7819 */ /* 0x000fe4000001140d */
[-C--:B------:R-:W-:Y:S01]  /*11830*/  IADD3 R54, P1, PT, R13, R2.reuse, RZ ;  /* 0x000000020d367210 */ /* 0x080fe20007f3e0ff */
[----:B------:R-:W-:Y:S01]  /*11840*/  IMAD R14, R6, 0x6a, RZ ;  /* 0x0000006a060e7824 */ /* 0x000fe200078e02ff */
[----:B------:R-:W-:-:S03]  /*11850*/  IADD3 R78, P0, PT, R61, R2, RZ ;  /* 0x000000023d4e7210 */ /* 0x000fc60007f1e0ff */
[--C-:B------:R-:W-:Y:S01]  /*11860*/  IMAD.X R55, R44, 0x1, R3.reuse, P1 ;  /* 0x000000012c377824 */ /* 0x100fe200008e0603 */
[----:B------:R-:W-:Y:S01]  /*11870*/  SHF.R.S32.HI R15, RZ, 0x1f, R14 ;  /* 0x0000001fff0f7819 */ /* 0x000fe2000001140e */
[----:B------:R-:W-:Y:S01]  /*11880*/  IMAD.X R79, R81, 0x1, R3, P0 ;  /* 0x00000001514f7824 */ /* 0x000fe200000e0603 */
[-C--:B------:R-:W-:Y:S01]  /*11890*/  IADD3 R84, P0, PT, R14, R2.reuse, RZ ;  /* 0x000000020e547210 */ /* 0x080fe20007f1e0ff */
[----:B------:R-:W-:Y:S01]  /*118a0*/  @!P3 IMAD.MOV.U32 R8, RZ, RZ, R11 ;  /* 0x000000ffff08b224 */ /* 0x000fe200078e000b */
[----:B------:R-:W-:Y:S01]  /*118b0*/  SHF.R.S32.HI R37, RZ, 0x1f, R36 ;  /* 0x0000001fff257819 */ /* 0x000fe20000011424 */
[----:B------:R-:W-:Y:S01]  /*118c0*/  IMAD R11, R6, 0x6d, RZ ;  /* 0x0000006d060b7824 */ /* 0x000fe200078e02ff */
[----:B------:R-:W-:Y:S01]  /*118d0*/  SHF.R.S32.HI R65, RZ, 0x1f, R64 ;  /* 0x0000001fff417819 */ /* 0x000fe20000011440 */
[----:B------:R-:W-:Y:S01]  /*118e0*/  IMAD.X R85, R15, 0x1, R3, P0 ;  /* 0x000000010f557824 */ /* 0x000fe200000e0603 */
[----:B------:R-:W-:Y:S01]  /*118f0*/  IADD3 R62, P0, PT, R64, R2, RZ ;  /* 0x00000002403e7210 */ /* 0x000fe20007f1e0ff */
[----:B------:R-:W-:Y:S01]  /*11900*/  IMAD R28, R6, 0x72, RZ ;  /* 0x00000072061c7824 */ /* 0x000fe200078e02ff */
[----:B------:R-:W-:-:S03]  /*11910*/  SHF.R.S32.HI R91, RZ, 0x1f, R11 ;  /* 0x0000001fff5b7819 */ /* 0x000fc6000001140b */
[----:B------:R-:W-:Y:S01]  /*11920*/  IMAD.X R63, R65, 0x1, R3, P0 ;  /* 0x00000001413f7824 */ /* 0x000fe200000e0603 */
[----:B------:R-:W-:Y:S01]  /*11930*/  SHF.R.S32.HI R29, RZ, 0x1f, R28 ;  /* 0x0000001fff1d7819 */ /* 0x000fe2000001141c */
[C---:B------:R-:W-:Y:S01]  /*11940*/  IMAD R10, R6.reuse, 0x75, RZ ;  /* 0x00000075060a7824 */ /* 0x040fe200078e02ff */
[----:B------:R-:W-:Y:S02]  /*11950*/  SHF.R.S32.HI R41, RZ, 0x1f, R40 ;  /* 0x0000001fff297819 */ /* 0x000fe40000011428 */
[----:B------:R-:W-:Y:S01]  /*11960*/  PRMT R67, RZ, 0x7610, R67 ;  /* 0x00007610ff437816 */ /* 0x000fe20000000043 */
[C---:B------:R-:W-:Y:S01]  /*11970*/  IMAD R16, R6.reuse, 0x79, RZ ;  /* 0x0000007906107824 */ /* 0x040fe200078e02ff */
[----:B------:R-:W-:Y:S01]  /*11980*/  SHF.R.S32.HI R71, RZ, 0x1f, R70 ;  /* 0x0000001fff477819 */ /* 0x000fe20000011446 */
[----:B------:R-:W-:Y:S01]  /*11990*/  IMAD R32, R6, 0x7a, RZ ;  /* 0x0000007a06207824 */ /* 0x000fe200078e02ff */
[----:B------:R-:W-:Y:S02]  /*119a0*/  SHF.R.S32.HI R22, RZ, 0x1f, R10 ;  /* 0x0000001fff167819 */ /* 0x000fe4000001140a */
[----:B------:R0:W3:Y:S01]  /*119b0*/  @!P3 LDG.E.U8 R67, desc[UR20][R8.64] ;  /* 0x000000140843b981 */ /* 0x0000e2000c1e1100 */
[----:B------:R-:W-:-:S02]  /*119c0*/  SHF.R.S32.HI R17, RZ, 0x1f, R16 ;  /* 0x0000001fff117819 */ /* 0x000fc40000011410 */
[----:B------:R-:W-:Y:S01]  /*119d0*/  SHF.R.S32.HI R33, RZ, 0x1f, R32 ;  /* 0x0000001fff217819 */ /* 0x000fe20000011420 */
[C---:B------:R-:W-:Y:S01]  /*119e0*/  IMAD R24, R6.reuse, 0x7d, RZ ;  /* 0x0000007d06187824 */ /* 0x040fe200078e02ff */
[----:B------:R-:W-:Y:S02]  /*119f0*/  SHF.R.S32.HI R47, RZ, 0x1f, R46 ;  /* 0x0000001fff2f7819 */ /* 0x000fe4000001142e */
[----:B------:R-:W-:Y:S02]  /*11a00*/  SHF.R.S32.HI R77, RZ, 0x1f, R76 ;  /* 0x0000001fff4d7819 */ /* 0x000fe4000001144c */
[----:B------:R-:W-:Y:S01]  /*11a10*/  SHF.R.S32.HI R92, RZ, 0x1f, R24 ;  /* 0x0000001fff5c7819 */ /* 0x000fe20000011418 */
[----:B--2---:R1:W-:Y:S04]  /*11a20*/  STL.64 [R1+0x1418], R58 ;  /* 0x0014183a01007387 */ /* 0x0043e80000100a00 */
[----:B----4-:R-:W-:Y:S01]  /*11a30*/  STL.64 [R1+0x1428], R56 ;  /* 0x0014283801007387 */ /* 0x010fe20000100a00 */
[----:B-1----:R-:W-:-:S03]  /*11a40*/  IMAD R58, R6, 0x71, RZ ;  /* 0x00000071063a7824 */ /* 0x002fc600078e02ff */
[----:B---3--:R1:W-:Y:S02]  /*11a50*/  STL.64 [R1+0x1438], R52 ;  /* 0x0014383401007387 */ /* 0x0083e40000100a00 */
[----:B-1----:R-:W-:Y:S02]  /*11a60*/  IMAD R52, R6, 0x69, RZ ;  /* 0x0000006906347824 */ /* 0x002fe400078e02ff */
[----:B------:R1:W-:Y:S03]  /*11a70*/  STL.64 [R1+0x1448], R50 ;  /* 0x0014483201007387 */ /* 0x0003e60000100a00 */
[----:B------:R-:W-:Y:S02]  /*11a80*/  SHF.R.S32.HI R53, RZ, 0x1f, R52 ;  /* 0x0000001fff357819 */ /* 0x000fe40000011434 */
[----:B-1----:R-:W-:-:S05]  /*11a90*/  IADD3 R50, P1, PT, R52, R2, RZ ;  /* 0x0000000234327210 */ /* 0x002fca0007f3e0ff */
[--C-:B------:R-:W-:Y:S01]  /*11aa0*/  IMAD.X R51, R53, 0x1, R3.reuse, P1 ;  /* 0x0000000135337824 */ /* 0x100fe200008e0603 */
[-C--:B------:R-:W-:Y:S02]  /*11ab0*/  IADD3 R34, P1, PT, R36, R2.reuse, RZ ;  /* 0x0000000224227210 */ /* 0x080fe40007f3e0ff */
[----:B------:R-:W-:Y:S02]  /*11ac0*/  SHF.R.S32.HI R59, RZ, 0x1f, R58 ;  /* 0x0000001fff3b7819 */ /* 0x000fe4000001143a */
[-C--:B------:R-:W-:Y:S01]  /*11ad0*/  IADD3 R56, P0, PT, R58, R2.reuse, RZ ;  /* 0x000000023a387210 */ /* 0x080fe20007f1e0ff */
[--C-:B------:R-:W-:Y:S01]  /*11ae0*/  IMAD.X R35, R37, 0x1, R3.reuse, P1 ;  /* 0x0000000125237824 */ /* 0x100fe200008e0603 */
[----:B------:R-:W-:Y:S01]  /*11af0*/  IADD3 R82, P1, PT, R11, R2, RZ ;  /* 0x000000020b527210 */ /* 0x000fe20007f3e0ff */
[----:B------:R-:W2:Y:S02]  /*11b00*/  @!P6 LDG.E.U8 R66, desc[UR20][R50.64] ;  /* 0x000000143242e981 */ /* 0x000ea4000c1e1100 */
[----:B------:R-:W-:-:S02]  /*11b10*/  IMAD.X R57, R59, 0x1, R3, P0 ;  /* 0x000000013b397824 */ /* 0x000fc400000e0603 */
[----:B------:R-:W-:Y:S01]  /*11b20*/  IMAD.X R83, R91, 0x1, R3, P1 ;  /* 0x000000015b537824 */ /* 0x000fe200008e0603 */
[-C--:B------:R-:W-:Y:S02]  /*11b30*/  IADD3 R26, P1, PT, R28, R2.reuse, RZ ;  /* 0x000000021c1a7210 */ /* 0x080fe40007f3e0ff */
[----:B------:R-:W-:-:S03]  /*11b40*/  IADD3 R38, P0, PT, R40, R2, RZ ;  /* 0x0000000228267210 */ /* 0x000fc60007f1e0ff */
[--C-:B------:R-:W-:Y:S01]  /*11b50*/  IMAD.X R27, R29, 0x1, R3.reuse, P1 ;  /* 0x000000011d1b7824 */ /* 0x100fe200008e0603 */
[-C--:B------:R-:W-:Y:S01]  /*11b60*/  IADD3 R68, P1, PT, R70, R2.reuse, RZ ;  /* 0x0000000246447210 */ /* 0x080fe20007f3e0ff */
[----:B------:R-:W-:Y:S01]  /*11b70*/  IMAD.X R39, R41, 0x1, R3, P0 ;  /* 0x0000000129277824 */ /* 0x000fe200000e0603 */
[----:B------:R-:W-:-:S03]  /*11b80*/  IADD3 R23, P0, PT, R10, R2, RZ ;  /* 0x000000020a177210 */ /* 0x000fc60007f1e0ff */
[--C-:B------:R-:W-:Y:S01]  /*11b90*/  IMAD.X R69, R71, 0x1, R3.reuse, P1 ;  /* 0x0000000147457824 */ /* 0x100fe200008e0603 */
[-C--:B0-----:R-:W-:Y:S01]  /*11ba0*/  IADD3 R8, P1, PT, R16, R2.reuse, RZ ;  /* 0x0000000210087210 */ /* 0x081fe20007f3e0ff */
[----:B------:R-:W-:Y:S01]  /*11bb0*/  IMAD.X R90, R22, 0x1, R3, P0 ;  /* 0x00000001165a7824 */ /* 0x000fe200000e0603 */
[----:B------:R-:W-:-:S03]  /*11bc0*/  IADD3 R30, P0, PT, R32, R2, RZ ;  /* 0x00000002201e7210 */ /* 0x000fc60007f1e0ff */
[--C-:B------:R-:W-:Y:S01]  /*11bd0*/  IMAD.X R9, R17, 0x1, R3.reuse, P1 ;  /* 0x0000000111097824 */ /* 0x100fe200008e0603 */
[-C--:B------:R-:W-:Y:S01]  /*11be0*/  IADD3 R42, P1, PT, R46, R2.reuse, RZ ;  /* 0x000000022e2a7210 */ /* 0x080fe20007f3e0ff */
[----:B------:R-:W-:Y:S01]  /*11bf0*/  IMAD.X R31, R33, 0x1, R3, P0 ;  /* 0x00000001211f7824 */ /* 0x000fe200000e0603 */
[----:B------:R-:W-:-:S03]  /*11c00*/  IADD3 R72, P0, PT, R76, R2, RZ ;  /* 0x000000024c487210 */ /* 0x000fc60007f1e0ff */
[--C-:B------:R-:W-:Y:S01]  /*11c10*/  IMAD.X R43, R47, 0x1, R3.reuse, P1 ;  /* 0x000000012f2b7824 */ /* 0x100fe200008e0603 */
[----:B------:R-:W-:Y:S01]  /*11c20*/  IADD3 R24, P1, PT, R24, R2, RZ ;  /* 0x0000000218187210 */ /* 0x000fe20007f3e0ff */
[----:B------:R-:W-:Y:S01]  /*11c30*/  IMAD.X R73, R77, 0x1, R3, P0 ;  /* 0x000000014d497824 */ /* 0x000fe200000e0603 */
[----:B------:R-:W-:-:S03]  /*11c40*/  IADD3 R60, P0, PT, R13, R4, RZ ;  /* 0x000000040d3c7210 */ /* 0x000fc60007f1e0ff */
[----:B------:R-:W-:Y:S01]  /*11c50*/  IMAD.X R13, R92, 0x1, R3, P1 ;  /* 0x000000015c0d7824 */ /* 0x000fe200008e0603 */
[-C--:B------:R-:W-:Y:S01]  /*11c60*/  IADD3 R80, P1, PT, R61, R4.reuse, RZ ;  /* 0x000000043d507210 */ /* 0x080fe20007f3e0ff */
[----:B------:R-:W-:Y:S01]  /*11c70*/  IMAD.X R61, R44, 0x1, R5, P0 ;  /* 0x000000012c3d7824 */ /* 0x000fe200000e0605 */
[----:B------:R-:W-:-:S05]  /*11c80*/  IADD3 R52, P0, PT, R52, R4, RZ ;  /* 0x0000000434347210 */ /* 0x000fca0007f1e0ff */
[----:B------:R-:W-:-:S05]  /*11c90*/  IMAD.X R53, R53, 0x1, R5, P0 ;  /* 0x0000000135357824 */ /* 0x000fca00000e0605 */
[----:B------:R-:W3:Y:S04]  /*11ca0*/  @!P6 LDG.E.U8 R75, desc[UR20][R52.64] ;  /* 0x00000014344be981 */ /* 0x000ee8000c1e1100 */
        /* <DEDUP_REMOVED lines=18> */
[----:B------:R-:W-:Y:S01]  /*11dd0*/  STL [R1+0xda4], R27 ;  /* 0x000da41b01007387 */ /* 0x000fe20000100800 */
[----:B------:R-:W-:-:S03]  /*11de0*/  IMAD.X R81, R81, 0x1, R5, P1 ;  /* 0x0000000151517824 */ /* 0x000fc600008e0605 */
[----:B------:R-:W-:Y:S01]  /*11df0*/  STL [R1+0xdc8], R68 ;  /* 0x000dc84401007387 */ /* 0x000fe20000100800 */
[----:B------:R-:W-:-:S03]  /*11e00*/  IADD3 R14, P1, PT, R14, R4, RZ ;  /* 0x000000040e0e7210 */ /* 0x000fc60007f3e0ff */
[----:B------:R-:W-:Y:S04]  /*11e10*/  STL [R1+0xdb4], R39 ;  /* 0x000db42701007387 */ /* 0x000fe80000100800 */
[----:B------:R-:W-:Y:S01]  /*11e20*/  STL [R1+0xdd8], R23 ;  /* 0x000dd81701007387 */ /* 0x000fe20000100800 */
[----:B------:R-:W-:-:S03]  /*11e30*/  IADD3 R36, P0, PT, R36, R4, RZ ;  /* 0x0000000424247210 */ /* 0x000fc60007f1e0ff */
[----:B------:R-:W-:Y:S04]  /*11e40*/  STL [R1+0xdc4], R69 ;  /* 0x000dc44501007387 */ /* 0x000fe80000100800 */
[----:B------:R-:W-:Y:S04]  /*11e50*/  STL [R1+0xdf8], R8 ;  /* 0x000df80801007387 */ /* 0x000fe80000100800 */
[----:B------:R-:W-:Y:S01]  /*11e60*/  STL [R1+0xdd4], R90 ;  /* 0x000dd45a01007387 */ /* 0x000fe20000100800 */
[----:B------:R-:W-:-:S03]  /*11e70*/  IMAD.X R15, R15, 0x1, R5, P1 ;  /* 0x000000010f0f7824 */ /* 0x000fc600008e0605 */
[----:B------:R-:W-:Y:S01]  /*11e80*/  STL [R1+0xe08], R30 ;  /* 0x000e081e01007387 */ /* 0x000fe20000100800 */
[----:B------:R-:W-:-:S03]  /*11e90*/  IADD3 R64, P1, PT, R64, R4, RZ ;  /* 0x0000000440407210 */ /* 0x000fc60007f3e0ff */
[----:B------:R-:W-:Y:S01]  /*11ea0*/  STL [R1+0xdf4], R9 ;  /* 0x000df40901007387 */ /* 0x000fe20000100800 */
[----:B------:R-:W-:-:S03]  /*11eb0*/  IMAD.X R37, R37, 0x1, R5, P0 ;  /* 0x0000000125257824 */ /* 0x000fc600000e0605 */
        /* <DEDUP_REMOVED lines=12> */
[----:B------:R0:W-:Y:S04]  /*11f80*/  STL [R1+0x126c], R3 ;  /* 0x00126c0301007387 */ /* 0x0001e80000100800 */
        /* <DEDUP_REMOVED lines=29> */
[----:B------:R-:W-:Y:S01]  /*12160*/  STL [R1+0xd9c], R59 ;  /* 0x000d9c3b01007387 */ /* 0x000fe20000100800 */
[----:B0-----:R-:W-:-:S03]  /*12170*/  IMAD R3, R6, 0x7d, RZ ;  /* 0x0000007d06037824 */ /* 0x001fc600078e02ff */
        /* <DEDUP_REMOVED lines=13> */
[----:B------:R-:W-:Y:S04]  /*12250*/  STL [R1+0xe10], R32 ;  /* 0x000e102001007387 */ /* 0x000fe80000100800 */
[----:B------:R-:W-:Y:S01]  /*12260*/  STL [R1+0xdfc], R17 ;  /* 0x000dfc1101007387 */ /* 0x000fe20000100800 */
[----:B------:R-:W-:-:S03]  /*12270*/  IMAD.X R92, R92, 0x1, R5, P0 ;  /* 0x000000015c5c7824 */ /* 0x000fc600000e0605 */
        /* <DEDUP_REMOVED lines=9> */
[----:B------:R-:W4:Y:S04]  /*12310*/  LDL.LU.64 R50, [R1+0x1448] ;  /* 0x0014480001327983 */ /* 0x000f280000300a00 */
[----:B--2---:R0:W-:Y:S04]  /*12320*/  STL [R1+0x100], R66 ;  /* 0x0001004201007387 */ /* 0x0041e80000100800 */
[----:B0-----:R-:W2:Y:S04]  /*12330*/  LDL.LU R66, [R1+0x1440] ;  /* 0x0014400001427983 */ /* 0x001ea80000300800 */
[----:B------:R-:W2:Y:S04]  /*12340*/  LDL.LU.64 R52, [R1+0x1438] ;  /* 0x0014380001347983 */ /* 0x000ea80000300a00 */
[----:B---3--:R0:W-:Y:S04]  /*12350*/  STL [R1+0xfc], R75 ;  /* 0x0000fc4b01007387 */ /* 0x0081e80000100800 */
[----:B0-----:R-:W3:Y:S01]  /*12360*/  LDL.LU R75, [R1+0x1430] ;  /* 0x00143000014b7983 */ /* 0x001ee20000300800 */
[----:B------:R-:W-:-:S05]  /*12370*/  VIADD R44, R93, 0xffffff8e ;  /* 0xffffff8e5d2c7836 */ /* 0x000fca0000000000 */
[----:B------:R-:W-:Y:S02]  /*12380*/  ISETP.GE.U32.AND P1, PT, R44, 0x7fffff0f, PT ;  /* 0x7fffff0f2c00780c */ /* 0x000fe40003f26070 */
[----:B------:R-:W-:-:S11]  /*12390*/  PRMT R74, RZ, 0x7610, R74 ;  /* 0x00007610ff4a7816 */ /* 0x000fd6000000004a */
[----:B------:R-:W2:Y:S04]  /*123a0*/  @!P1 LDG.E.U8 R74, desc[UR20][R56.64] ;  /* 0x00000014384a9981 */ /* 0x000ea8000c1e1100 */
[----:B------:R-:W4:Y:S01]  /*123b0*/  LDL.LU.64 R56, [R1+0x1428] ;  /* 0x0014280001387983 */ /* 0x000f220000300a00 */
[----:B---3--:R-:W-:-:S06]  /*123c0*/  PRMT R75, RZ, 0x7610, R75 ;  /* 0x00007610ff4b7816 */ /* 0x008fcc000000004b */
[----:B------:R-:W3:Y:S04]  /*123d0*/  @!P1 LDG.E.U8 R75, desc[UR20][R58.64] ;  /* 0x000000143a4b9981 */ /* 0x000ee8000c1e1100 */
        /* <DEDUP_REMOVED lines=126> */
[----:B------:R-:W-:Y:S01]  /*12bc0*/  ISETP.GE.U32.AND P6, PT, R44, 0x7fffff04, PT ;  /* 0x7fffff042c00780c */ /* 0x000fe20003fc6070 */
[----:B------:R-:W-:Y:S01]  /*12bd0*/  VIADD R44, R93, 0xffffff9a ;  /* 0xffffff9a5d2c7836 */ /* 0x000fe20000000000 */
[----:B------:R-:W-:-:S04]  /*12be0*/  PRMT R0, RZ, 0x7610, R0 ;  /* 0x00007610ff007816 */ /* 0x000fc80000000000 */
[----:B------:R-:W-:Y:S01]  /*12bf0*/  ISETP.GE.U32.AND P1, PT, R44, 0x7fffff1b, PT ;  /* 0x7fffff1b2c00780c */ /* 0x000fe20003f26070 */
[----:B------:R-:W-:-:S06]  /*12c00*/  VIADD R44, R93, 0xffffff92 ;  /* 0xffffff925d2c7836 */ /* 0x000fcc0000000000 */
[----:B------:R-:W2:Y:S01]  /*12c10*/  @!P6 LDG.E.U8 R0, desc[UR20][R76.64] ;  /* 0x000000144c00e981 */ /* 0x000ea2000c1e1100 */
[----:B------:R-:W-:Y:S02]  /*12c20*/  PRMT R4, RZ, 0x7610, R4 ;  /* 0x00007610ff047816 */ /* 0x000fe40000000004 */
[----:B------:R-:W-:-:S06]  /*12c30*/  PRMT R5, RZ, 0x7610, R5 ;  /* 0x00007610ff057816 */ /* 0x000fcc0000000005 */
[----:B------:R-:W2:Y:S01]  /*12c40*/  @!P1 LDG.E.U8 R5, desc[UR20][R80.64] ;  /* 0x0000001450059981 */ /* 0x000ea2000c1e1100 */
[----:B---3--:R-:W-:-:S06]  /*12c50*/  PRMT R75, RZ, 0x7610, R75 ;  /* 0x00007610ff4b7816 */ /* 0x008fcc000000004b */
[----:B------:R-:W3:Y:S01]  /*12c60*/  @!P6 LDG.E.U8 R75, desc[UR20][R72.64] ;  /* 0x00000014484be981 */ /* 0x000ee2000c1e1100 */
[----:B------:R-:W-:Y:S02]  /*12c70*/  ISETP.GE.U32.AND P6, PT, R44, 0x7fffff13, PT ;  /* 0x7fffff132c00780c */ /* 0x000fe40003fc6070 */
[----:B------:R-:W-:Y:S01]  /*12c80*/  ISETP.GE.AND P0, PT, R87, RZ, PT ;  /* 0x000000ff5700720c */ /* 0x000fe20003f06270 */
[----:B------:R-:W2:Y:S10]  /*12c90*/  LDL.LU.64 R72, [R1+0x12c8] ;  /* 0x0012c80001487983 */ /* 0x000eb40000300a00 */
[----:B------:R-:W2:Y:S01]  /*12ca0*/  @!P6 LDG.E.U8 R4, desc[UR20][R82.64] ;  /* 0x000000145204e981 */ /* 0x000ea2000c1e1100 */
[----:B------:R-:W-:Y:S01]  /*12cb0*/  PRMT R87, RZ, 0x7610, R87 ;  /* 0x00007610ff577816 */ /* 0x000fe20000000057 */
[----:B------:R-:W-:-:S05]  /*12cc0*/  VIADD R44, R93, 0xffffff8a ;  /* 0xffffff8a5d2c7836 */ /* 0x000fca0000000000 */
[----:B------:R-:W4:Y:S01]  /*12cd0*/  @!P1 LDG.E.U8 R87, desc[UR20][R78.64] ;  /* 0x000000144e579981 */ /* 0x000f22000c1e1100 */
[----:B------:R-:W-:Y:S02]  /*12ce0*/  ISETP.GE.U32.AND P1, PT, R44, 0x7fffff0b, PT ;  /* 0x7fffff0b2c00780c */ /* 0x000fe40003f26070 */
[----:B------:R-:W-:Y:S02]  /*12cf0*/  PRMT R2, RZ, 0x7610, R2 ;  /* 0x00007610ff027816 */ /* 0x000fe40000000002 */
[----:B------:R-:W-:Y:S01]  /*12d00*/  PRMT R7, RZ, 0x7610, R7 ;  /* 0x00007610ff077816 */ /* 0x000fe20000000007 */
[----:B---3--:R0:W-:Y:S04]  /*12d10*/  STL [R1+0x2c], R75 ;  /* 0x00002c4b01007387 */ /* 0x0081e80000100800 */
[----:B0-----:R-:W3:Y:S04]  /*12d20*/  LDL.LU R75, [R1+0x12c0] ;  /* 0x0012c000014b7983 */ /* 0x001ee80000300800 */
[----:B------:R-:W3:Y:S04]  /*12d30*/  LDL.LU.64 R76, [R1+0x12b8] ;  /* 0x0012b800014c7983 */ /* 0x000ee80000300a00 */
[----:B--2---:R0:W-:Y:S04]  /*12d40*/  STL [R1+0x1278], R0 ;  /* 0x0012780001007387 */ /* 0x0041e80000100800 */
[----:B------:R-:W2:Y:S04]  /*12d50*/  LDL.LU.64 R78, [R1+0x12b0] ;  /* 0x0012b000014e7983 */ /* 0x000ea80000300a00 */
[----:B------:R-:W2:Y:S01]  /*12d60*/  LDL.LU.64 R80, [R1+0x12a8] ;  /* 0x0012a80001507983 */ /* 0x000ea20000300a00 */
[----:B0-----:R-:W-:-:S03]  /*12d70*/  PRMT R0, RZ, 0x7610, R0 ;  /* 0x00007610ff007816 */ /* 0x001fc60000000000 */
[----:B------:R-:W2:Y:S04]  /*12d80*/  LDL.LU.64 R82, [R1+0x12a0] ;  /* 0x0012a00001527983 */ /* 0x000ea80000300a00 */
[----:B------:R0:W-:Y:S04]  /*12d90*/  STL [R1+0x1c], R4 ;  /* 0x00001c0401007387 */ /* 0x0001e80000100800 */
[----:B------:R1:W-:Y:S01]  /*12da0*/  STL [R1+0x20], R5 ;  /* 0x0000200501007387 */ /* 0x0003e20000100800 */
[----:B0-----:R-:W-:Y:S02]  /*12db0*/  @!P6 IMAD.MOV.U32 R4, RZ, RZ, R11 ;  /* 0x000000ffff04e224 */ /* 0x001fe400078e000b */
[----:B-1----:R-:W-:-:S05]  /*12dc0*/  @!P6 IMAD.MOV.U32 R5, RZ, RZ, R91 ;  /* 0x000000ffff05e224 */ /* 0x002fca00078e005b */
[----:B------:R0:W2:Y:S02]  /*12dd0*/  @!P6 LDG.E.U8 R0, desc[UR20][R4.64] ;  /* 0x000000140400e981 */ /* 0x0000a4000c1e1100 */
[----:B0-----:R-:W-:Y:S02]  /*12de0*/  @!P1 IMAD.MOV.U32 R4, RZ, RZ, R23 ;  /* 0x000000ffff049224 */ /* 0x001fe400078e0017 */
[----:B------:R-:W-:-:S05]  /*12df0*/  @!P1 IMAD.MOV.U32 R5, RZ, RZ, R90 ;  /* 0x000000ffff059224 */ /* 0x000fca00078e005a */
[----:B------:R-:W3:Y:S01]  /*12e00*/  @!P1 LDG.E.U8 R2, desc[UR20][R4.64] ;  /* 0x0000001404029981 */ /* 0x000ee2000c1e1100 */
[----:B------:R-:W-:Y:S02]  /*12e10*/  @!P1 IMAD.MOV.U32 R90, RZ, RZ, R10 ;  /* 0x000000ffff5a9224 */ /* 0x000fe400078e000a */
[----:B------:R-:W-:-:S05]  /*12e20*/  @!P1 IMAD.MOV.U32 R91, RZ, RZ, R22 ;  /* 0x000000ffff5b9224 */ /* 0x000fca00078e0016 */
[----:B------:R-:W4:Y:S01]  /*12e30*/  @!P1 LDG.E.U8 R7, desc[UR20][R90.64] ;  /* 0x000000145a079981 */ /* 0x000f22000c1e1100 */
[----:B------:R-:W-:-:S05]  /*12e40*/  VIADD R44, R93, 0xffffff82 ;  /* 0xffffff825d2c7836 */ /* 0x000fca0000000000 */
[----:B------:R-:W-:Y:S02]  /*12e50*/  ISETP.GE.U32.AND P6, PT, R44, 0x7fffff03, PT ;  /* 0x7fffff032c00780c */ /* 0x000fe40003fc6070 */
[----:B------:R-:W-:Y:S02]  /*12e60*/  ISETP.GE.AND P1, PT, R86, RZ, PT ;  /* 0x000000ff5600720c */ /* 0x000fe40003f26270 */
[----:B------:R-:W-:Y:S02]  /*12e70*/  PRMT R44, RZ, 0x7610, R44 ;  /* 0x00007610ff2c7816 */ /* 0x000fe4000000002c */
[----:B------:R-:W-:Y:S02]  /*12e80*/  ISETP.GE.AND P3, PT, R88, RZ, PT ;  /* 0x000000ff5800720c */ /* 0x000fe40003f66270 */
[----:B------:R-:W-:-:S05]  /*12e90*/  PRMT R88, RZ, 0x7610, R88 ;  /* 0x00007610ff587816 */ /* 0x000fca0000000058 */
[----:B------:R-:W-:Y:S01]  /*12ea0*/  @!P6 IMAD.MOV.U32 R86, RZ, RZ, R24 ;  /* 0x000000ffff56e224 */ /* 0x000fe200078e0018 */
[----:B--2---:R0:W-:Y:S04]  /*12eb0*/  STL [R1+0x18], R0 ;  /* 0x0000180001007387 */ /* 0x0041e80000100800 */
[----:B0-----:R-:W2:Y:S04]  /*12ec0*/  LDL.LU R0, [R1+0x234] ;  /* 0x0002340001007983 */ /* 0x001ea80000300800 */
[----:B------:R-:W2:Y:S04]  /*12ed0*/  LDL.LU R11, [R1+0x230] ;  /* 0x00023000010b7983 */ /* 0x000ea80000300800 */
[----:B------:R-:W2:Y:S04]  /*12ee0*/  LDL.LU R5, [R1+0x218] ;  /* 0x0002180001057983 */ /* 0x000ea80000300800 */
[----:B---3--:R0:W-:Y:S04]  /*12ef0*/  STL [R1+0x14], R2 ;  /* 0x0000140201007387 */ /* 0x0081e80000100800 */
[----:B0-----:R-:W3:Y:S04]  /*12f00*/  LDL.LU R2, [R1+0x210] ;  /* 0x0002100001027983 */ /* 0x001ee80000300800 */
[----:B------:R-:W3:Y:S04]  /*12f10*/  LDL.LU R93, [R1+0x1ec] ;  /* 0x0001ec00015d7983 */ /* 0x000ee80000300800 */
[----:B----4-:R0:W-:Y:S04]  /*12f20*/  STL [R1+0x24], R87 ;  /* 0x0000245701007387 */ /* 0x0101e80000100800 */
[----:B------:R-:W4:Y:S04]  /*12f30*/  LDL.LU R4, [R1+0x1e0] ;  /* 0x0001e00001047983 */ /* 0x000f280000300800 */
[----:B------:R-:W4:Y:S01]  /*12f40*/  LDL.LU R23, [R1+0x1bc] ;  /* 0x0001bc0001177983 */ /* 0x000f220000300800 */
[----:B0-----:R-:W-:-:S03]  /*12f50*/  @!P6 IMAD.MOV.U32 R87, RZ, RZ, R13 ;  /* 0x000000ffff57e224 */ /* 0x001fc600078e000d */
[----:B------:R-:W4:Y:S04]  /*12f60*/  LDL.LU.64 R90, [R1+0x1298] ;  /* 0x00129800015a7983 */ /* 0x000f280000300a00 */
[----:B------:R0:W4:Y:S04]  /*12f70*/  @!P6 LDG.E.U8 R44, desc[UR20][R86.64] ;  /* 0x00000014562ce981 */ /* 0x000128000c1e1100 */
[----:B------:R-:W4:Y:S04]  /*12f80*/  LDL.LU R10, [R1+0x1b8] ;  /* 0x0001b800010a7983 */ /* 0x000f280000300800 */
[----:B------:R-:W4:Y:S01]  /*12f90*/  LDL.LU R22, [R1+0x1ac] ;  /* 0x0001ac0001167983 */ /* 0x000f220000300800 */
[----:B0-----:R-:W-:-:S02]  /*12fa0*/  @!P6 IMAD.MOV.U32 R86, RZ, RZ, R3 ;  /* 0x000000ffff56e224 */ /* 0x001fc400078e0003 */
[----:B------:R-:W-:-:S05]  /*12fb0*/  @!P6 IMAD.MOV.U32 R87, RZ, RZ, R92 ;  /* 0x000000ffff57e224 */ /* 0x000fca00078e005c */
[----:B------:R-:W4:Y:S04]  /*12fc0*/  @!P6 LDG.E.U8 R88, desc[UR20][R86.64] ;  /* 0x000000145658e981 */ /* 0x000f28000c1e1100 */
[----:B------:R0:W-:Y:S04]  /*12fd0*/  STL [R1+0x10], R7 ;  /* 0x0000100701007387 */ /* 0x0001e80000100800 */
[----:B0-----:R-:W4:Y:S04]  /*12fe0*/  LDL.LU R7, [R1+0x19c] ;  /* 0x00019c0001077983 */ /* 0x001f280000300800 */
[----:B------:R-:W4:Y:S04]  /*12ff0*/  LDL.LU R13, [R1+0x1294] ;  /* 0x00129400010d7983 */ /* 0x000f280000300800 */
[----:B------:R-:W4:Y:S04]  /*13000*/  LDL.LU R24, [R1+0x198] ;  /* 0x0001980001187983 */ /* 0x000f280000300800 */
[----:B------:R-:W4:Y:S04]  /*13010*/  LDL.LU R3, [R1+0x18c] ;  /* 0x00018c0001037983 */ /* 0x000f280000300800 */
[----:B------:R-:W4:Y:S04]  /*13020*/  LDL.LU R92, [R1+0x188] ;  /* 0x00018800015c7983 */ /* 0x000f280000300800 */
[----:B--2---:R-:W-:Y:S04]  /*13030*/  STS.U8 [R89+UR9+0x3000], R0 ;  /* 0x0030000059007988 */ /* 0x004fe80008000009 */
[----:B------:R0:W-:Y:S04]  /*13040*/  STS.U8 [R89+UR9+0x7000], R11 ;  /* 0x0070000b59007988 */ /* 0x0001e80008000009 */
[----:B------:R-:W-:Y:S04]  /*13050*/  STS.U8 [R89+UR9+0x2c00], R5 ;  /* 0x002c000559007988 */ /* 0x000fe80008000009 */
[----:B---3--:R1:W-:Y:S04]  /*13060*/  STS.U8 [R89+UR9+0x6c00], R2 ;  /* 0x006c000259007988 */ /* 0x0083e80008000009 */
[----:B------:R2:W-:Y:S04]  /*13070*/  STS.U8 [R89+UR9+0x2800], R93 ;  /* 0x0028005d59007988 */ /* 0x0005e80008000009 */
[----:B----4-:R-:W-:Y:S04]  /*13080*/  STS.U8 [R89+UR9+0x6800], R4 ;  /* 0x0068000459007988 */ /* 0x010fe80008000009 */
[----:B------:R3:W-:Y:S04]  /*13090*/  STS.U8 [R89+UR9+0x2400], R23 ;  /* 0x0024001759007988 */ /* 0x0007e80008000009 */
[----:B------:R-:W-:Y:S04]  /*130a0*/  STS.U8 [R89+UR9+0x6400], R10 ;  /* 0x0064000a59007988 */ /* 0x000fe80008000009 */
[----:B------:R-:W-:Y:S04]  /*130b0*/  STS.U8 [R89+UR9+0x2000], R22 ;  /* 0x0020001659007988 */ /* 0x000fe80008000009 */
[----:B------:R-:W-:Y:S04]  /*130c0*/  STL [R1+0x1220], R88 ;  /* 0x0012205801007387 */ /* 0x000fe80000100800 */
[----:B0-----:R-:W4:Y:S04]  /*130d0*/  LDL.LU R11, [R1+0x178] ;  /* 0x00017800010b7983 */ /* 0x001f280000300800 */
[----:B-1----:R-:W4:Y:S04]  /*130e0*/  LDL.LU R2, [R1+0x174] ;  /* 0x0001740001027983 */ /* 0x002f280000300800 */
[----:B--2---:R-:W2:Y:S04]  /*130f0*/  LDL.LU R93, [R1+0x168] ;  /* 0x00016800015d7983 */ /* 0x004ea80000300800 */
[----:B---3--:R-:W3:Y:S04]  /*13100*/  LDL.LU R23, [R1+0x114] ;  /* 0x0001140001177983 */ /* 0x008ee80000300800 */
[----:B------:R0:W-:Y:S04]  /*13110*/  STS.U8 [R89+UR9+0x6000], R13 ;  /* 0x0060000d59007988 */ /* 0x0001e80008000009 */
[----:B0-----:R-:W3:Y:S04]  /*13120*/  LDL.LU R13, [R1+0x1290] ;  /* 0x00129000010d7983 */ /* 0x001ee80000300800 */
[----:B------:R-:W3:Y:S04]  /*13130*/  LDL.LU R10, [R1+0x164] ;  /* 0x00016400010a7983 */ /* 0x000ee80000300800 */
[----:B------:R-:W3:Y:S04]  /*13140*/  LDL.LU R22, [R1+0x110] ;  /* 0x0001100001167983 */ /* 0x000ee80000300800 */
[----:B------:R0:W-:Y:S04]  /*13150*/  STS.U8 [R89+UR9+0x1c00], R7 ;  /* 0x001c000759007988 */ /* 0x0001e80008000009 */
[----:B------:R-:W-:Y:S04]  /*13160*/  STL [R1], R44 ;  /* 0x0000002c01007387 */ /* 0x000fe80000100800 */
[----:B------:R1:W-:Y:S04]  /*13170*/  STS.U8 [R89+UR9+0x5c00], R24 ;  /* 0x005c001859007988 */ /* 0x0003e80008000009 */
[----:B0-----:R-:W3:Y:S04]  /*13180*/  LDL.LU R7, [R1+0x160] ;  /* 0x0001600001077983 */ /* 0x001ee80000300800 */
[----:B-1----:R-:W3:Y:S04]  /*13190*/  LDL.LU R24, [R1+0x10c] ;  /* 0x00010c0001187983 */ /* 0x002ee80000300800 */
[----:B------:R-:W-:Y:S04]  /*131a0*/  STS.U8 [R89+UR9+0x1800], R3 ;  /* 0x0018000359007988 */ /* 0x000fe80008000009 */
[----:B------:R0:W-:Y:S04]  /*131b0*/  STS.U8 [R89+UR9+0x5800], R92 ;  /* 0x0058005c59007988 */ /* 0x0001e80008000009 */
[----:B------:R-:W3:Y:S04]  /*131c0*/  LDL.LU R88, [R1+0x15c] ;  /* 0x00015c0001587983 */ /* 0x000ee80000300800 */
[----:B0-----:R-:W3:Y:S04]  /*131d0*/  LDL.LU R92, [R1+0x108] ;  /* 0x00010800015c7983 */ /* 0x001ee80000300800 */
[----:B------:R-:W3:Y:S01]  /*131e0*/  LDL.LU R0, [R1+0x150] ;  /* 0x0001500001007983 */ /* 0x000ee20000300800 */
[----:B------:R-:W-:-:S03]  /*131f0*/  @!P3 IMAD.MOV R21, RZ, RZ, -R21 ;  /* 0x000000ffff15b224 */ /* 0x000fc600078e0a15 */
[----:B----4-:R0:W-:Y:S04]  /*13200*/  STS.U8 [R89+UR9+0x1400], R11 ;  /* 0x0014000b59007988 */ /* 0x0101e80008000009 */
[----:B------:R-:W-:Y:S04]  /*13210*/  STS.U8 [R89+UR9+0x5400], R2 ;  /* 0x0054000259007988 */ /* 0x000fe80008000009 */
[----:B0-----:R-:W4:Y:S04]  /*13220*/  LDL.LU R11, [R1+0x104] ;  /* 0x00010400010b7983 */ /* 0x001f280000300800 */
[----:B--2---:R0:W-:Y:S04]  /*13230*/  STS.U8 [R89+UR9+0x1000], R93 ;  /* 0x0010005d59007988 */ /* 0x0041e80008000009 */
[----:B------:R-:W2:Y:S04]  /*13240*/  LDL.LU R5, [R1+0x14c] ;  /* 0x00014c0001057983 */ /* 0x000ea80000300800 */
[----:B0-----:R-:W4:Y:S01]  /*13250*/  LDL.LU R93, [R1+0xe8] ;  /* 0x0000e800015d7983 */ /* 0x001f220000300800 */
[----:B---3--:R-:W-:-:S02]  /*13260*/  ISETP.NE.AND P3, PT, R13, RZ, PT ;  /* 0x000000ff0d00720c */ /* 0x008fc40003f65270 */
[----:B------:R-:W-:Y:S01]  /*13270*/  LOP3.LUT R44, RZ, R13, RZ, 0x33, !PT ;  /* 0x0000000dff2c7212 */ /* 0x000fe200078e33ff */
[----:B------:R-:W3:Y:S03]  /*13280*/  LDL.LU R4, [R1+0x13c] ;  /* 0x00013c0001047983 */ /* 0x000ee60000300800 */
[C---:B------:R-:W-:Y:S02]  /*13290*/  SEL R12, R44.reuse, R12, !P3 ;  /* 0x0000000c2c0c7207 */ /* 0x040fe40005800000 */
[----:B------:R-:W-:Y:S02]  /*132a0*/  SEL R13, R44, R23, !P3 ;  /* 0x000000172c0d7207 */ /* 0x000fe40005800000 */
[----:B------:R-:W3:Y:S01]  /*132b0*/  LDL.LU R23, [R1+0xe4] ;  /* 0x0000e40001177983 */ /* 0x000ee20000300800 */
[----:B------:R-:W-:Y:S01]  /*132c0*/  IMAD R87, R12, UR48, RZ ;  /* 0x000000300c577c24 */ /* 0x000fe2000f8e02ff */
[----:B------:R-:W-:Y:S01]  /*132d0*/  SEL R12, R44, R22, !P3 ;  /* 0x000000162c0c7207 */ /* 0x000fe20005800000 */
[----:B------:R-:W-:Y:S01]  /*132e0*/  IMAD R86, R13, UR47, RZ ;  /* 0x0000002f0d567c24 */ /* 0x000fe2000f8e02ff */
[----:B------:R-:W3:Y:S04]  /*132f0*/  LDL.LU R3, [R1+0x120] ;  /* 0x0001200001037983 */ /* 0x000ee80000300800 */
[----:B------:R0:W-:Y:S01]  /*13300*/  STS.U8 [R89+UR9+0x5000], R10 ;  /* 0x0050000a59007988 */ /* 0x0001e20008000009 */
[----:B------:R-:W-:-:S02]  /*13310*/  IMAD R12, R12, UR46, RZ ;  /* 0x0000002e0c0c7c24 */ /* 0x000fc4000f8e02ff */
[----:B------:R-:W-:Y:S01]  /*13320*/  @!P0 IMAD.MOV R15, RZ, RZ, -R15 ;  /* 0x000000ffff0f8224 */ /* 0x000fe200078e0a0f */
[----:B------:R-:W3:Y:S01]  /*13330*/  LDL.LU R22, [R1+0xe0] ;  /* 0x0000e00001167983 */ /* 0x000ee20000300800 */
[----:B------:R-:W-:Y:S01]  /*13340*/  @!P1 IMAD.MOV R14, RZ, RZ, -R14 ;  /* 0x000000ffff0e9224 */ /* 0x000fe200078e0a0e */
[C---:B------:R-:W-:Y:S01]  /*13350*/  SEL R91, R44.reuse, R91, !P3 ;  /* 0x0000005b2c5b7207 */ /* 0x040fe20005800000 */
[----:B------:R-:W1:Y:S01]  /*13360*/  LDCU UR48, c[0x0][0x3b0] ;  /* 0x00007600ff3077ac */ /* 0x000e620008000800 */
[----:B------:R-:W3:Y:S01]  /*13370*/  LDL.LU R2, [R1+0x118] ;  /* 0x0001180001027983 */ /* 0x000ee20000300800 */
[C---:B------:R-:W-:Y:S02]  /*13380*/  SEL R90, R44.reuse, R90, !P3 ;  /* 0x0000005a2c5a7207 */ /* 0x040fe40005800000 */
[C---:B------:R-:W-:Y:S01]  /*13390*/  SEL R83, R44.reuse, R83, !P3 ;  /* 0x000000532c537207 */ /* 0x040fe20005800000 */
[----:B------:R1:W-:Y:S01]  /*133a0*/  STS.U8 [R89+UR9+0xc00], R7 ;  /* 0x000c000759007988 */ /* 0x0003e20008000009 */
[C---:B------:R-:W-:Y:S01]  /*133b0*/  SEL R13, R44.reuse, R24, !P3 ;  /* 0x000000182c0d7207 */ /* 0x040fe20005800000 */
[----:B------:R-:W2:Y:S02]  /*133c0*/  LDCU UR47, c[0x0][0x3b0] ;  /* 0x00007600ff2f77ac */ /* 0x000ea40008000800 */
[----:B0-----:R-:W3:Y:S01]  /*133d0*/  LDL.LU R10, [R1+0xcc] ;  /* 0x0000cc00010a7983 */ /* 0x001ee20000300800 */
[C---:B------:R-:W-:Y:S01]  /*133e0*/  SEL R82, R44.reuse, R82, !P3 ;  /* 0x000000522c527207 */ /* 0x040fe20005800000 */
[----:B------:R-:W0:Y:S02]  /*133f0*/  LDCU UR46, c[0x0][0x3b0] ;  /* 0x00007600ff2e77ac */ /* 0x000e240008000800 */
[----:B-1----:R-:W3:Y:S04]  /*13400*/  LDL.LU R7, [R1+0x11c] ;  /* 0x00011c0001077983 */ /* 0x002ee80000300800 */
[----:B------:R-:W3:Y:S01]  /*13410*/  LDL.LU R24, [R1+0xc8] ;  /* 0x0000c80001187983 */ /* 0x000ee20000300800 */
[----:B------:R-:W-:Y:S01]  /*13420*/  IMAD R13, R13, UR45, RZ ;  /* 0x0000002d0d0d7c24 */ /* 0x000fe2000f8e02ff */
[----:B------:R-:W-:-:S02]  /*13430*/  SEL R81, R44, R81, !P3 ;  /* 0x000000512c517207 */ /* 0x000fc40005800000 */
[----:B------:R-:W-:Y:S01]  /*13440*/  STS.U8 [R89+UR9+0x4c00], R88 ;  /* 0x004c005859007988 */ /* 0x000fe20008000009 */
[C---:B------:R-:W-:Y:S02]  /*13450*/  SEL R80, R44.reuse, R80, !P3 ;  /* 0x000000502c507207 */ /* 0x040fe40005800000 */
[C---:B------:R-:W-:Y:S01]  /*13460*/  SEL R79, R44.reuse, R79, !P3 ;  /* 0x0000004f2c4f7207 */ /* 0x040fe20005800000 */
[----:B------:R1:W-:Y:S01]  /*13470*/  STL [R1+0x10c], R12 ;  /* 0x00010c0c01007387 */ /* 0x0003e20000100800 */
[C---:B------:R-:W-:Y:S02]  /*13480*/  SEL R78, R44.reuse, R78, !P3 ;  /* 0x0000004e2c4e7207 */ /* 0x040fe40005800000 */
[C---:B------:R-:W-:Y:S01]  /*13490*/  SEL R77, R44.reuse, R77, !P3 ;  /* 0x0000004d2c4d7207 */ /* 0x040fe20005800000 */
[----:B------:R0:W-:Y:S01]  /*134a0*/  STS.U8 [R89+UR9+0x800], R0 ;  /* 0x0008000059007988 */ /* 0x0001e20008000009 */
[C---:B------:R-:W-:Y:S02]  /*134b0*/  SEL R76, R44.reuse, R76, !P3 ;  /* 0x0000004c2c4c7207 */ /* 0x040fe40005800000 */
[----:B------:R-:W-:-:S02]  /*134c0*/  SEL R75, R44, R75, !P3 ;  /* 0x0000004b2c4b7207 */ /* 0x000fc40005800000 */
[C---:B------:R-:W-:Y:S02]  /*134d0*/  SEL R74, R44.reuse, R74, !P3 ;  /* 0x0000004a2c4a7207 */ /* 0x040fe40005800000 */
[C---:B------:R-:W-:Y:S02]  /*134e0*/  SEL R73, R44.reuse, R73, !P3 ;  /* 0x000000492c497207 */ /* 0x040fe40005800000 */
[C---:B------:R-:W-:Y:S02]  /*134f0*/  SEL R72, R44.reuse, R72, !P3 ;  /* 0x000000482c487207 */ /* 0x040fe40005800000 */
[C---:B------:R-:W-:Y:S02]  /*13500*/  SEL R71, R44.reuse, R71, !P3 ;  /* 0x000000472c477207 */ /* 0x040fe40005800000 */
        /* <DEDUP_REMOVED lines=36> */
[C---:B------:R-:W-:Y:S01]  /*13750*/  SEL R27, R44.reuse, R27, !P3 ;  /* 0x0000001b2c1b7207 */ /* 0x040fe20005800000 */
[----:B------:R-:W-:Y:S01]  /*13760*/  IMAD R91, R91, UR69, RZ ;  /* 0x000000455b5b7c24 */ /* 0x000fe2000f8e02ff */
[----:B-1----:R-:W-:Y:S01]  /*13770*/  SEL R12, R44, R92, !P3 ;  /* 0x0000005c2c0c7207 */ /* 0x002fe20005800000 */
[----:B------:R-:W-:Y:S01]  /*13780*/  IMAD R90, R90, UR68, RZ ;  /* 0x000000445a5a7c24 */ /* 0x000fe2000f8e02ff */
[----:B------:R-:W3:Y:S01]  /*13790*/  LDL.LU R92, [R1+0xc4] ;  /* 0x0000c400015c7983 */ /* 0x000ee20000300800 */
[----:B------:R-:W-:Y:S01]  /*137a0*/  IMAD R83, R83, UR67, RZ ;  /* 0x0000004353537c24 */ /* 0x000fe2000f8e02ff */
[----:B------:R-:W1:Y:S01]  /*137b0*/  LDCU UR45, c[0x0][0x3b0] ;  /* 0x00007600ff2d77ac */ /* 0x000e620008000800 */
[----:B0-----:R-:W-:Y:S01]  /*137c0*/  IMAD R0, R12, UR44, RZ ;  /* 0x0000002c0c007c24 */ /* 0x001fe2000f8e02ff */
[----:B------:R4:W-:Y:S04]  /*137d0*/  STL [R1+0x4], R13 ;  /* 0x0000040d01007387 */ /* 0x0009e80000100800 */
[----:B--2---:R-:W-:Y:S01]  /*137e0*/  STS.U8 [R89+UR9+0x4800], R5 ;  /* 0x0048000559007988 */ /* 0x004fe20008000009 */
[----:B----4-:R-:W-:Y:S01]  /*137f0*/  SEL R13, R44, R11, !P3 ;  /* 0x0000000b2c0d7207 */ /* 0x010fe20005800000 */
[----:B------:R-:W-:Y:S01]  /*13800*/  IMAD R82, R82, UR66, RZ ;  /* 0x0000004252527c24 */ /* 0x000fe2000f8e02ff */
[----:B------:R-:W0:Y:S01]  /*13810*/  LDCU UR44, c[0x0][0x3b0] ;  /* 0x00007600ff2c77ac */ /* 0x000e220008000800 */
[----:B------:R-:W2:Y:S01]  /*13820*/  LDL.LU R11, [R1+0xc0] ;  /* 0x0000c000010b7983 */ /* 0x000ea20000300800 */
[----:B------:R-:W-:-:S03]  /*13830*/  SEL R12, R44, R93, !P3 ;  /* 0x0000005d2c0c7207 */ /* 0x000fc60005800000 */
[----:B------:R4:W-:Y:S04]  /*13840*/  STL [R1+0x108], R0 ;  /* 0x0001080001007387 */ /* 0x0009e80000100800 */
[----:B------:R-:W2:Y:S01]  /*13850*/  LDL.LU R93, [R1+0x9c] ;  /* 0x00009c00015d7983 */ /* 0x000ea20000300800 */
[----:B----4-:R-:W-:Y:S01]  /*13860*/  IMAD R0, R13, UR43, RZ ;  /* 0x0000002b0d007c24 */ /* 0x010fe2000f8e02ff */
[----:B---3--:R-:W-:Y:S02]  /*13870*/  SEL R13, R44, R23, !P3 ;  /* 0x000000172c0d7207 */ /* 0x008fe40005800000 */
[----:B------:R-:W-:Y:S01]  /*13880*/  STS.U8 [R89+UR9+0x400], R4 ;  /* 0x0004000459007988 */ /* 0x000fe20008000009 */
[----:B------:R-:W-:Y:S01]  /*13890*/  IMAD R81, R81, UR65, RZ ;  /* 0x0000004151517c24 */ /* 0x000fe2000f8e02ff */
[----:B------:R-:W3:Y:S02]  /*138a0*/  LDCU UR43, c[0x0][0x3b0] ;  /* 0x00007600ff2b77ac */ /* 0x000ee40008000800 */
[----:B------:R4:W-:Y:S04]  /*138b0*/  STL [R1+0xe8], R0 ;  /* 0x0000e80001007387 */ /* 0x0009e80000100800 */
[----:B------:R-:W3:Y:S01]  /*138c0*/  LDL.LU R23, [R1+0x90] ;  /* 0x0000900001177983 */ /* 0x000ee20000300800 */
[----:B----4-:R-:W-:Y:S01]  /*138d0*/  IMAD R0, R12, UR42, RZ ;  /* 0x0000002a0c007c24 */ /* 0x010fe2000f8e02ff */
[----:B------:R-:W-:-:S02]  /*138e0*/  SEL R12, R44, R22, !P3 ;  /* 0x000000162c0c7207 */ /* 0x000fc40005800000 */
[----:B------:R-:W-:Y:S01]  /*138f0*/  STS.U8 [R89+UR9+0x4400], R3 ;  /* 0x0044000359007988 */ /* 0x000fe20008000009 */
[----:B------:R-:W-:Y:S01]  /*13900*/  IMAD R80, R80, UR64, RZ ;  /* 0x0000004050507c24 */ /* 0x000fe2000f8e02ff */
[----:B------:R-:W4:Y:S02]  /*13910*/  LDCU UR42, c[0x0][0x3b0] ;  /* 0x00007600ff2a77ac */ /* 0x000f240008000800 */
[----:B------:R0:W-:Y:S04]  /*13920*/  STL [R1+0xe4], R0 ;  /* 0x0000e40001007387 */ /* 0x0001e80000100800 */
[----:B------:R-:W4:Y:S01]  /*13930*/  LDL.LU R22, [R1+0x8c] ;  /* 0x00008c0001167983 */ /* 0x000f220000300800 */
[----:B0-----:R-:W-:Y:S01]  /*13940*/  IMAD R0, R13, UR41, RZ ;  /* 0x000000290d007c24 */ /* 0x001fe2000f8e02ff */
[----:B------:R-:W-:-:S02]  /*13950*/  SEL R13, R44, R10, !P3 ;  /* 0x0000000a2c0d7207 */ /* 0x000fc40005800000 */
[----:B------:R-:W-:Y:S01]  /*13960*/  STS.U8 [R89+UR9], R2 ;  /* 0x0000000259007988 */ /* 0x000fe20008000009 */
[----:B------:R-:W-:Y:S01]  /*13970*/  IMAD R79, R79, UR63, RZ ;  /* 0x0000003f4f4f7c24 */ /* 0x000fe2000f8e02ff */
[----:B------:R-:W0:Y:S02]  /*13980*/  LDCU UR41, c[0x0][0x3b0] ;  /* 0x00007600ff2977ac */ /* 0x000e240008000800 */
[----:B------:R1:W-:Y:S02]  /*13990*/  STL [R1+0xe0], R0 ;  /* 0x0000e00001007387 */ /* 0x0003e40000100800 */
[----:B-1----:R-:W-:Y:S01]  /*139a0*/  IMAD R0, R12, UR40, RZ ;  /* 0x000000280c007c24 */ /* 0x002fe2000f8e02ff */
[----:B------:R-:W-:Y:S01]  /*139b0*/  SEL R12, R44, R24, !P3 ;  /* 0x000000182c0c7207 */ /* 0x000fe20005800000 */
[----:B------:R-:W-:Y:S01]  /*139c0*/  STS.U8 [R89+UR9+0x4000], R7 ;  /* 0x0040000759007988 */ /* 0x000fe20008000009 */
[----:B------:R-:W-:Y:S01]  /*139d0*/  IMAD R78, R78, UR62, RZ ;  /* 0x0000003e4e4e7c24 */ /* 0x000fe2000f8e02ff */
[----:B------:R-:W1:Y:S02]  /*139e0*/  LDCU UR40, c[0x0][0x3b0] ;  /* 0x00007600ff2877ac */ /* 0x000e640008000800 */
[----:B------:R0:W-:Y:S04]  /*139f0*/  STL [R1+0xcc], R0 ;  /* 0x0000cc0001007387 */ /* 0x0001e80000100800 */
[----:B------:R-:W4:Y:S01]  /*13a00*/  LDL.LU R24, [R1+0x98] ;  /* 0x0000980001187983 */ /* 0x000f220000300800 */
[----:B0-----:R-:W-:-:S03]  /*13a10*/  IMAD R0, R13, UR39, RZ ;  /* 0x000000270d007c24 */ /* 0x001fc6000f8e02ff */
[----:B------:R-:W-:Y:S01]  /*13a20*/  STS.U8 [R89+UR9+0x3400], R59 ;  /* 0x0034003b59007988 */ /* 0x000fe20008000009 */
[----:B------:R-:W-:Y:S01]  /*13a30*/  IMAD R77, R77, UR61, RZ ;  /* 0x0000003d4d4d7c24 */ /* 0x000fe2000f8e02ff */
[----:B------:R-:W0:Y:S02]  /*13a40*/  LDCU UR39, c[0x0][0x3b0] ;  /* 0x00007600ff2777ac */ /* 0x000e240008000800 */
[----:B------:R1:W-:Y:S02]  /*13a50*/  STL [R1+0xc8], R0 ;  /* 0x0000c80001007387 */ /* 0x0003e40000100800 */
[----:B-1----:R-:W-:Y:S02]  /*13a60*/  IMAD R0, R12, UR38, RZ ;  /* 0x000000260c007c24 */ /* 0x002fe4000f8e02ff */
[----:B------:R-:W-:Y:S01]  /*13a70*/  STS.U8 [R89+UR9+0x7400], R57 ;  /* 0x0074003959007988 */ /* 0x000fe20008000009 */
[----:B------:R-:W-:Y:S01]  /*13a80*/  IMAD R76, R76, UR60, RZ ;  /* 0x0000003c4c4c7c24 */ /* 0x000fe2000f8e02ff */
[----:B------:R-:W1:Y:S02]  /*13a90*/  LDCU UR38, c[0x0][0x3b0] ;  /* 0x00007600ff2677ac */ /* 0x000e640008000800 */
[----:B------:R-:W-:Y:S04]  /*13aa0*/  STS.U8 [R89+UR9+0x3800], R52 ;  /* 0x0038003459007988 */ /* 0x000fe80008000009 */
[----:B------:R-:W-:Y:S04]  /*13ab0*/  STS.U8 [R89+UR9+0x7800], R50 ;  /* 0x0078003259007988 */ /* 0x000fe80008000009 */
[----:B------:R-:W-:Y:S04]  /*13ac0*/  STS.U8 [R89+UR9+0x3c00], R48 ;  /* 0x003c003059007988 */ /* 0x000fe80008000009 */
[----:B------:R-:W-:Y:S01]  /*13ad0*/  STS.U8 [R89+UR9+0x7c00], R67 ;  /* 0x007c004359007988 */ /* 0x000fe20008000009 */
[----:B------:R-:W-:-:S03]  /*13ae0*/  SEL R13, R44, R92, !P3 ;  /* 0x0000005c2c0d7207 */ /* 0x000fc60005800000 */
[----:B------:R-:W4:Y:S04]  /*13af0*/  LDL.LU R92, [R1+0x94] ;  /* 0x00009400015c7983 */ /* 0x000f280000300800 */
[----:B------:R0:W-:Y:S02]  /*13b00*/  STL [R1+0xc4], R0 ;  /* 0x0000c40001007387 */ /* 0x0001e40000100800 */
[----:B0-----:R-:W-:Y:S01]  /*13b10*/  IMAD R0, R13, UR37, RZ ;  /* 0x000000250d007c24 */ /* 0x001fe2000f8e02ff */
[----:B------:R-:W0:Y:S04]  /*13b20*/  LDCU UR37, c[0x0][0x3b0] ;  /* 0x00007600ff2577ac */ /* 0x000e280008000800 */
[----:B------:R0:W-:Y:S01]  /*13b30*/  STL [R1+0xc0], R0 ;  /* 0x0000c00001007387 */ /* 0x0001e20000100800 */
[----:B--2---:R-:W-:-:S05]  /*13b40*/  SEL R12, R44, R11, !P3 ;  /* 0x0000000b2c0c7207 */ /* 0x004fca0005800000 */
[----:B0-----:R-:W-:Y:S01]  /*13b50*/  IMAD R0, R12, UR36, RZ ;  /* 0x000000240c007c24 */ /* 0x001fe2000f8e02ff */
[----:B------:R-:W0:Y:S01]  /*13b60*/  LDCU UR36, c[0x0][0x3b0] ;  /* 0x00007600ff2477ac */ /* 0x000e220008000800 */
[C---:B------:R-:W-:Y:S02]  /*13b70*/  SEL R13, R44.reuse, R93, !P3 ;  /* 0x0000005d2c0d7207 */ /* 0x040fe40005800000 */
[----:B------:R-:W2:Y:S04]  /*13b80*/  LDL.LU R93, [R1+0x88] ;  /* 0x00008800015d7983 */ /* 0x000ea80000300800 */
[----:B------:R0:W-:Y:S04]  /*13b90*/  STL [R1+0x9c], R0 ;  /* 0x00009c0001007387 */ /* 0x0001e80000100800 */
[----:B------:R-:W2:Y:S04]  /*13ba0*/  LDL.LU R3, [R1+0x148] ;  /* 0x0001480001037983 */ /* 0x000ea80000300800 */
[----:B------:R-:W2:Y:S01]  /*13bb0*/  LDL.LU R2, [R1+0x84] ;  /* 0x0000840001027983 */ /* 0x000ea20000300800 */
[----:B---3--:R-:W-:-:S03]  /*13bc0*/  SEL R12, R44, R23, !P3 ;  /* 0x000000172c0c7207 */ /* 0x008fc60005800000 */
[----:B------:R-:W3:Y:S01]  /*13bd0*/  LDL.LU R11, [R1+0x144] ;  /* 0x00014400010b7983 */ /* 0x000ee20000300800 */
[----:B0-----:R-:W-:-:S03]  /*13be0*/  LOP3.LUT R0, R89, 0x10, RZ, 0x3c, !PT ;  /* 0x0000001059007812 */ /* 0x001fc600078e3cff */
[----:B------:R-:W3:Y:S04]  /*13bf0*/  LDL.LU R23, [R1+0x80] ;  /* 0x0000800001177983 */ /* 0x000ee80000300800 */
[----:B------:R-:W3:Y:S04]  /*13c00*/  LDL.LU R89, [R1+0x158] ;  /* 0x0001580001597983 */ /* 0x000ee80000300800 */
[----:B------:R-:W3:Y:S01]  /*13c10*/  LDL.LU R10, [R1+0x7c] ;  /* 0x00007c00010a7983 */ /* 0x000ee20000300800 */
[----:B------:R-:W-:Y:S01]  /*13c20*/  IMAD R7, R13, UR35, RZ ;  /* 0x000000230d077c24 */ /* 0x000fe2000f8e02ff */
[----:B----4-:R-:W-:Y:S01]  /*13c30*/  SEL R13, R44, R22, !P3 ;  /* 0x000000162c0d7207 */ /* 0x010fe20005800000 */
[----:B------:R-:W-:Y:S01]  /*13c40*/  IMAD R22, R12, UR34, RZ ;  /* 0x000000220c167c24 */ /* 0x000fe2000f8e02ff */
[----:B------:R-:W4:Y:S01]  /*13c50*/  LDL.LU R88, [R1+0x154] ;  /* 0x0001540001587983 */ /* 0x000f220000300800 */
[----:B------:R-:W-:Y:S01]  /*13c60*/  IMAD R75, R75, UR59, RZ ;  /* 0x0000003b4b4b7c24 */ /* 0x000fe2000f8e02ff */
[----:B------:R-:W0:Y:S01]  /*13c70*/  LDCU UR35, c[0x0][0x3b0] ;  /* 0x00007600ff2377ac */ /* 0x000e220008000800 */
[----:B------:R-:W-:Y:S01]  /*13c80*/  IMAD R59, R13, UR33, RZ ;  /* 0x000000210d3b7c24 */ /* 0x000fe2000f8e02ff */
[----:B------:R-:W-:Y:S01]  /*13c90*/  STS.U8 [R0+UR9+0x80], R85 ;  /* 0x0000805500007988 */ /* 0x000fe20008000009 */
[----:B------:R-:W-:Y:S01]  /*13ca0*/  IMAD R74, R74, UR58, RZ ;  /* 0x0000003a4a4a7c24 */ /* 0x000fe2000f8e02ff */
[----:B------:R-:W0:Y:S01]  /*13cb0*/  LDCU UR33, c[0x0][0x3b0] ;  /* 0x00007600ff2177ac */ /* 0x000e220008000800 */
[----:B------:R-:W-:Y:S01]  /*13cc0*/  SEL R12, R44, R24, !P3 ;  /* 0x000000182c0c7207 */ /* 0x000fe20005800000 */
[----:B------:R-:W-:Y:S01]  /*13cd0*/  IMAD R73, R73, UR57, RZ ;  /* 0x0000003949497c24 */ /* 0x000fe2000f8e02ff */
[----:B------:R-:W4:Y:S01]  /*13ce0*/  LDL.LU R24, [R1+0x78] ;  /* 0x0000780001187983 */ /* 0x000f220000300800 */
[----:B------:R-:W-:Y:S01]  /*13cf0*/  IMAD R72, R72, UR56, RZ ;  /* 0x0000003848487c24 */ /* 0x000fe2000f8e02ff */
[----:B------:R-:W0:Y:S01]  /*13d00*/  LDCU UR34, c[0x0][0x3b0] ;  /* 0x00007600ff2277ac */ /* 0x000e220008000800 */
[----:B------:R-:W-:Y:S01]  /*13d10*/  IMAD R57, R12, UR32, RZ ;  /* 0x000000200c397c24 */ /* 0x000fe2000f8e02ff */
[----:B------:R-:W4:Y:S01]  /*13d20*/  LDL.LU R5, [R1+0x170] ;  /* 0x0001700001057983 */ /* 0x000f220000300800 */
[----:B------:R-:W-:Y:S01]  /*13d30*/  IMAD R71, R71, UR55, RZ ;  /* 0x0000003747477c24 */ /* 0x000fe2000f8e02ff */
[----:B------:R-:W0:Y:S02]  /*13d40*/  LDCU UR32, c[0x0][0x3b0] ;  /* 0x00007600ff2077ac */ /* 0x000e240008000800 */
[----:B------:R-:W4:Y:S04]  /*13d50*/  LDL.LU R4, [R1+0x74] ;  /* 0x0000740001047983 */ /* 0x000f280000300800 */
[----:B------:R-:W-:Y:S01]  /*13d60*/  STS.U8 [R0+UR9+0x4080], R84 ;  /* 0x0040805400007988 */ /* 0x000fe20008000009 */
[----:B------:R-:W-:-:S03]  /*13d70*/  SEL R13, R44, R92, !P3 ;  /* 0x0000005c2c0d7207 */ /* 0x000fc60005800000 */
[----:B------:R-:W4:Y:S02]  /*13d80*/  LDL.LU R92, [R1+0x16c] ;  /* 0x00016c00015c7983 */ /* 0x000f240000300800 */
[----:B------:R-:W-:Y:S01]  /*13d90*/  IMAD R48, R13, UR31, RZ ;  /* 0x0000001f0d307c24 */ /* 0x000fe2000f8e02ff */
[----:B------:R-:W0:Y:S01]  /*13da0*/  LDCU UR31, c[0x0][0x3b0] ;  /* 0x00007600ff1f77ac */ /* 0x000e220008000800 */
[C---:B--2---:R-:W-:Y:S02]  /*13db0*/  SEL R12, R44.reuse, R93, !P3 ;  /* 0x0000005d2c0c7207 */ /* 0x044fe40005800000 */
[----:B------:R-:W2:Y:S04]  /*13dc0*/  LDL.LU R93, [R1+0x70] ;  /* 0x00007000015d7983 */ /* 0x000ea80000300800 */
[----:B------:R0:W-:Y:S01]  /*13dd0*/  STS.U8 [R0+UR9+0x480], R3 ;  /* 0x0004800300007988 */ /* 0x0001e20008000009 */
[----:B------:R-:W-:Y:S01]  /*13de0*/  SEL R13, R44, R2, !P3 ;  /* 0x000000022c0d7207 */ /* 0x000fe20005800000 */
[----:B------:R-:W-:Y:S01]  /*13df0*/  IMAD R52, R12, UR30, RZ ;  /* 0x0000001e0c347c24 */ /* 0x000fe2000f8e02ff */
[----:B------:R-:W1:Y:S01]  /*13e00*/  LDCU UR30, c[0x0][0x3b0] ;  /* 0x00007600ff1e77ac */ /* 0x000e620008000800 */
[----:B0-----:R-:W2:Y:S04]  /*13e10*/  LDL.LU R3, [R1+0x180] ;  /* 0x0001800001037983 */ /* 0x001ea80000300800 */
[----:B------:R-:W2:Y:S01]  /*13e20*/  LDL.LU R2, [R1+0x6c] ;  /* 0x00006c0001027983 */ /* 0x000ea20000300800 */
[----:B---3--:R-:W-:-:S03]  /*13e30*/  SEL R12, R44, R23, !P3 ;  /* 0x000000172c0c7207 */ /* 0x008fc60005800000 */
[----:B------:R0:W-:Y:S01]  /*13e40*/  STS.U8 [R0+UR9+0x4480], R11 ;  /* 0x0044800b00007988 */ /* 0x0001e20008000009 */
[----:B------:R-:W-:Y:S01]  /*13e50*/  IMAD R50, R13, UR29, RZ ;  /* 0x0000001d0d327c24 */ /* 0x000fe2000f8e02ff */
[----:B------:R-:W-:Y:S01]  /*13e60*/  SEL R13, R44, R10, !P3 ;  /* 0x0000000a2c0d7207 */ /* 0x000fe20005800000 */
[----:B------:R-:W-:Y:S01]  /*13e70*/  IMAD R84, R12, UR28, RZ ;  /* 0x0000001c0c547c24 */ /* 0x000fe2000f8e02ff */
[----:B------:R3:W-:Y:S01]  /*13e80*/  STS.U8 [R0+UR9+0x880], R89 ;  /* 0x0008805900007988 */ /* 0x0007e20008000009 */
[----:B------:R-:W-:Y:S01]  /*13e90*/  IMAD R70, R70, UR54, RZ ;  /* 0x0000003646467c24 */ /* 0x000fe2000f8e02ff */
[----:B------:R-:W1:Y:S02]  /*13ea0*/  LDCU UR29, c[0x0][0x3b0] ;  /* 0x00007600ff1d77ac */ /* 0x000e640008000800 */
[----:B0-----:R-:W2:Y:S01]  /*13eb0*/  LDL.LU R11, [R1+0x17c] ;  /* 0x00017c00010b7983 */ /* 0x001ea20000300800 */
[----:B------:R-:W-:Y:S01]  /*13ec0*/  IMAD R67, R13, UR27, RZ ;  /* 0x0000001b0d437c24 */ /* 0x000fe2000f8e02ff */
[----:B------:R-:W0:Y:S02]  /*13ed0*/  LDCU UR27, c[0x0][0x3b0] ;  /* 0x00007600ff1b77ac */ /* 0x000e240008000800 */
[----:B------:R-:W2:Y:S01]  /*13ee0*/  LDL.LU R23, [R1+0x68] ;  /* 0x0000680001177983 */ /* 0x000ea20000300800 */
[----:B------:R-:W-:Y:S01]  /*13ef0*/  IMAD R69, R69, UR53, RZ ;  /* 0x0000003545457c24 */ /* 0x000fe2000f8e02ff */
[----:B------:R-:W0:Y:S02]  /*13f00*/  LDCU UR28, c[0x0][0x3b0] ;  /* 0x00007600ff1c77ac */ /* 0x000e240008000800 */
[----:B---3--:R-:W3:Y:S04]  /*13f10*/  LDL.LU R89, [R1+0x194] ;  /* 0x0001940001597983 */ /* 0x008ee80000300800 */
[----:B------:R-:W3:Y:S01]  /*13f20*/  LDL.LU R10, [R1+0x64] ;  /* 0x00006400010a7983 */ /* 0x000ee20000300800 */
[----:B----4-:R-:W-:-:S03]  /*13f30*/  SEL R12, R44, R24, !P3 ;  /* 0x000000182c0c7207 */ /* 0x010fc60005800000 */
[----:B------:R-:W4:Y:S01]  /*13f40*/  LDL.LU R24, [R1+0x190] ;  /* 0x0001900001187983 */ /* 0x000f220000300800 */
[----:B------:R-:W-:Y:S01]  /*13f50*/  SEL R13, R44, R4, !P3 ;  /* 0x000000042c0d7207 */ /* 0x000fe20005800000 */
[----:B------:R-:W-:Y:S02]  /*13f60*/  IMAD R4, R12, UR26, RZ ;  /* 0x0000001a0c047c24 */ /* 0x000fe4000f8e02ff */
[----:B------:R-:W-:Y:S01]  /*13f70*/  STS.U8 [R0+UR9+0x4880], R88 ;  /* 0x0048805800007988 */ /* 0x000fe20008000009 */
[----:B------:R-:W-:Y:S01]  /*13f80*/  IMAD R68, R68, UR52, RZ ;  /* 0x0000003444447c24 */ /* 0x000fe2000f8e02ff */
[----:B------:R-:W0:Y:S01]  /*13f90*/  LDCU UR26, c[0x0][0x3b0] ;  /* 0x00007600ff1a77ac */ /* 0x000e220008000800 */
[----:B------:R-:W-:Y:S01]  /*13fa0*/  IMAD R85, R13, UR25, RZ ;  /* 0x000000190d557c24 */ /* 0x000fe2000f8e02ff */
[----:B------:R-:W-:Y:S01]  /*13fb0*/  STS.U8 [R0+UR9+0xc80], R5 ;  /* 0x000c800500007988 */ /* 0x000fe20008000009 */
[----:B------:R-:W-:Y:S01]  /*13fc0*/  IMAD R66, R66, UR71, RZ ;  /* 0x0000004742427c24 */ /* 0x000fe2000f8e02ff */
[----:B------:R-:W0:Y:S02]  /*13fd0*/  LDCU UR25, c[0x0][0x3b0] ;  /* 0x00007600ff1977ac */ /* 0x000e240008000800 */
[----:B------:R-:W-:Y:S04]  /*13fe0*/  STL [R1+0x74], R4 ;  /* 0x0000740401007387 */ /* 0x000fe80000100800 */
[----:B------:R0:W-:Y:S04]  /*13ff0*/  STS.U8 [R0+UR9+0x4c80], R92 ;  /* 0x004c805c00007988 */ /* 0x0001e80008000009 */
[----:B0-----:R-:W4:Y:S01]  /*14000*/  LDL.LU R92, [R1+0x1a4] ;  /* 0x0001a400015c7983 */ /* 0x001f220000300800 */
[----:B--2---:R-:W-:-:S03]  /*14010*/  SEL R12, R44, R93, !P3 ;  /* 0x0000005d2c0c7207 */ /* 0x004fc60005800000 */
[----:B------:R-:W2:Y:S04]  /*14020*/  LDL.LU R93, [R1+0x1a0] ;  /* 0x0001a000015d7983 */ /* 0x000ea80000300800 */
[----:B------:R-:W2:Y:S01]  /*14030*/  LDL.LU R88, [R1+0x4c] ;  /* 0x00004c0001587983 */ /* 0x000ea20000300800 */
[----:B------:R-:W-:Y:S01]  /*14040*/  SEL R13, R44, R2, !P3 ;  /* 0x000000022c0d7207 */ /* 0x000fe20005800000 */
[----:B------:R-:W-:Y:S02]  /*14050*/  IMAD R2, R12, UR24, RZ ;  /* 0x000000180c027c24 */ /* 0x000fe4000f8e02ff */
[----:B------:R-:W-:Y:S01]  /*14060*/  STS.U8 [R0+UR9+0x1080], R3 ;  /* 0x0010800300007988 */ /* 0x000fe20008000009 */
[----:B------:R-:W-:Y:S01]  /*14070*/  IMAD R65, R65, UR70, RZ ;  /* 0x0000004641417c24 */ /* 0x000fe2000f8e02ff */
[----:B------:R-:W0:Y:S02]  /*14080*/  LDCU UR24, c[0x0][0x3b0] ;  /* 0x00007600ff1877ac */ /* 0x000e240008000800 */
[----:B------:R1:W-:Y:S04]  /*14090*/  STL [R1+0x6c], R2 ;  /* 0x00006c0201007387 */ /* 0x0003e80000100800 */
[----:B------:R0:W-:Y:S01]  /*140a0*/  STS.U8 [R0+UR9+0x5080], R11 ;  /* 0x0050800b00007988 */ /* 0x0001e20008000009 */
[----:B------:R-:W-:-:S03]  /*140b0*/  SEL R12, R44, R23, !P3 ;  /* 0x000000172c0c7207 */ /* 0x000fc60005800000 */
[----:B-1----:R-:W2:Y:S01]  /*140c0*/  LDL.LU R2, [R1+0x1b0] ;  /* 0x0001b00001027983 */ /* 0x002ea20000300800 */
[----:B------:R-:W-:Y:S01]  /*140d0*/  IMAD R23, R13, UR23, RZ ;  /* 0x000000170d177c24 */ /* 0x000fe2000f8e02ff */
[----:B------:R-:W1:Y:S02]  /*140e0*/  LDCU UR23, c[0x0][0x3b0] ;  /* 0x00007600ff1777ac */ /* 0x000e640008000800 */
[----:B---3--:R3:W-:Y:S01]  /*140f0*/  STS.U8 [R0+UR9+0x1480], R89 ;  /* 0x0014805900007988 */ /* 0x0087e20008000009 */
[----:B------:R-:W-:Y:S01]  /*14100*/  IMAD R3, R12, UR22, RZ ;  /* 0x000000160c037c24 */ /* 0x000fe2000f8e02ff */
[----:B------:R-:W1:Y:S01]  /*14110*/  LDCU UR22, c[0x0][0x3b0] ;  /* 0x00007600ff1677ac */ /* 0x000e620008000800 */
[C---:B------:R-:W-:Y:S01]  /*14120*/  SEL R13, R44.reuse, R10, !P3 ;  /* 0x0000000a2c0d7207 */ /* 0x040fe20005800000 */
[----:B0-----:R-:W2:Y:S04]  /*14130*/  LDL.LU R11, [R1+0x44] ;  /* 0x00004400010b7983 */ /* 0x001ea80000300800 */
[----:B------:R-:W2:Y:S04]  /*14140*/  LDL.LU R5, [R1+0x1c8] ;  /* 0x0001c80001057983 */ /* 0x000ea80000300800 */
[----:B---3--:R-:W3:Y:S01]  /*14150*/  LDL.LU R89, [R1+0x40] ;  /* 0x0000400001597983 */ /* 0x008ee20000300800 */
[----:B------:R-:W-:Y:S01]  /*14160*/  IMAD R13, R13, UR19, RZ ;  /* 0x000000130d0d7c24 */ /* 0x000fe2000f8e02ff */
[----:B------:R-:W0:Y:S02]  /*14170*/  LDCU UR19, c[0x0][0x3b0] ;  /* 0x00007600ff1377ac */ /* 0x000e240008000800 */
[----:B------:R-:W3:Y:S04]  /*14180*/  LDL.LU R12, [R1+0x58] ;  /* 0x00005800010c7983 */ /* 0x000ee80000300800 */
[----:B------:R-:W3:Y:S04]  /*14190*/  LDL.LU R4, [R1+0x1c0] ;  /* 0x0001c00001047983 */ /* 0x000ee80000300800 */
[----:B------:R0:W-:Y:S04]  /*141a0*/  STL [R1+0x64], R3 ;  /* 0x0000640301007387 */ /* 0x0001e80000100800 */
[----:B----4-:R4:W-:Y:S04]  /*141b0*/  STS.U8 [R0+UR9+0x5480], R24 ;  /* 0x0054801800007988 */ /* 0x0109e80008000009 */
[----:B0-----:R-:W3:Y:S04]  /*141c0*/  LDL.LU R3, [R1+0x3c] ;  /* 0x00003c0001037983 */ /* 0x001ee80000300800 */
[----:B------:R-:W3:Y:S04]  /*141d0*/  LDL.LU R10, [R1+0x208] ;  /* 0x00020800010a7983 */ /* 0x000ee80000300800 */
[----:B----4-:R-:W4:Y:S04]  /*141e0*/  LDL.LU R24, [R1+0x1fc] ;  /* 0x0001fc0001187983 */ /* 0x010f280000300800 */
[----:B------:R0:W-:Y:S04]  /*141f0*/  STL [R1+0x58], R13 ;  /* 0x0000580d01007387 */ /* 0x0001e80000100800 */
[----:B0-----:R-:W4:Y:S04]  /*14200*/  LDL.LU R13, [R1+0x54] ;  /* 0x00005400010d7983 */ /* 0x001f280000300800 */
[----:B------:R0:W-:Y:S04]  /*14210*/  STS.U8 [R0+UR9+0x1880], R92 ;  /* 0x0018805c00007988 */ /* 0x0001e80008000009 */
[----:B0-----:R-:W4:Y:S04]  /*14220*/  LDL.LU R92, [R1+0x128c] ;  /* 0x00128c00015c7983 */ /* 0x001f280000300800 */
[----:B--2---:R-:W-:Y:S01]  /*14230*/  STS.U8 [R0+UR9+0x5880], R93 ;  /* 0x0058805d00007988 */ /* 0x004fe20008000009 */
[----:B---3--:R-:W-:-:S05]  /*14240*/  SEL R12, R44, R12, !P3 ;  /* 0x0000000c2c0c7207 */ /* 0x008fca0005800000 */
[----:B------:R-:W-:Y:S01]  /*14250*/  IMAD R12, R12, UR18, RZ ;  /* 0x000000120c0c7c24 */ /* 0x000fe2000f8e02ff */
[----:B------:R-:W0:Y:S04]  /*14260*/  LDCU UR18, c[0x0][0x3b0] ;  /* 0x00007600ff1277ac */ /* 0x000e280008000800 */
[----:B------:R2:W-:Y:S04]  /*14270*/  STL [R1+0x54], R12 ;  /* 0x0000540c01007387 */ /* 0x0005e80000100800 */
[----:B--2---:R-:W2:Y:S04]  /*14280*/  LDL.LU R12, [R1+0x50] ;  /* 0x00005000010c7983 */ /* 0x004ea80000300800 */
[----:B------:R-:W3:Y:S01]  /*14290*/  LDL.LU R93, [R1+0x1288] ;  /* 0x00128800015d7983 */ /* 0x000ee20000300800 */
[----:B----4-:R-:W-:-:S05]  /*142a0*/  SEL R13, R44, R13, !P3 ;  /* 0x0000000d2c0d7207 */ /* 0x010fca0005800000 */
[----:B------:R-:W-:Y:S01]  /*142b0*/  IMAD R13, R13, UR17, RZ ;  /* 0x000000110d0d7c24 */ /* 0x000fe2000f8e02ff */
[----:B------:R-:W4:Y:S04]  /*142c0*/  LDCU UR17, c[0x0][0x3b0] ;  /* 0x00007600ff1177ac */ /* 0x000f280008000800 */
[----:B------:R0:W-:Y:S04]  /*142d0*/  STL [R1+0x50], R13 ;  /* 0x0000500d01007387 */ /* 0x0001e80000100800 */
[----:B0-----:R-:W4:Y:S01]  /*142e0*/  LDL.LU R13, [R1+0x1b4] ;  /* 0x0001b400010d7983 */ /* 0x001f220000300800 */
[----:B--2---:R-:W-:-:S05]  /*142f0*/  SEL R12, R44, R12, !P3 ;  /* 0x0000000c2c0c7207 */ /* 0x004fca0005800000 */
[----:B------:R-:W-:Y:S01]  /*14300*/  IMAD R12, R12, UR16, RZ ;  /* 0x000000100c0c7c24 */ /* 0x000fe2000f8e02ff */
[----:B---3--:R-:W-:Y:S01]  /*14310*/  SEL R93, R44, R93, !P3 ;  /* 0x0000005d2c5d7207 */ /* 0x008fe20005800000 */
[----:B------:R-:W-:Y:S01]  /*14320*/  IMAD R64, R64, UR76, RZ ;  /* 0x0000004c40407c24 */ /* 0x000fe2000f8e02ff */
[----:B------:R-:W-:Y:S01]  /*14330*/  SEL R92, R44, R92, !P3 ;  /* 0x0000005c2c5c7207 */ /* 0x000fe20005800000 */
[----:B------:R-:W-:Y:S01]  /*14340*/  IMAD R63, R63, UR75, RZ ;  /* 0x0000004b3f3f7c24 */ /* 0x000fe2000f8e02ff */
[----:B------:R0:W-:Y:S01]  /*14350*/  STL [R1+0x4c], R12 ;  /* 0x00004c0c01007387 */ /* 0x0001e20000100800 */
[----:B------:R-:W-:Y:S01]  /*14360*/  IMAD R62, R62, UR74, RZ ;  /* 0x0000004a3e3e7c24 */ /* 0x000fe2000f8e02ff */
[----:B------:R-:W2:Y:S01]  /*14370*/  LDCU UR16, c[0x0][0x3b0] ;  /* 0x00007600ff1077ac */ /* 0x000ea20008000800 */
[C---:B0-----:R-:W-:Y:S01]  /*14380*/  SEL R12, R44.reuse, R11, !P3 ;  /* 0x0000000b2c0c7207 */ /* 0x041fe20005800000 */
[----:B----4-:R-:W-:Y:S04]  /*14390*/  STS.U8 [R0+UR9+0x1c80], R13 ;  /* 0x001c800d00007988 */ /* 0x010fe80008000009 */
[----:B------:R0:W-:Y:S04]  /*143a0*/  STS.U8 [R0+UR9+0x5c80], R2 ;  /* 0x005c800200007988 */ /* 0x0001e80008000009 */
[----:B0-----:R-:W3:Y:S04]  /*143b0*/  LDL.LU R2, [R1+0xc] ;  /* 0x00000c0001027983 */ /* 0x001ee80000300800 */
[----:B------:R-:W4:Y:S01]  /*143c0*/  LDL.LU R11, [R1+0x8] ;  /* 0x00000800010b7983 */ /* 0x000f220000300800 */
[----:B------:R-:W-:-:S05]  /*143d0*/  SEL R13, R44, R88, !P3 ;  /* 0x000000582c0d7207 */ /* 0x000fca0005800000 */
[----:B------:R-:W-:Y:S01]  /*143e0*/  IMAD R13, R13, UR15, RZ ;  /* 0x0000000f0d0d7c24 */ /* 0x000fe2000f8e02ff */
[----:B------:R-:W-:Y:S01]  /*143f0*/  STS.U8 [R0+UR9+0x2080], R5 ;  /* 0x0020800500007988 */ /* 0x000fe20008000009 */
[----:B------:R-:W-:Y:S01]  /*14400*/  IMAD R88, R6, 0x67, RZ ;  /* 0x0000006706587824 */ /* 0x000fe200078e02ff */
[----:B------:R-:W0:Y:S02]  /*14410*/  LDCU UR15, c[0x0][0x3b0] ;  /* 0x00007600ff0f77ac */ /* 0x000e240008000800 */
[----:B------:R1:W-:Y:S04]  /*14420*/  STL [R1+0x44], R13 ;  /* 0x0000440d01007387 */ /* 0x0003e80000100800 */
[----:B------:R0:W-:Y:S01]  /*14430*/  STS.U8 [R0+UR9+0x6080], R4 ;  /* 0x0060800400007988 */ /* 0x0001e20008000009 */
[----:B-1----:R-:W-:Y:S01]  /*14440*/  SEL R13, R44, R89, !P3 ;  /* 0x000000592c0d7207 */ /* 0x002fe20005800000 */
[----:B------:R-:W-:Y:S01]  /*14450*/  IMAD R89, R12, UR14, RZ ;  /* 0x0000000e0c597c24 */ /* 0x000fe2000f8e02ff */
[C---:B------:R-:W-:Y:S01]  /*14460*/  SEL R12, R44.reuse, R3, !P3 ;  /* 0x000000032c0c7207 */ /* 0x040fe20005800000 */
[----:B------:R1:W-:Y:S01]  /*14470*/  STS.U8 [R0+UR9+0x2480], R10 ;  /* 0x0024800a00007988 */ /* 0x0003e20008000009 */
[C---:B------:R-:W-:Y:S01]  /*14480*/  SEL R5, R44.reuse, R20, !P3 ;  /* 0x000000142c057207 */ /* 0x040fe20005800000 */
[----:B------:R-:W-:Y:S01]  /*14490*/  IMAD R3, R13, UR13, RZ ;  /* 0x0000000d0d037c24 */ /* 0x000fe2000f8e02ff */
[----:B0-----:R-:W-:Y:S01]  /*144a0*/  SEL R4, R44, R19, !P3 ;  /* 0x000000132c047207 */ /* 0x001fe20005800000 */
[----:B------:R0:W-:Y:S01]  /*144b0*/  STS.U8 [R0+UR9+0x6480], R24 ;  /* 0x0064801800007988 */ /* 0x0001e20008000009 */
[----:B------:R-:W-:Y:S01]  /*144c0*/  IMAD R93, R93, UR50, RZ ;  /* 0x000000325d5d7c24 */ /* 0x000fe2000f8e02ff */
[----:B------:R-:W2:Y:S01]  /*144d0*/  LDCU UR14, c[0x0][0x3b0] ;  /* 0x00007600ff0e77ac */ /* 0x000ea20008000800 */
[----:B-1----:R-:W-:Y:S01]  /*144e0*/  IMAD R10, R6, 0x66, RZ ;  /* 0x00000066060a7824 */ /* 0x002fe200078e02ff */
[----:B------:R-:W-:Y:S01]  /*144f0*/  STL [R1+0x3c], R3 ;  /* 0x00003c0301007387 */ /* 0x000fe20000100800 */
[----:B------:R-:W-:Y:S01]  /*14500*/  IMAD R92, R92, UR51, RZ ;  /* 0x000000335c5c7c24 */ /* 0x000fe2000f8e02ff */
[----:B------:R-:W1:Y:S01]  /*14510*/  LDCU UR13, c[0x0][0x3b0] ;  /* 0x00007600ff0d77ac */ /* 0x000e620008000800 */
[C---:B0-----:R-:W-:Y:S01]  /*14520*/  SEL R0, R44.reuse, R26, !P3 ;  /* 0x0000001a2c007207 */ /* 0x041fe20005800000 */
[----:B------:R0:W-:Y:S04]  /*14530*/  STL [R1+0x127c], R6 ;  /* 0x00127c0601007387 */ /* 0x0001e80000100800 */
[----:B------:R1:W-:Y:S04]  /*14540*/  STL [R1+0x1280], R10 ;  /* 0x0012800a01007387 */ /* 0x0003e80000100800 */
[----:B------:R1:W-:Y:S01]  /*14550*/  STL [R1+0x1284], R88 ;  /* 0x0012845801007387 */ /* 0x0003e20000100800 */
[----:B0-----:R-:W-:-:S03]  /*14560*/  SEL R6, R44, R17, !P3 ;  /* 0x000000112c067207 */ /* 0x001fc60005800000 */
[----:B------:R0:W-:Y:S01]  /*14570*/  STL [R1+0x8], R0 ;  /* 0x0000080001007387 */ /* 0x0001e20000100800 */
[----:B------:R-:W-:Y:S01]  /*14580*/  IMAD R24, R12, UR12, RZ ;  /* 0x0000000c0c187c24 */ /* 0x000fe2000f8e02ff */
[C---:B------:R-:W-:Y:S01]  /*14590*/  SEL R3, R44.reuse, R21, !P3 ;  /* 0x000000152c037207 */ /* 0x040fe20005800000 */
[----:B------:R-:W-:Y:S01]  /*145a0*/  IMAD R61, R61, UR73, RZ ;  /* 0x000000493d3d7c24 */ /* 0x000fe2000f8e02ff */
[----:B------:R-:W2:Y:S01]  /*145b0*/  LDL.LU R17, [R1+0xc8] ;  /* 0x0000c80001117983 */ /* 0x000ea20000300800 */
[----:B-1----:R-:W-:Y:S01]  /*145c0*/  SEL R10, R44, R18, !P3 ;  /* 0x000000122c0a7207 */ /* 0x002fe20005800000 */
[----:B------:R-:W-:Y:S01]  /*145d0*/  IMAD R60, R60, UR72, RZ ;  /* 0x000000483c3c7c24 */ /* 0x000fe2000f8e02ff */
[----:B------:R-:W-:Y:S01]  /*145e0*/  SEL R88, R44, R25, !P3 ;  /* 0x000000192c587207 */ /* 0x000fe20005800000 */
[----:B------:R-:W-:Y:S01]  /*145f0*/  IMAD R56, R56, UR4, RZ ;  /* 0x0000000438387c24 */ /* 0x000fe2000f8e02ff */
[----:B0-----:R-:W-:Y:S01]  /*14600*/  SEL R0, R44, R16, !P3 ;  /* 0x000000102c007207 */ /* 0x001fe20005800000 */
[----:B------:R-:W-:Y:S01]  /*14610*/  IMAD R58, R58, UR5, RZ ;  /* 0x000000053a3a7c24 */ /* 0x000fe2000f8e02ff */
[----:B------:R-:W2:Y:S01]  /*14620*/  LDL.LU R16, [R1+0xcc] ;  /* 0x0000cc0001107983 */ /* 0x000ea20000300800 */
[-C--:B------:R-:W-:Y:S01]  /*14630*/  IADD3 R25, P0, PT, R87, R9.reuse, RZ ;  /* 0x0000000957197210 */ /* 0x080fe20007f1e0ff */
[----:B------:R-:W-:Y:S01]  /*14640*/  IMAD R55, R55, UR48, RZ ;  /* 0x0000003037377c24 */ /* 0x000fe2000f8e02ff */
[----:B------:R-:W-:Y:S01]  /*14650*/  IADD3 R26, P1, PT, R86, R9, RZ ;  /* 0x00000009561a7210 */ /* 0x000fe20007f3e0ff */
[----:B------:R-:W2:Y:S01]  /*14660*/  LDL.LU R20, [R1+0xe0] ;  /* 0x0000e00001147983 */ /* 0x000ea20000300800 */
[----:B------:R-:W-:Y:S01]  /*14670*/  IMAD R54, R54, UR47, RZ ;  /* 0x0000002f36367c24 */ /* 0x000fe2000f8e02ff */
[----:B------:R-:W0:Y:S02]  /*14680*/  LDCU UR12, c[0x0][0x3b0] ;  /* 0x00007600ff0c77ac */ /* 0x000e240008000800 */
[----:B------:R-:W2:Y:S01]  /*14690*/  LDL.LU R19, [R1+0xe4] ;  /* 0x0000e40001137983 */ /* 0x000ea20000300800 */
[----:B------:R-:W-:Y:S01]  /*146a0*/  IMAD R53, R53, UR46, RZ ;  /* 0x0000002e35357c24 */ /* 0x000fe2000f8e02ff */
[----:B------:R-:W1:Y:S02]  /*146b0*/  LDCU UR4, c[0x0][0x3b0] ;  /* 0x00007600ff0477ac */ /* 0x000e640008000800 */
[----:B------:R-:W2:Y:S01]  /*146c0*/  LDL.LU R21, [R1+0xe8] ;  /* 0x0000e80001157983 */ /* 0x000ea20000300800 */
[----:B------:R-:W-:Y:S01]  /*146d0*/  IMAD R51, R51, UR45, RZ ;  /* 0x0000002d33337c24 */ /* 0x000fe2000f8e02ff */
[----:B------:R-:W0:Y:S01]  /*146e0*/  LDCU UR5, c[0x0][0x3b0] ;  /* 0x00007600ff0577ac */ /* 0x000e220008000800 */
[----:B---3--:R-:W-:-:S02]  /*146f0*/  SEL R13, R44, R2, !P3 ;  /* 0x000000022c0d7207 */ /* 0x008fc40005800000 */
[C---:B------:R-:W-:Y:S02]  /*14700*/  SEL R2, R44.reuse, R15, !P3 ;  /* 0x0000000f2c027207 */ /* 0x040fe40005800000 */
[C---:B----4-:R-:W-:Y:S01]  /*14710*/  SEL R12, R44.reuse, R11, !P3 ;  /* 0x0000000b2c0c7207 */ /* 0x050fe20005800000 */
[----:B------:R-:W3:Y:S01]  /*14720*/  LDL.LU R15, [R1+0x108] ;  /* 0x00010800010f7983 */ /* 0x000ee20000300800 */
[----:B------:R-:W-:-:S03]  /*14730*/  SEL R11, R44, R14, !P3 ;  /* 0x0000000e2c0b7207 */ /* 0x000fc60005800000 */
[----:B------:R-:W4:Y:S04]  /*14740*/  LDL.LU R14, [R1+0x4] ;  /* 0x00000400010e7983 */ /* 0x000f280000300800 */
[----:B------:R0:W-:Y:S04]  /*14750*/  STL [R1+0xfd8], R44 ;  /* 0x000fd82c01007387 */ /* 0x0001e80000100800 */
[----:B0-----:R-:W2:Y:S04]  /*14760*/  LDL.LU R44, [R1+0x10c] ;  /* 0x00010c00012c7983 */ /* 0x001ea80000300800 */
[----:B------:R-:W3:Y:S04]  /*14770*/  LDL.LU R18, [R1+0xc4] ;  /* 0x0000c40001127983 */ /* 0x000ee80000300800 */
[----:B------:R0:W-:Y:S04]  /*14780*/  STL [R1+0x3d0], R25 ;  /* 0x0003d01901007387 */ /* 0x0001e80000100800 */
[----:B0-----:R-:W3:Y:S04]  /*14790*/  LDL.LU R25, [R1+0xc0] ;  /* 0x0000c00001197983 */ /* 0x001ee80000300800 */
[----:B------:R0:W-:Y:S02]  /*147a0*/  STL [R1+0x3d8], R26 ;  /* 0x0003d81a01007387 */ /* 0x0001e40000100800 */
[----:B0-----:R-:W-:-:S05]  /*147b0*/  LEA.HI.X.SX32 R26, R87, R8, 0x1, P0 ;  /* 0x00000008571a7211 */ /* 0x001fca00000f0eff */
[----:B------:R0:W-:Y:S04]  /*147c0*/  STL [R1+0x3cc], R26 ;  /* 0x0003cc1a01007387 */ /* 0x0001e80000100800 */
[----:B0-----:R-:W3:Y:S04]  /*147d0*/  LDL.LU R26, [R1+0x9c] ;  /* 0x00009c00011a7983 */ /* 0x001ee80000300800 */
[----:B------:R-:W-:Y:S04]  /*147e0*/  STL [R1+0x1080], R87 ;  /* 0x0010805701007387 */ /* 0x000fe80000100800 */
[----:B------:R-:W-:Y:S04]  /*147f0*/  STL [R1+0x1088], R87 ;  /* 0x0010885701007387 */ /* 0x000fe80000100800 */
[----:B------:R-:W-:Y:S04]  /*14800*/  STL [R1+0x1090], R87 ;  /* 0x0010905701007387 */ /* 0x000fe80000100800 */
[----:B------:R2:W-:Y:S02]  /*14810*/  STL [R1+0x10a4], R87 ;  /* 0x0010a45701007387 */ /* 0x0005e40000100800 */
[----:B--2---:R-:W-:-:S05]  /*14820*/  IADD3 R87, P0, PT, R44, R9, RZ ;  /* 0x000000092c577210 */ /* 0x004fca0007f1e0ff */
[----:B------:R0:W-:Y:S04]  /*14830*/  STL [R1+0x3e0], R87 ;  /* 0x0003e05701007387 */ /* 0x0001e80000100800 */
[----:B------:R4:W-:Y:S01]  /*14840*/  STL [R1+0x1044], R86 ;  /* 0x0010445601007387 */ /* 0x0009e20000100800 */
[-C--:B------:R-:W-:Y:S02]  /*14850*/  LEA.HI.X.SX32 R44, R44, R8.reuse, 0x1, P0 ;  /* 0x000000082c2c7211 */ /* 0x080fe400000f0eff */
[----:B0-----:R-:W-:Y:S02]  /*14860*/  LEA.HI.X.SX32 R87, R86, R8, 0x1, P1 ;  /* 0x0000000856577211 */ /* 0x001fe400008f0eff */
[----:B----4-:R-:W-:-:S03]  /*14870*/  IADD3 R86, P1, PT, R14, R9, RZ ;  /* 0x000000090e567210 */ /* 0x010fc60007f3e0ff */
[----:B------:R-:W-:Y:S04]  /*14880*/  STL [R1+0x3d4], R87 ;  /* 0x0003d45701007387 */ /* 0x000fe80000100800 */
[----:B------:R3:W-:Y:S01]  /*14890*/  STL [R1+0x3e8], R86 ;  /* 0x0003e85601007387 */ /* 0x0007e20000100800 */
[----:B------:R-:W-:-:S03]  /*148a0*/  LEA.HI.X.SX32 R14, R14, R8, 0x1, P1 ;  /* 0x000000080e0e7211 */ /* 0x000fc600008f0eff */
[----:B------:R0:W-:Y:S01]  /*148b0*/  STL [R1+0x3dc], R44 ;  /* 0x0003dc2c01007387 */ /* 0x0001e20000100800 */
[-C--:B---3--:R-:W-:Y:S02]  /*148c0*/  IADD3 R86, P0, PT, R15, R9.reuse, RZ ;  /* 0x000000090f567210 */ /* 0x088fe40007f1e0ff */
[----:B0-----:R-:W-:-:S03]  /*148d0*/  IADD3 R44, P1, PT, R21, R9, RZ ;  /* 0x00000009152c7210 */ /* 0x001fc60007f3e0ff */
[----:B------:R-:W-:Y:S04]  /*148e0*/  STL [R1+0x410], R86 ;  /* 0x0004105601007387 */ /* 0x000fe80000100800 */
[----:B------:R0:W-:Y:S04]  /*148f0*/  STL [R1+0x3e4], R14 ;  /* 0x0003e40e01007387 */ /* 0x0001e80000100800 */
[----:B------:R2:W-:Y:S01]  /*14900*/  STL [R1+0x418], R44 ;  /* 0x0004182c01007387 */ /* 0x0005e20000100800 */
[-C--:B0-----:R-:W-:Y:S02]  /*14910*/  LEA.HI.X.SX32 R14, R15, R8.reuse, 0x1, P0 ;  /* 0x000000080f0e7211 */ /* 0x081fe400000f0eff */
[----:B------:R-:W-:-:S02]  /*14920*/  LEA.HI.X.SX32 R15, R21, R8, 0x1, P1 ;  /* 0x00000008150f7211 */ /* 0x000fc400008f0eff */
[-C--:B--2---:R-:W-:Y:S01]  /*14930*/  IADD3 R44, P0, PT, R19, R9.reuse, RZ ;  /* 0x00000009132c7210 */ /* 0x084fe20007f1e0ff */
[----:B------:R0:W-:Y:S04]  /*14940*/  STL [R1+0x3ec], R14 ;  /* 0x0003ec0e01007387 */ /* 0x0001e80000100800 */
[----:B------:R-:W-:Y:S04]  /*14950*/  STL [R1+0x420], R44 ;  /* 0x0004202c01007387 */ /* 0x000fe80000100800 */
[----:B------:R2:W-:Y:S01]  /*14960*/  STL [R1+0x414], R15 ;  /* 0x0004140f01007387 */ /* 0x0005e20000100800 */
[----:B0-----:R-:W-:-:S05]  /*14970*/  IADD3 R14, P1, PT, R20, R9, RZ ;  /* 0x00000009140e7210 */ /* 0x001fca0007f3e0ff */
[----:B------:R0:W-:Y:S01]  /*14980*/  STL [R1+0x430], R14 ;  /* 0x0004300e01007387 */ /* 0x0001e20000100800 */
[----:B--2---:R-:W-:Y:S02]  /*14990*/  LEA.HI.X.SX32 R15, R19, R8, 0x1, P0 ;  /* 0x00000008130f7211 */ /* 0x004fe400000f0eff */
[----:B------:R-:W-:-:S03]  /*149a0*/  IADD3 R19, P0, PT, R16, R9, RZ ;  /* 0x0000000910137210 */ /* 0x000fc60007f1e0ff */
[----:B------:R2:W-:Y:S01]  /*149b0*/  STL [R1+0x41c], R15 ;  /* 0x00041c0f01007387 */ /* 0x0005e20000100800 */
[----:B0-----:R-:W-:-:S03]  /*149c0*/  LEA.HI.X.SX32 R14, R20, R8, 0x1, P1 ;  /* 0x00000008140e7211 */ /* 0x001fc600008f0eff */
[----:B------:R-:W-:Y:S04]  /*149d0*/  STL [R1+0x438], R19 ;  /* 0x0004381301007387 */ /* 0x000fe80000100800 */
[----:B------:R0:W-:Y:S01]  /*149e0*/  STL [R1+0x42c], R14 ;  /* 0x00042c0e01007387 */ /* 0x0001e20000100800 */
[----:B--2---:R-:W-:-:S05]  /*149f0*/  IADD3 R15, P1, PT, R17, R9, RZ ;  /* 0x00000009110f7210 */ /* 0x004fca0007f3e0ff */
[----:B------:R2:W-:Y:S01]  /*14a00*/  STL [R1+0x440], R15 ;  /* 0x0004400f01007387 */ /* 0x0005e20000100800 */
[----:B0-----:R-:W-:Y:S02]  /*14a10*/  LEA.HI.X.SX32 R14, R16, R8, 0x1, P0 ;  /* 0x00000008100e7211 */ /* 0x001fe400000f0eff */
[----:B------:R-:W-:-:S03]  /*14a20*/  IADD3 R16, P0, PT, R18, R9, RZ ;  /* 0x0000000912107210 */ /* 0x000fc60007f1e0ff */
[----:B------:R0:W-:Y:S01]  /*14a30*/  STL [R1+0x434], R14 ;  /* 0x0004340e01007387 */ /* 0x0001e20000100800 */
[----:B--2---:R-:W-:-:S03]  /*14a40*/  LEA.HI.X.SX32 R15, R17, R8, 0x1, P1 ;  /* 0x00000008110f7211 */ /* 0x004fc600008f0eff */
[----:B------:R2:W-:Y:S04]  /*14a50*/  STL [R1+0x448], R16 ;  /* 0x0004481001007387 */ /* 0x0005e80000100800 */
[----:B------:R3:W-:Y:S01]  /*14a60*/  STL [R1+0x43c], R15 ;  /* 0x00043c0f01007387 */ /* 0x0007e20000100800 */
[----:B0-----:R-:W-:Y:S02]  /*14a70*/  IADD3 R14, P1, PT, R25, R9, RZ ;  /* 0x00000009190e7210 */ /* 0x001fe40007f3e0ff */
[----:B--2---:R-:W-:-:S03]  /*14a80*/  LEA.HI.X.SX32 R16, R18, R8, 0x1, P0 ;  /* 0x0000000812107211 */ /* 0x004fc600000f0eff */
[----:B------:R0:W-:Y:S01]  /*14a90*/  STL [R1+0x450], R14 ;  /* 0x0004500e01007387 */ /* 0x0001e20000100800 */
[----:B---3--:R-:W-:-:S03]  /*14aa0*/  IADD3 R15, P0, PT, R26, R9, RZ ;  /* 0x000000091a0f7210 */ /* 0x008fc60007f1e0ff */
[----:B------:R-:W-:Y:S04]  /*14ab0*/  STL [R1+0x444], R16 ;  /* 0x0004441001007387 */ /* 0x000fe80000100800 */
[----:B------:R2:W-:Y:S01]  /*14ac0*/  STL [R1+0x458], R15 ;  /* 0x0004580f01007387 */ /* 0x0005e20000100800 */
[----:B0-----:R-:W-:Y:S02]  /*14ad0*/  LEA.HI.X.SX32 R14, R25, R8, 0x1, P1 ;  /* 0x00000008190e7211 */ /* 0x001fe400008f0eff */
[----:B------:R-:W-:-:S03]  /*14ae0*/  IADD3 R44, P1, PT, R7, R9, RZ ;  /* 0x00000009072c7210 */ /* 0x000fc60007f3e0ff */
[----:B------:R0:W-:Y:S01]  /*14af0*/  STL [R1+0x44c], R14 ;  /* 0x00044c0e01007387 */ /* 0x0001e20000100800 */
[----:B--2---:R-:W-:-:S03]  /*14b00*/  LEA.HI.X.SX32 R15, R26, R8, 0x1, P0 ;  /* 0x000000081a0f7211 */ /* 0x004fc600000f0eff */
[----:B------:R-:W-:Y:S01]  /*14b10*/  STL [R1+0x460], R44 ;  /* 0x0004602c01007387 */ /* 0x000fe20000100800 */
[----:B------:R-:W-:-:S03]  /*14b20*/  LEA.HI.X.SX32 R7, R7, R8, 0x1, P1 ;  /* 0x0000000807077211 */ /* 0x000fc600008f0eff */
[----:B------:R2:W-:Y:S01]  /*14b30*/  STL [R1+0x454], R15 ;  /* 0x0004540f01007387 */ /* 0x0005e20000100800 */
[----:B0-----:R-:W-:-:S03]  /*14b40*/  IADD3 R14, P0, PT, R22, R9, RZ ;  /* 0x00000009160e7210 */ /* 0x001fc60007f1e0ff */
[----:B------:R-:W-:Y:S04]  /*14b50*/  STL [R1+0xfe4], R44 ;  /* 0x000fe42c01007387 */ /* 0x000fe80000100800 */
[----:B------:R0:W-:Y:S01]  /*14b60*/  STL [R1+0x470], R14 ;  /* 0x0004700e01007387 */ /* 0x0001e20000100800 */
[----:B--2---:R-:W-:-:S05]  /*14b70*/  IADD3 R15, P1, PT, R59, R9, RZ ;  /* 0x000000093b0f7210 */ /* 0x004fca0007f3e0ff */
[----:B------:R-:W-:Y:S01]  /*14b80*/  STL [R1+0x478], R15 ;  /* 0x0004780f01007387 */ /* 0x000fe20000100800 */
[----:B0-----:R-:W-:-:S03]  /*14b90*/  LEA.HI.X.SX32 R14, R22, R8, 0x1, P0 ;  /* 0x00000008160e7211 */ /* 0x001fc600000f0eff */
[----:B------:R-:W-:Y:S04]  /*14ba0*/  STL [R1+0x45c], R7 ;  /* 0x00045c0701007387 */ /* 0x000fe80000100800 */
[----:B------:R0:W-:Y:S04]  /*14bb0*/  STL [R1+0xfe8], R7 ;  /* 0x000fe80701007387 */ /* 0x0001e80000100800 */
[----:B------:R2:W-:Y:S01]  /*14bc0*/  STL [R1+0x46c], R14 ;  /* 0x00046c0e01007387 */ /* 0x0005e20000100800 */
[----:B0-----:R-:W-:-:S03]  /*14bd0*/  IADD3 R7, P0, PT, R57, R9, RZ ;  /* 0x0000000939077210 */ /* 0x001fc60007f1e0ff */
[----:B------:R-:W-:Y:S01]  /*14be0*/  STL [R1+0x10f4], R59 ;  /* 0x0010f43b01007387 */ /* 0x000fe20000100800 */
[----:B--2---:R-:W-:-:S03]  /*14bf0*/  LEA.HI.X.SX32 R14, R59, R8, 0x1, P1 ;  /* 0x000000083b0e7211 */ /* 0x004fc600008f0eff */
[----:B------:R0:W-:Y:S04]  /*14c00*/  STL [R1+0x480], R7 ;  /* 0x0004800701007387 */ /* 0x0001e80000100800 */
[----:B------:R2:W-:Y:S04]  /*14c10*/  STL [R1+0x474], R14 ;  /* 0x0004740e01007387 */ /* 0x0005e80000100800 */
[----:B------:R-:W3:Y:S01]  /*14c20*/  LDL.LU R26, [R1+0x74] ;  /* 0x00007400011a7983 */ /* 0x000ee20000300800 */
[----:B0-----:R-:W-:Y:S02]  /*14c30*/  IADD3 R7, P1, PT, R48, R9, RZ ;  /* 0x0000000930077210 */ /* 0x001fe40007f3e0ff */
[----:B--2---:R-:W-:-:S03]  /*14c40*/  LEA.HI.X.SX32 R14, R57, R8, 0x1, P0 ;  /* 0x00000008390e7211 */ /* 0x004fc600000f0eff */
[----:B------:R0:W-:Y:S04]  /*14c50*/  STL [R1+0x488], R7 ;  /* 0x0004880701007387 */ /* 0x0001e80000100800 */
[----:B------:R-:W-:Y:S01]  /*14c60*/  STL [R1+0x107c], R57 ;  /* 0x00107c3901007387 */ /* 0x000fe20000100800 */
[----:B0-----:R-:W-:-:S03]  /*14c70*/  IADD3 R7, P0, PT, R52, R9, RZ ;  /* 0x0000000934077210 */ /* 0x001fc60007f1e0ff */
[----:B------:R0:W-:Y:S04]  /*14c80*/  STL [R1+0x47c], R14 ;  /* 0x00047c0e01007387 */ /* 0x0001e80000100800 */
[----:B------:R-:W-:Y:S04]  /*14c90*/  STL [R1+0x1130], R48 ;  /* 0x0011303001007387 */ /* 0x000fe80000100800 */
[----:B------:R2:W-:Y:S01]  /*14ca0*/  STL [R1+0x490], R7 ;  /* 0x0004900701007387 */ /* 0x0005e20000100800 */
[----:B0-----:R-:W-:-:S05]  /*14cb0*/  LEA.HI.X.SX32 R14, R48, R8, 0x1, P1 ;  /* 0x00000008300e7211 */ /* 0x001fca00008f0eff */
[----:B------:R-:W-:Y:S01]  /*14cc0*/  STL [R1+0x484], R14 ;  /* 0x0004840e01007387 */ /* 0x000fe20000100800 */
[----:B--2---:R-:W-:-:S03]  /*14cd0*/  IADD3 R7, P1, PT, R50, R9, RZ ;  /* 0x0000000932077210 */ /* 0x004fc60007f3e0ff */
[----:B------:R-:W2:Y:S04]  /*14ce0*/  LDL.LU R21, [R1+0x6c] ;  /* 0x00006c0001157983 */ /* 0x000ea80000300800 */
[----:B------:R0:W-:Y:S04]  /*14cf0*/  STL [R1+0x498], R7 ;  /* 0x0004980701007387 */ /* 0x0001e80000100800 */
[----:B------:R-:W-:Y:S01]  /*14d00*/  STL [R1+0x10bc], R52 ;  /* 0x0010bc3401007387 */ /* 0x000fe20000100800 */
[----:B0-----:R-:W-:-:S05]  /*14d10*/  LEA.HI.X.SX32 R7, R52, R8, 0x1, P0 ;  /* 0x0000000834077211 */ /* 0x001fca00000f0eff */
[----:B------:R0:W-:Y:S01]  /*14d20*/  STL [R1+0x48c], R7 ;  /* 0x00048c0701007387 */ /* 0x0001e20000100800 */
[----:B------:R-:W-:-:S03]  /*14d30*/  IADD3 R22, P0, PT, R84, R9, RZ ;  /* 0x0000000954167210 */ /* 0x000fc60007f1e0ff */
[----:B------:R-:W4:Y:S01]  /*14d40*/  LDL.LU R19, [R1+0x64] ;  /* 0x0000640001137983 */ /* 0x000f220000300800 */
[----:B0-----:R-:W-:-:S03]  /*14d50*/  LEA.HI.X.SX32 R7, R50, R8, 0x1, P1 ;  /* 0x0000000832077211 */ /* 0x001fc600008f0eff */
[----:B------:R-:W-:Y:S04]  /*14d60*/  STL [R1+0x1034], R50 ;  /* 0x0010343201007387 */ /* 0x000fe80000100800 */
[----:B------:R0:W-:Y:S04]  /*14d70*/  STL [R1+0x494], R7 ;  /* 0x0004940701007387 */ /* 0x0001e80000100800 */
[----:B------:R-:W-:Y:S01]  /*14d80*/  STL [R1+0x4a0], R22 ;  /* 0x0004a01601007387 */ /* 0x000fe20000100800 */
[----:B0-----:R-:W-:-:S05]  /*14d90*/  IADD3 R7, P1, PT, R67, R9, RZ ;  /* 0x0000000943077210 */ /* 0x001fca0007f3e0ff */
[----:B------:R0:W-:Y:S04]  /*14da0*/  STL [R1+0x4b0], R7 ;  /* 0x0004b00701007387 */ /* 0x0001e80000100800 */
[----:B------:R-:W-:Y:S04]  /*14db0*/  STL [R1+0xfe0], R22 ;  /* 0x000fe01601007387 */ /* 0x000fe80000100800 */
[----:B------:R-:W4:Y:S01]  /*14dc0*/  LDL.LU R20, [R1+0x58] ;  /* 0x0000580001147983 */ /* 0x000f220000300800 */
[----:B0-----:R-:W-:-:S03]  /*14dd0*/  LEA.HI.X.SX32 R7, R84, R8, 0x1, P0 ;  /* 0x0000000854077211 */ /* 0x001fc600000f0eff */
[----:B------:R-:W4:Y:S04]  /*14de0*/  LDL.LU R16, [R1+0x54] ;  /* 0x0000540001107983 */ /* 0x000f280000300800 */
[----:B------:R0:W-:Y:S04]  /*14df0*/  STL [R1+0x49c], R7 ;  /* 0x00049c0701007387 */ /* 0x0001e80000100800 */
[----:B------:R-:W4:Y:S04]  /*14e00*/  LDL.LU R17, [R1+0x50] ;  /* 0x0000500001117983 */ /* 0x000f280000300800 */
[----:B------:R-:W-:Y:S04]  /*14e10*/  STL [R1+0x113c], R84 ;  /* 0x00113c5401007387 */ /* 0x000fe80000100800 */
[----:B------:R-:W-:Y:S04]  /*14e20*/  STL [R1+0x1148], R84 ;  /* 0x0011485401007387 */ /* 0x000fe80000100800 */
[----:B------:R-:W-:Y:S04]  /*14e30*/  STL [R1+0x1150], R84 ;  /* 0x0011505401007387 */ /* 0x000fe80000100800 */
[----:B------:R-:W-:Y:S04]  /*14e40*/  STL [R1+0x1158], R84 ;  /* 0x0011585401007387 */ /* 0x000fe80000100800 */
[----:B------:R-:W-:Y:S04]  /*14e50*/  STL [R1+0x1160], R84 ;  /* 0x0011605401007387 */ /* 0x000fe80000100800 */
[----:B------:R-:W-:Y:S04]  /*14e60*/  STL [R1+0x1184], R84 ;  /* 0x0011845401007387 */ /* 0x000fe80000100800 */
[----:B------:R-:W-:Y:S04]  /*14e70*/  STL [R1+0x119c], R84 ;  /* 0x00119c5401007387 */ /* 0x000fe80000100800 */
[----:B------:R-:W4:Y:S01]  /*14e80*/  LDL.LU R18, [R1+0x4c] ;  /* 0x00004c0001127983 */ /* 0x000f220000300800 */
[----:B0-----:R-:W-:-:S02]  /*14e90*/  LEA.HI.X.SX32 R7, R67, R8, 0x1, P1 ;  /* 0x0000000843077211 */ /* 0x001fc400008f0eff */
[----:B---3--:R-:W-:-:S05]  /*14ea0*/  IADD3 R14, P0, PT, R26, R9, RZ ;  /* 0x000000091a0e7210 */ /* 0x008fca0007f1e0ff */
[----:B------:R0:W-:Y:S04]  /*14eb0*/  STL [R1+0x4b8], R14 ;  /* 0x0004b80e01007387 */ /* 0x0001e80000100800 */
[----:B------:R-:W3:Y:S01]  /*14ec0*/  LDL.LU R25, [R1+0x44] ;  /* 0x0000440001197983 */ /* 0x000ee20000300800 */
[----:B0-----:R-:W-:-:S03]  /*14ed0*/  IADD3 R14, P1, PT, R85, R9, RZ ;  /* 0x00000009550e7210 */ /* 0x001fc60007f3e0ff */
[----:B------:R0:W-:Y:S04]  /*14ee0*/  STL [R1+0x4ac], R7 ;  /* 0x0004ac0701007387 */ /* 0x0001e80000100800 */
[----:B------:R-:W-:Y:S04]  /*14ef0*/  STL [R1+0x1010], R67 ;  /* 0x0010104301007387 */ /* 0x000fe80000100800 */
[----:B------:R2:W-:Y:S01]  /*14f00*/  STL [R1+0x4c0], R14 ;  /* 0x0004c00e01007387 */ /* 0x0005e20000100800 */
[----:B0-----:R-:W-:-:S03]  /*14f10*/  LEA.HI.X.SX32 R7, R26, R8, 0x1, P0 ;  /* 0x000000081a077211 */ /* 0x001fc600000f0eff */
[----:B------:R-:W3:Y:S04]  /*14f20*/  LDL.LU R26, [R1+0x3c] ;  /* 0x00003c00011a7983 */ /* 0x000ee80000300800 */
[----:B------:R0:W-:Y:S01]  /*14f30*/  STL [R1+0x4b4], R7 ;  /* 0x0004b40701007387 */ /* 0x0001e20000100800 */
[----:B--2---:R-:W-:Y:S02]  /*14f40*/  IADD3 R14, P0, PT, R21, R9, RZ ;  /* 0x00000009150e7210 */ /* 0x004fe40007f1e0ff */
[----:B0-----:R-:W-:-:S03]  /*14f50*/  LEA.HI.X.SX32 R7, R85, R8, 0x1, P1 ;  /* 0x0000000855077211 */ /* 0x001fc600008f0eff */
[----:B------:R-:W-:Y:S01]  /*14f60*/  STL [R1+0x4c8], R14 ;  /* 0x0004c80e01007387 */ /* 0x000fe20000100800 */
[----:B------:R-:W-:-:S03]  /*14f70*/  IADD3 R86, P1, PT, R23, R9, RZ ;  /* 0x0000000917567210 */ /* 0x000fc60007f3e0ff */
[----:B------:R-:W-:Y:S04]  /*14f80*/  STL [R1+0x1014], R85 ;  /* 0x0010145501007387 */ /* 0x000fe80000100800 */
[----:B------:R0:W-:Y:S04]  /*14f90*/  STL [R1+0x4bc], R7 ;  /* 0x0004bc0701007387 */ /* 0x0001e80000100800 */
[----:B------:R-:W-:Y:S01]  /*14fa0*/  STL [R1+0x4d0], R86 ;  /* 0x0004d05601007387 */ /* 0x000fe20000100800 */
[----:B0-----:R-:W-:Y:S02]  /*14fb0*/  LEA.HI.X.SX32 R7, R21, R8, 0x1, P0 ;  /* 0x0000000815077211 */ /* 0x001fe400000f0eff */
[----:B----4-:R-:W-:-:S03]  /*14fc0*/  IADD3 R85, P0, PT, R19, R9, RZ ;  /* 0x0000000913557210 */ /* 0x010fc60007f1e0ff */
[----:B------:R0:W-:Y:S01]  /*14fd0*/  STL [R1+0x4c4], R7 ;  /* 0x0004c40701007387 */ /* 0x0001e20000100800 */
[----:B------:R-:W-:-:S03]  /*14fe0*/  LEA.HI.X.SX32 R14, R19, R8, 0x1, P0 ;  /* 0x00000008130e7211 */ /* 0x000fc600000f0eff */
[----:B------:R-:W-:Y:S01]  /*14ff0*/  STL [R1+0x1048], R86 ;  /* 0x0010485601007387 */ /* 0x000fe20000100800 */
[----:B0-----:R-:W-:-:S03]  /*15000*/  LEA.HI.X.SX32 R7, R23, R8, 0x1, P1 ;  /* 0x0000000817077211 */ /* 0x001fc600008f0eff */
[----:B------:R-:W-:Y:S04]  /*15010*/  STL [R1+0x1050], R86 ;  /* 0x0010505601007387 */ /* 0x000fe80000100800 */
[----:B------:R-:W-:Y:S04]  /*15020*/  STL [R1+0x1064], R86 ;  /* 0x0010645601007387 */ /* 0x000fe80000100800 */
[----:B------:R0:W-:Y:S04]  /*15030*/  STL [R1+0x4cc], R7 ;  /* 0x0004cc0701007387 */ /* 0x0001e80000100800 */
[----:B------:R-:W-:Y:S01]  /*15040*/  STL [R1+0x4d8], R85 ;  /* 0x0004d85501007387 */ /* 0x000fe20000100800 */
[----:B------:R-:W-:-:S03]  /*15050*/  IADD3 R23, P1, PT, R20, R9, RZ ;  /* 0x0000000914177210 */ /* 0x000fc60007f3e0ff */
[----:B------:R-:W-:Y:S01]  /*15060*/  STL [R1+0x1018], R85 ;  /* 0x0010185501007387 */ /* 0x000fe20000100800 */
[----:B0-----:R-:W-:-:S03]  /*15070*/  IADD3 R7, P0, PT, R16, R9, RZ ;  /* 0x0000000910077210 */ /* 0x001fc60007f1e0ff */
[----:B------:R-:W-:Y:S04]  /*15080*/  STL [R1+0x4e0], R23 ;  /* 0x0004e01701007387 */ /* 0x000fe80000100800 */
[----:B------:R-:W-:Y:S04]  /*15090*/  STL [R1+0x4d4], R14 ;  /* 0x0004d40e01007387 */ /* 0x000fe80000100800 */
[----:B------:R-:W-:Y:S04]  /*150a0*/  STL [R1+0xfec], R23 ;  /* 0x000fec1701007387 */ /* 0x000fe80000100800 */
[----:B------:R0:W-:Y:S02]  /*150b0*/  STL [R1+0x4f0], R7 ;  /* 0x0004f00701007387 */ /* 0x0001e40000100800 */
[----:B0-----:R-:W-:-:S02]  /*150c0*/  LEA.HI.X.SX32 R7, R20, R8, 0x1, P1 ;  /* 0x0000000814077211 */ /* 0x001fc400008f0eff */
[----:B------:R-:W-:-:S03]  /*150d0*/  IADD3 R14, P1, PT, R17, R9, RZ ;  /* 0x00000009110e7210 */ /* 0x000fc60007f3e0ff */
[----:B------:R0:W-:Y:S04]  /*150e0*/  STL [R1+0x4dc], R7 ;  /* 0x0004dc0701007387 */ /* 0x0001e80000100800 */
[----:B------:R2:W-:Y:S01]  /*150f0*/  STL [R1+0x4f8], R14 ;  /* 0x0004f80e01007387 */ /* 0x0005e20000100800 */
[-C--:B0-----:R-:W-:Y:S02]  /*15100*/  LEA.HI.X.SX32 R7, R16, R8.reuse, 0x1, P0 ;  /* 0x0000000810077211 */ /* 0x081fe400000f0eff */
[C---:B------:R-:W-:Y:S02]  /*15110*/  IADD3 R15, P0, PT, R18.reuse, R9, RZ ;  /* 0x00000009120f7210 */ /* 0x040fe40007f1e0ff */
[-C--:B--2---:R-:W-:Y:S01]  /*15120*/  LEA.HI.X.SX32 R14, R17, R8.reuse, 0x1, P1 ;  /* 0x00000008110e7211 */ /* 0x084fe200008f0eff */
[----:B------:R-:W-:Y:S04]  /*15130*/  STL [R1+0x4ec], R7 ;  /* 0x0004ec0701007387 */ /* 0x000fe80000100800 */
[----:B------:R-:W-:Y:S04]  /*15140*/  STL [R1+0x500], R15 ;  /* 0x0005000f01007387 */ /* 0x000fe80000100800 */
[----:B------:R0:W-:Y:S02]  /*15150*/  STL [R1+0x4f4], R14 ;  /* 0x0004f40e01007387 */ /* 0x0001e40000100800 */
[----:B0-----:R-:W-:-:S02]  /*15160*/  LEA.HI.X.SX32 R14, R18, R8, 0x1, P0 ;  /* 0x00000008120e7211 */ /* 0x001fc400000f0eff */
[-C--:B------:R-:W-:Y:S01]  /*15170*/  IADD3 R15, P0, PT, R89, R9.reuse, RZ ;  /* 0x00000009590f7210 */ /* 0x080fe20007f1e0ff */
[----:B------:R-:W-:Y:S01]  /*15180*/  IMAD R13, R13, UR6, RZ ;  /* 0x000000060d0d7c24 */ /* 0x000fe2000f8e02ff */
[----:B------:R-:W0:Y:S01]  /*15190*/  LDCU UR6, c[0x0][0x3b0] ;  /* 0x00007600ff0677ac */ /* 0x000e220008000800 */
[----:B------:R-:W-:Y:S01]  /*151a0*/  IMAD R12, R12, UR49, RZ ;  /* 0x000000310c0c7c24 */ /* 0x000fe2000f8e02ff */
[----:B---3--:R-:W-:-:S05]  /*151b0*/  IADD3 R7, P1, PT, R25, R9, RZ ;  /* 0x0000000919077210 */ /* 0x008fca0007f3e0ff */
[----:B------:R2:W-:Y:S04]  /*151c0*/  STL [R1+0x508], R7 ;  /* 0x0005080701007387 */ /* 0x0005e80000100800 */
[----:B------:R3:W-:Y:S01]  /*151d0*/  STL [R1+0x4fc], R14 ;  /* 0x0004fc0e01007387 */ /* 0x0007e20000100800 */
[----:B--2---:R-:W-:-:S03]  /*151e0*/  LEA.HI.X.SX32 R7, R25, R8, 0x1, P1 ;  /* 0x0000000819077211 */ /* 0x004fc600008f0eff */
[----:B------:R-:W-:Y:S01]  /*151f0*/  STL [R1+0x510], R15 ;  /* 0x0005100f01007387 */ /* 0x000fe20000100800 */
[----:B---3--:R-:W-:-:S03]  /*15200*/  IADD3 R14, P1, PT, R26, R9, RZ ;  /* 0x000000091a0e7210 */ /* 0x008fc60007f3e0ff */
[----:B------:R2:W-:Y:S04]  /*15210*/  STL [R1+0x504], R7 ;  /* 0x0005040701007387 */ /* 0x0005e80000100800 */
[----:B------:R3:W-:Y:S01]  /*15220*/  STL [R1+0x518], R14 ;  /* 0x0005180e01007387 */ /* 0x0007e20000100800 */
[-C--:B--2---:R-:W-:Y:S02]  /*15230*/  LEA.HI.X.SX32 R7, R89, R8.reuse, 0x1, P0 ;  /* 0x0000000859077211 */ /* 0x084fe400000f0eff */
[----:B------:R-:W-:Y:S02]  /*15240*/  IADD3 R89, P0, PT, R24, R9, RZ ;  /* 0x0000000918597210 */ /* 0x000fe40007f1e0ff */
[-C--:B---3--:R-:W-:Y:S01]  /*15250*/  LEA.HI.X.SX32 R14, R26, R8.reuse, 0x1, P1 ;  /* 0x000000081a0e7211 */ /* 0x088fe200008f0eff */
[----:B------:R2:W-:Y:S01]  /*15260*/  STL [R1+0x50c], R7 ;  /* 0x00050c0701007387 */ /* 0x0005e20000100800 */
[----:B------:R-:W-:-:S03]  /*15270*/  LEA.HI.X.SX32 R24, R24, R8, 0x1, P0 ;  /* 0x0000000818187211 */ /* 0x000fc600000f0eff */
[----:B------:R3:W-:Y:S01]  /*15280*/  STL [R1+0x514], R14 ;  /* 0x0005140e01007387 */ /* 0x0007e20000100800 */
[----:B--2---:R-:W-:-:S03]  /*15290*/  IADD3 R7, P1, PT, R13, R9, RZ ;  /* 0x000000090d077210 */ /* 0x004fc60007f3e0ff */
[----:B------:R-:W-:Y:S01]  /*152a0*/  STL [R1+0x520], R89 ;  /* 0x0005205901007387 */ /* 0x000fe20000100800 */
[----:B---3--:R-:W-:-:S03]  /*152b0*/  IADD3 R14, P0, PT, R12, R9, RZ ;  /* 0x000000090c0e7210 */ /* 0x008fc60007f1e0ff */
[----:B------:R2:W-:Y:S01]  /*152c0*/  STL [R1+0x530], R7 ;  /* 0x0005300701007387 */ /* 0x0005e20000100800 */
[----:B------:R-:W-:-:S03]  /*152d0*/  LEA.HI.X.SX32 R13, R13, R8, 0x1, P1 ;  /* 0x000000080d0d7211 */ /* 0x000fc600008f0eff */
[----:B------:R-:W-:Y:S04]  /*152e0*/  STL [R1+0xff0], R89 ;  /* 0x000ff05901007387 */ /* 0x000fe80000100800 */
[----:B------:R-:W-:Y:S01]  /*152f0*/  STL [R1+0x538], R14 ;  /* 0x0005380e01007387 */ /* 0x000fe20000100800 */
[----:B--2---:R-:W-:-:S03]  /*15300*/  IADD3 R7, P1, PT, R93, R9, RZ ;  /* 0x000000095d077210 */ /* 0x004fc60007f3e0ff */
[----:B------:R-:W-:Y:S04]  /*15310*/  STL [R1+0x51c], R24 ;  /* 0x00051c1801007387 */ /* 0x000fe80000100800 */
[----:B------:R2:W-:Y:S04]  /*15320*/  STL [R1+0x52c], R13 ;  /* 0x00052c0d01007387 */ /* 0x0005e80000100800 */
[----:B------:R-:W-:Y:S01]  /*15330*/  STL [R1+0xff4], R24 ;  /* 0x000ff41801007387 */ /* 0x000fe20000100800 */
[----:B--2---:R-:W-:-:S03]  /*15340*/  LEA.HI.X.SX32 R13, R12, R8, 0x1, P0 ;  /* 0x000000080c0d7211 */ /* 0x004fc600000f0eff */
[----:B------:R2:W-:Y:S01]  /*15350*/  STL [R1+0x540], R7 ;  /* 0x0005400701007387 */ /* 0x0005e20000100800 */
[----:B------:R-:W-:-:S03]  /*15360*/  IADD3 R12, P0, PT, R92, R9, RZ ;  /* 0x000000095c0c7210 */ /* 0x000fc60007f1e0ff */
[----:B------:R-:W-:Y:S04]  /*15370*/  STL [R1+0x534], R13 ;  /* 0x0005340d01007387 */ /* 0x000fe80000100800 */
[----:B------:R-:W-:Y:S01]  /*15380*/  STL [R1+0x104c], R93 ;  /* 0x00104c5d01007387 */ /* 0x000fe20000100800 */
[----:B--2---:R-:W-:-:S03]  /*15390*/  LEA.HI.X.SX32 R7, R93, R8, 0x1, P1 ;  /* 0x000000085d077211 */ /* 0x004fc600008f0eff */
[----:B------:R2:W-:Y:S04]  /*153a0*/  STL [R1+0x548], R12 ;  /* 0x0005480c01007387 */ /* 0x0005e80000100800 */
[----:B------:R-:W-:Y:S04]  /*153b0*/  STL [R1+0x105c], R93 ;  /* 0x00105c5d01007387 */ /* 0x000fe80000100800 */
[----:B------:R3:W-:Y:S01]  /*153c0*/  STL [R1+0x53c], R7 ;  /* 0x00053c0701007387 */ /* 0x0007e20000100800 */
[----:B--2---:R-:W-:-:S05]  /*153d0*/  IADD3 R12, P1, PT, R91, R9, RZ ;  /* 0x000000095b0c7210 */ /* 0x004fca0007f3e0ff */
[----:B------:R2:W-:Y:S01]  /*153e0*/  STL [R1+0x550], R12 ;  /* 0x0005500c01007387 */ /* 0x0005e20000100800 */
[----:B---3--:R-:W-:-:S03]  /*153f0*/  LEA.HI.X.SX32 R7, R92, R8, 0x1, P0 ;  /* 0x000000085c077211 */ /* 0x008fc600000f0eff */
[----:B------:R-:W-:Y:S04]  /*15400*/  STL [R1+0x101c], R92 ;  /* 0x00101c5c01007387 */ /* 0x000fe80000100800 */
[----:B------:R3:W-:Y:S01]  /*15410*/  STL [R1+0x544], R7 ;  /* 0x0005440701007387 */ /* 0x0007e20000100800 */
[----:B--2---:R-:W-:-:S03]  /*15420*/  IADD3 R12, P0, PT, R90, R9, RZ ;  /* 0x000000095a0c7210 */ /* 0x004fc60007f1e0ff */
[----:B------:R-:W-:Y:S01]  /*15430*/  STL [R1+0x1144], R91 ;  /* 0x0011445b01007387 */ /* 0x000fe20000100800 */
[----:B---3--:R-:W-:-:S03]  /*15440*/  LEA.HI.X.SX32 R7, R91, R8, 0x1, P1 ;  /* 0x000000085b077211 */ /* 0x008fc600008f0eff */
[----:B------:R2:W-:Y:S04]  /*15450*/  STL [R1+0x558], R12 ;  /* 0x0005580c01007387 */ /* 0x0005e80000100800 */
[----:B------:R-:W-:Y:S04]  /*15460*/  STL [R1+0x114c], R91 ;  /* 0x00114c5b01007387 */ /* 0x000fe80000100800 */
[----:B------:R3:W-:Y:S01]  /*15470*/  STL [R1+0x54c], R7 ;  /* 0x00054c0701007387 */ /* 0x0007e20000100800 */
[----:B--2---:R-:W-:-:S03]  /*15480*/  IADD3 R12, P1, PT, R83, R9, RZ ;  /* 0x00000009530c7210 */ /* 0x004fc60007f3e0ff */
[----:B------:R-:W-:Y:S04]  /*15490*/  STL [R1+0x1154], R91 ;  /* 0x0011545b01007387 */ /* 0x000fe80000100800 */
[----:B------:R-:W-:Y:S01]  /*154a0*/  STL [R1+0x115c], R91 ;  /* 0x00115c5b01007387 */ /* 0x000fe20000100800 */
[----:B---3--:R-:W-:-:S03]  /*154b0*/  LEA.HI.X.SX32 R7, R90, R8, 0x1, P0 ;  /* 0x000000085a077211 */ /* 0x008fc600000f0eff */
[----:B------:R-:W-:Y:S04]  /*154c0*/  STL [R1+0x116c], R91 ;  /* 0x00116c5b01007387 */ /* 0x000fe80000100800 */
[----:B------:R-:W-:Y:S04]  /*154d0*/  STL [R1+0x1188], R91 ;  /* 0x0011885b01007387 */ /* 0x000fe80000100800 */
[----:B------:R2:W-:Y:S04]  /*154e0*/  STL [R1+0x570], R12 ;  /* 0x0005700c01007387 */ /* 0x0005e80000100800 */
[----:B------:R-:W-:Y:S04]  /*154f0*/  STL [R1+0x10fc], R90 ;  /* 0x0010fc5a01007387 */ /* 0x000fe80000100800 */
[----:B------:R-:W-:Y:S01]  /*15500*/  STL [R1+0x1104], R90 ;  /* 0x0011045a01007387 */ /* 0x000fe20000100800 */
[----:B--2---:R-:W-:-:S03]  /*15510*/  IADD3 R12, P0, PT, R82, R9, RZ ;  /* 0x00000009520c7210 */ /* 0x004fc60007f1e0ff */
[----:B------:R2:W-:Y:S04]  /*15520*/  STL [R1+0x554], R7 ;  /* 0x0005540701007387 */ /* 0x0005e80000100800 */
[----:B------:R-:W-:Y:S04]  /*15530*/  STL [R1+0x110c], R90 ;  /* 0x00110c5a01007387 */ /* 0x000fe80000100800 */
[----:B------:R-:W-:Y:S01]  /*15540*/  STL [R1+0x1118], R90 ;  /* 0x0011185a01007387 */ /* 0x000fe20000100800 */
[----:B--2---:R-:W-:-:S03]  /*15550*/  LEA.HI.X.SX32 R7, R83, R8, 0x1, P1 ;  /* 0x0000000853077211 */ /* 0x004fc600008f0eff */
[----:B------:R-:W-:Y:S04]  /*15560*/  STL [R1+0x10f8], R83 ;  /* 0x0010f85301007387 */ /* 0x000fe80000100800 */
[----:B------:R2:W-:Y:S04]  /*15570*/  STL [R1+0x578], R12 ;  /* 0x0005780c01007387 */ /* 0x0005e80000100800 */
[----:B------:R-:W-:Y:S04]  /*15580*/  STL [R1+0x1100], R83 ;  /* 0x0011005301007387 */ /* 0x000fe80000100800 */
[----:B------:R3:W-:Y:S01]  /*15590*/  STL [R1+0x56c], R7 ;  /* 0x00056c0701007387 */ /* 0x0007e20000100800 */
[----:B--2---:R-:W-:-:S03]  /*155a0*/  IADD3 R12, P1, PT, R81, R9, RZ ;  /* 0x00000009510c7210 */ /* 0x004fc60007f3e0ff */
[----:B------:R-:W-:Y:S04]  /*155b0*/  STL [R1+0x1108], R83 ;  /* 0x0011085301007387 */ /* 0x000fe80000100800 */
[----:B------:R-:W-:Y:S01]  /*155c0*/  STL [R1+0x1110], R83 ;  /* 0x0011105301007387 */ /* 0x000fe20000100800 */
[----:B---3--:R-:W-:-:S03]  /*155d0*/  LEA.HI.X.SX32 R7, R82, R8, 0x1, P0 ;  /* 0x0000000852077211 */ /* 0x008fc600000f0eff */
        /* <DEDUP_REMOVED lines=12> */
[----:B--2---:R-:W-:-:S03]  /*156a0*/  LEA.HI.X.SX32 R12, R80, R8, 0x1, P0 ;  /* 0x00000008500c7211 */ /* 0x004fc600000f0eff */
[----:B------:R-:W-:Y:S01]  /*156b0*/  STL [R1+0x109c], R81 ;  /* 0x00109c5101007387 */ /* 0x000fe20000100800 */
[----:B---3--:R-:W-:-:S05]  /*156c0*/  IADD3 R7, P1, PT, R79, R9, RZ ;  /* 0x000000094f077210 */ /* 0x008fca0007f3e0ff */
[----:B------:R2:W-:Y:S04]  /*156d0*/  STL [R1+0x590], R7 ;  /* 0x0005900701007387 */ /* 0x0005e80000100800 */
[----:B------:R-:W-:Y:S01]  /*156e0*/  STL [R1+0x1054], R80 ;  /* 0x0010545001007387 */ /* 0x000fe20000100800 */
[----:B--2---:R-:W-:-:S03]  /*156f0*/  IADD3 R7, P0, PT, R78, R9, RZ ;  /* 0x000000094e077210 */ /* 0x004fc60007f1e0ff */
[----:B------:R2:W-:Y:S04]  /*15700*/  STL [R1+0x584], R12 ;  /* 0x0005840c01007387 */ /* 0x0005e80000100800 */
[----:B------:R-:W-:Y:S04]  /*15710*/  STL [R1+0x1020], R79 ;  /* 0x0010204f01007387 */ /* 0x000fe80000100800 */
[----:B------:R3:W-:Y:S01]  /*15720*/  STL [R1+0x598], R7 ;  /* 0x0005980701007387 */ /* 0x0007e20000100800 */
[----:B--2---:R-:W-:-:S05]  /*15730*/  LEA.HI.X.SX32 R12, R79, R8, 0x1, P1 ;  /* 0x000000084f0c7211 */ /* 0x004fca00008f0eff */
[----:B------:R2:W-:Y:S01]  /*15740*/  STL [R1+0x58c], R12 ;  /* 0x00058c0c01007387 */ /* 0x0005e20000100800 */
[----:B---3--:R-:W-:-:S05]  /*15750*/  IADD3 R7, P1, PT, R77, R9, RZ ;  /* 0x000000094d077210 */ /* 0x008fca0007f3e0ff */
[----:B------:R3:W-:Y:S01]  /*15760*/  STL [R1+0x5b0], R7 ;  /* 0x0005b00701007387 */ /* 0x0007e20000100800 */
[----:B--2---:R-:W-:-:S03]  /*15770*/  LEA.HI.X.SX32 R12, R78, R8, 0x1, P0 ;  /* 0x000000084e0c7211 */ /* 0x004fc600000f0eff */
[----:B------:R2:W-:Y:S01]  /*15780*/  STL [R1+0x1140], R78 ;  /* 0x0011404e01007387 */ /* 0x0005e20000100800 */
[----:B---3--:R-:W-:-:S03]  /*15790*/  IADD3 R7, P0, PT, R76, R9, RZ ;  /* 0x000000094c077210 */ /* 0x008fc60007f1e0ff */
[----:B------:R-:W-:Y:S01]  /*157a0*/  STL [R1+0x594], R12 ;  /* 0x0005940c01007387 */ /* 0x000fe20000100800 */
[----:B--2---:R-:W-:-:S03]  /*157b0*/  LEA.HI.X.SX32 R78, R77, R8, 0x1, P1 ;  /* 0x000000084d4e7211 */ /* 0x004fc600008f0eff */
[----:B------:R-:W-:Y:S04]  /*157c0*/  STL [R1+0x1114], R77 ;  /* 0x0011144d01007387 */ /* 0x000fe80000100800 */
[----:B------:R2:W-:Y:S04]  /*157d0*/  STL [R1+0x5b8], R7 ;  /* 0x0005b80701007387 */ /* 0x0005e80000100800 */
[----:B------:R-:W-:Y:S01]  /*157e0*/  STL [R1+0x5ac], R78 ;  /* 0x0005ac4e01007387 */ /* 0x000fe20000100800 */
[----:B--2---:R-:W-:-:S05]  /*157f0*/  IADD3 R7, P1, PT, R75, R9, RZ ;  /* 0x000000094b077210 */ /* 0x004fca0007f3e0ff */
[----:B------:R2:W-:Y:S04]  /*15800*/  STL [R1+0x5c0], R7 ;  /* 0x0005c00701007387 */ /* 0x0005e80000100800 */
[----:B------:R-:W-:Y:S01]  /*15810*/  STL [R1+0x1164], R78 ;  /* 0x0011644e01007387 */ /* 0x000fe20000100800 */
[----:B--2---:R-:W-:-:S03]  /*15820*/  LEA.HI.X.SX32 R7, R76, R8, 0x1, P0 ;  /* 0x000000084c077211 */ /* 0x004fc600000f0eff */
[----:B------:R-:W-:Y:S01]  /*15830*/  STL [R1+0x10c4], R76 ;  /* 0x0010c44c01007387 */ /* 0x000fe20000100800 */
[----:B------:R-:W-:-:S03]  /*15840*/  IADD3 R12, P0, PT, R74, R9, RZ ;  /* 0x000000094a0c7210 */ /* 0x000fc60007f1e0ff */
[----:B------:R-:W-:Y:S04]  /*15850*/  STL [R1+0x10cc], R76 ;  /* 0x0010cc4c01007387 */ /* 0x000fe80000100800 */
[----:B------:R2:W-:Y:S04]  /*15860*/  STL [R1+0x5b4], R7 ;  /* 0x0005b40701007387 */ /* 0x0005e80000100800 */
[----:B------:R-:W-:Y:S04]  /*15870*/  STL [R1+0x10d4], R76 ;  /* 0x0010d44c01007387 */ /* 0x000fe80000100800 */
[----:B------:R-:W-:Y:S01]  /*15880*/  STL [R1+0x1094], R75 ;  /* 0x0010944b01007387 */ /* 0x000fe20000100800 */
[----:B--2---:R-:W-:-:S03]  /*15890*/  LEA.HI.X.SX32 R7, R75, R8, 0x1, P1 ;  /* 0x000000084b077211 */ /* 0x004fc600008f0eff */
[----:B------:R2:W-:Y:S04]  /*158a0*/  STL [R1+0x5c8], R12 ;  /* 0x0005c80c01007387 */ /* 0x0005e80000100800 */
[----:B------:R3:W-:Y:S01]  /*158b0*/  STL [R1+0x5bc], R7 ;  /* 0x0005bc0701007387 */ /* 0x0007e20000100800 */
[----:B--2---:R-:W-:Y:S02]  /*158c0*/  IADD3 R12, P1, PT, R73, R9, RZ ;  /* 0x00000009490c7210 */ /* 0x004fe40007f3e0ff */
[----:B---3--:R-:W-:-:S03]  /*158d0*/  LEA.HI.X.SX32 R7, R74, R8, 0x1, P0 ;  /* 0x000000084a077211 */ /* 0x008fc600000f0eff */
[----:B------:R2:W-:Y:S01]  /*158e0*/  STL [R1+0x5d0], R12 ;  /* 0x0005d00c01007387 */ /* 0x0005e20000100800 */
[----:B------:R-:W-:-:S03]  /*158f0*/  IADD3 R67, P0, PT, R72, R9, RZ ;  /* 0x0000000948437210 */ /* 0x000fc60007f1e0ff */
[----:B------:R-:W-:Y:S04]  /*15900*/  STL [R1+0x1058], R74 ;  /* 0x0010584a01007387 */ /* 0x000fe80000100800 */
[----:B------:R3:W-:Y:S01]  /*15910*/  STL [R1+0x5c4], R7 ;  /* 0x0005c40701007387 */ /* 0x0007e20000100800 */
[----:B--2---:R-:W-:-:S03]  /*15920*/  LEA.HI.X.SX32 R12, R73, R8, 0x1, P1 ;  /* 0x00000008490c7211 */ /* 0x004fc600008f0eff */
[----:B------:R-:W-:Y:S01]  /*15930*/  STL [R1+0x1024], R73 ;  /* 0x0010244901007387 */ /* 0x000fe20000100800 */
[----:B---3--:R-:W-:-:S03]  /*15940*/  IADD3 R7, P1, PT, R71, R9, RZ ;  /* 0x0000000947077210 */ /* 0x008fc60007f3e0ff */
[----:B------:R2:W-:Y:S04]  /*15950*/  STL [R1+0x5cc], R12 ;  /* 0x0005cc0c01007387 */ /* 0x0005e80000100800 */
[----:B------:R-:W-:Y:S04]  /*15960*/  STL [R1+0x5d8], R67 ;  /* 0x0005d84301007387 */ /* 0x000fe80000100800 */
[----:B------:R3:W-:Y:S01]  /*15970*/  STL [R1+0x5f0], R7 ;  /* 0x0005f00701007387 */ /* 0x0007e20000100800 */
[----:B--2---:R-:W-:-:S03]  /*15980*/  LEA.HI.X.SX32 R12, R72, R8, 0x1, P0 ;  /* 0x00000008480c7211 */ /* 0x004fc600000f0eff */
[----:B------:R-:W-:Y:S04]  /*15990*/  STL [R1+0x1028], R67 ;  /* 0x0010284301007387 */ /* 0x000fe80000100800 */
[----:B------:R-:W-:Y:S01]  /*159a0*/  STL [R1+0xff8], R39 ;  /* 0x000ff82701007387 */ /* 0x000fe20000100800 */
[----:B---3--:R-:W-:-:S03]  /*159b0*/  IADD3 R7, P0, PT, R70, R9, RZ ;  /* 0x0000000946077210 */ /* 0x008fc60007f1e0ff */
[----:B------:R2:W-:Y:S04]  /*159c0*/  STL [R1+0x1138], R72 ;  /* 0x0011384801007387 */ /* 0x0005e80000100800 */
[----:B------:R-:W-:Y:S04]  /*159d0*/  STL [R1+0x5d4], R12 ;  /* 0x0005d40c01007387 */ /* 0x000fe80000100800 */
[----:B------:R-:W-:Y:S01]  /*159e0*/  STL [R1+0x111c], R71 ;  /* 0x00111c4701007387 */ /* 0x000fe20000100800 */
[----:B--2---:R-:W-:-:S03]  /*159f0*/  LEA.HI.X.SX32 R72, R71, R8, 0x1, P1 ;  /* 0x0000000847487211 */ /* 0x004fc600008f0eff */
[----:B------:R2:W-:Y:S04]  /*15a00*/  STL [R1+0x5f8], R7 ;  /* 0x0005f80701007387 */ /* 0x0005e80000100800 */
[----:B------:R-:W-:Y:S01]  /*15a10*/  STL [R1+0x5ec], R72 ;  /* 0x0005ec4801007387 */ /* 0x000fe20000100800 */
[----:B--2---:R-:W-:-:S05]  /*15a20*/  IADD3 R7, P1, PT, R69, R9, RZ ;  /* 0x0000000945077210 */ /* 0x004fca0007f3e0ff */
[----:B------:R2:W-:Y:S01]  /*15a30*/  STL [R1+0x600], R7 ;  /* 0x0006000701007387 */ /* 0x0005e20000100800 */
[----:B------:R-:W-:-:S03]  /*15a40*/  LEA.HI.X.SX32 R12, R69, R8, 0x1, P1 ;  /* 0x00000008450c7211 */ /* 0x000fc600008f0eff */
[----:B------:R-:W-:Y:S01]  /*15a50*/  STL [R1+0x1168], R72 ;  /* 0x0011684801007387 */ /* 0x000fe20000100800 */
[----:B--2---:R-:W-:-:S03]  /*15a60*/  LEA.HI.X.SX32 R7, R70, R8, 0x1, P0 ;  /* 0x0000000846077211 */ /* 0x004fc600000f0eff */
[----:B------:R-:W-:Y:S01]  /*15a70*/  STL [R1+0xffc], R38 ;  /* 0x000ffc2601007387 */ /* 0x000fe20000100800 */
[----:B------:R-:W-:-:S03]  /*15a80*/  IADD3 R57, P0, PT, R68, R9, RZ ;  /* 0x0000000944397210 */ /* 0x000fc60007f1e0ff */
[----:B------:R-:W-:Y:S04]  /*15a90*/  STL [R1+0x10d8], R70 ;  /* 0x0010d84601007387 */ /* 0x000fe80000100800 */
[----:B------:R2:W-:Y:S04]  /*15aa0*/  STL [R1+0x5f4], R7 ;  /* 0x0005f40701007387 */ /* 0x0005e80000100800 */
[----:B------:R-:W-:Y:S01]  /*15ab0*/  STL [R1+0x1098], R69 ;  /* 0x0010984501007387 */ /* 0x000fe20000100800 */
[----:B--2---:R-:W-:-:S03]  /*15ac0*/  IADD3 R7, P1, PT, R66, R9, RZ ;  /* 0x0000000942077210 */ /* 0x004fc60007f3e0ff */
[----:B------:R2:W-:Y:S04]  /*15ad0*/  STL [R1+0x5fc], R12 ;  /* 0x0005fc0c01007387 */ /* 0x0005e80000100800 */
[----:B------:R-:W-:Y:S04]  /*15ae0*/  STL [R1+0x608], R57 ;  /* 0x0006083901007387 */ /* 0x000fe80000100800 */
[----:B------:R3:W-:Y:S01]  /*15af0*/  STL [R1+0x610], R7 ;  /* 0x0006100701007387 */ /* 0x0007e20000100800 */
[----:B--2---:R-:W-:-:S03]  /*15b00*/  LEA.HI.X.SX32 R12, R68, R8, 0x1, P0 ;  /* 0x00000008440c7211 */ /* 0x004fc600000f0eff */
[----:B------:R-:W-:Y:S04]  /*15b10*/  STL [R1+0x10a0], R57 ;  /* 0x0010a03901007387 */ /* 0x000fe80000100800 */
[----:B------:R-:W-:Y:S01]  /*15b20*/  STL [R1+0x1000], R37 ;  /* 0x0010002501007387 */ /* 0x000fe20000100800 */
[----:B---3--:R-:W-:-:S03]  /*15b30*/  IADD3 R7, P0, PT, R65, R9, RZ ;  /* 0x0000000941077210 */ /* 0x008fc60007f1e0ff */
[----:B------:R-:W-:Y:S04]  /*15b40*/  STL [R1+0x1060], R68 ;  /* 0x0010604401007387 */ /* 0x000fe80000100800 */
[----:B------:R2:W-:Y:S04]  /*15b50*/  STL [R1+0x604], R12 ;  /* 0x0006040c01007387 */ /* 0x0005e80000100800 */
[----:B------:R-:W-:Y:S04]  /*15b60*/  STL [R1+0x1134], R66 ;  /* 0x0011344201007387 */ /* 0x000fe80000100800 */
[----:B------:R3:W-:Y:S01]  /*15b70*/  STL [R1+0x618], R7 ;  /* 0x0006180701007387 */ /* 0x0007e20000100800 */
[----:B--2---:R-:W-:-:S05]  /*15b80*/  LEA.HI.X.SX32 R12, R66, R8, 0x1, P1 ;  /* 0x00000008420c7211 */ /* 0x004fca00008f0eff */
[----:B------:R-:W-:Y:S01]  /*15b90*/  STL [R1+0x60c], R12 ;  /* 0x00060c0c01007387 */ /* 0x000fe20000100800 */
[----:B---3--:R-:W-:-:S03]  /*15ba0*/  IADD3 R7, P1, PT, R64, R9, RZ ;  /* 0x0000000940077210 */ /* 0x008fc60007f3e0ff */
[----:B------:R-:W-:Y:S04]  /*15bb0*/  STL [R1+0x1004], R36 ;  /* 0x0010042401007387 */ /* 0x000fe80000100800 */
[----:B------:R2:W-:Y:S01]  /*15bc0*/  STL [R1+0x630], R7 ;  /* 0x0006300701007387 */ /* 0x0005e20000100800 */
[----:B------:R-:W-:-:S03]  /*15bd0*/  LEA.HI.X.SX32 R66, R64, R8, 0x1, P1 ;  /* 0x0000000840427211 */ /* 0x000fc600008f0eff */
[----:B------:R-:W-:Y:S01]  /*15be0*/  STL [R1+0x1120], R65 ;  /* 0x0011204101007387 */ /* 0x000fe20000100800 */
[----:B--2---:R-:W-:Y:S02]  /*15bf0*/  LEA.HI.X.SX32 R7, R65, R8, 0x1, P0 ;  /* 0x0000000841077211 */ /* 0x004fe400000f0eff */
[----:B------:R-:W-:-:S03]  /*15c00*/  IADD3 R59, P0, PT, R63, R9, RZ ;  /* 0x000000093f3b7210 */ /* 0x000fc60007f1e0ff */
[----:B------:R2:W-:Y:S01]  /*15c10*/  STL [R1+0x614], R7 ;  /* 0x0006140701007387 */ /* 0x0005e20000100800 */
[----:B------:R-:W-:-:S03]  /*15c20*/  LEA.HI.X.SX32 R12, R63, R8, 0x1, P0 ;  /* 0x000000083f0c7211 */ /* 0x000fc600000f0eff */
[----:B------:R-:W-:Y:S01]  /*15c30*/  STL [R1+0x10e0], R64 ;  /* 0x0010e04001007387 */ /* 0x000fe20000100800 */
[----:B--2---:R-:W-:-:S03]  /*15c40*/  IADD3 R7, P1, PT, R62, R9, RZ ;  /* 0x000000093e077210 */ /* 0x004fc60007f3e0ff */
[----:B------:R-:W-:Y:S04]  /*15c50*/  STL [R1+0x638], R59 ;  /* 0x0006383b01007387 */ /* 0x000fe80000100800 */
[----:B------:R-:W-:Y:S04]  /*15c60*/  STL [R1+0x62c], R66 ;  /* 0x00062c4201007387 */ /* 0x000fe80000100800 */
[----:B------:R2:W-:Y:S04]  /*15c70*/  STL [R1+0x640], R7 ;  /* 0x0006400701007387 */ /* 0x0005e80000100800 */
[----:B------:R-:W-:Y:S04]  /*15c80*/  STL [R1+0x1170], R66 ;  /* 0x0011704201007387 */ /* 0x000fe80000100800 */
[----:B------:R-:W-:Y:S01]  /*15c90*/  STL [R1+0x1124], R59 ;  /* 0x0011243b01007387 */ /* 0x000fe20000100800 */
[----:B--2---:R-:W-:-:S03]  /*15ca0*/  IADD3 R7, P0, PT, R61, R9, RZ ;  /* 0x000000093d077210 */ /* 0x004fc60007f1e0ff */
[----:B------:R-:W-:Y:S04]  /*15cb0*/  STL [R1+0x1008], R35 ;  /* 0x0010082301007387 */ /* 0x000fe80000100800 */
        /* <DEDUP_REMOVED lines=11> */
[----:B--2---:R-:W-:Y:S01]  /*15d70*/  LEA.HI.X.SX32 R7, R61, R8, 0x1, P0 ;  /* 0x000000083d077211 */ /* 0x004fe200000f0eff */
[----:B------:R-:W-:Y:S01]  /*15d80*/  IMAD R12, R34, UR31, RZ ;  /* 0x0000001f220c7c24 */ /* 0x000fe2000f8e02ff */
[----:B------:R-:W-:-:S03]  /*15d90*/  IADD3 R34, P0, PT, R58, R9, RZ ;  /* 0x000000093a227210 */ /* 0x000fc60007f1e0ff */
[----:B------:R2:W-:Y:S04]  /*15da0*/  STL [R1+0x644], R7 ;  /* 0x0006440701007387 */ /* 0x0005e80000100800 */
[----:B------:R3:W-:Y:S01]  /*15db0*/  STL [R1+0x1174], R60 ;  /* 0x0011743c01007387 */ /* 0x0007e20000100800 */
[----:B--2---:R-:W-:-:S03]  /*15dc0*/  IADD3 R7, P1, PT, R56, R9, RZ ;  /* 0x0000000938077210 */ /* 0x004fc60007f3e0ff */
[----:B------:R-:W-:Y:S01]  /*15dd0*/  STL [R1+0x64c], R18 ;  /* 0x00064c1201007387 */ /* 0x000fe20000100800 */
[----:B------:R-:W-:Y:S02]  /*15de0*/  IMAD R49, R49, UR44, RZ ;  /* 0x0000002c31317c24 */ /* 0x000fe4000f8e02ff */
[----:B------:R-:W-:Y:S01]  /*15df0*/  IMAD R47, R47, UR43, RZ ;  /* 0x0000002b2f2f7c24 */ /* 0x000fe2000f8e02ff */
[----:B------:R-:W-:Y:S01]  /*15e00*/  STL [R1+0x1030], R33 ;  /* 0x0010302101007387 */ /* 0x000fe20000100800 */
[----:B------:R-:W-:Y:S01]  /*15e10*/  IMAD R14, R36, UR33, RZ ;  /* 0x00000021240e7c24 */ /* 0x000fe2000f8e02ff */
[----:B---3--:R-:W2:Y:S02]  /*15e20*/  LDC R60, c[0x0][0x3a0] ;  /* 0x0000e800ff3c7b82 */ /* 0x008ea40000000800 */
[----:B------:R3:W-:Y:S04]  /*15e30*/  STL [R1+0x670], R7 ;  /* 0x0006700701007387 */ /* 0x0007e80000100800 */
[----:B------:R-:W-:Y:S01]  /*15e40*/  STL [R1+0x658], R34 ;  /* 0x0006582201007387 */ /* 0x000fe20000100800 */
[----:B---3--:R-:W-:-:S03]  /*15e50*/  LEA.HI.X.SX32 R7, R58, R8, 0x1, P0 ;  /* 0x000000083a077211 */ /* 0x008fc600000f0eff */
[----:B------:R-:W-:Y:S01]  /*15e60*/  STL [R1+0x1038], R34 ;  /* 0x0010382201007387 */ /* 0x000fe20000100800 */
[----:B------:R-:W-:-:S03]  /*15e70*/  IADD3 R19, P0, PT, R55, R9, RZ ;  /* 0x0000000937137210 */ /* 0x000fc60007f1e0ff */
[----:B------:R-:W-:Y:S04]  /*15e80*/  STL [R1+0x10e4], R58 ;  /* 0x0010e43a01007387 */ /* 0x000fe80000100800 */
[----:B------:R3:W-:Y:S04]  /*15e90*/  STL [R1+0x654], R7 ;  /* 0x0006540701007387 */ /* 0x0007e80000100800 */
[----:B------:R-:W-:Y:S01]  /*15ea0*/  STL [R1+0x103c], R56 ;  /* 0x00103c3801007387 */ /* 0x000fe20000100800 */
[----:B---3--:R-:W-:-:S03]  /*15eb0*/  LEA.HI.X.SX32 R7, R56, R8, 0x1, P1 ;  /* 0x0000000838077211 */ /* 0x008fc600008f0eff */
[----:B------:R-:W-:Y:S01]  /*15ec0*/  STL [R1+0x678], R19 ;  /* 0x0006781301007387 */ /* 0x000fe20000100800 */
[----:B------:R-:W-:-:S03]  /*15ed0*/  IADD3 R52, P1, PT, R54, R9, RZ ;  /* 0x0000000936347210 */ /* 0x000fc60007f3e0ff */
        /* <DEDUP_REMOVED lines=11> */
[----:B------:R-:W-:Y:S04]  /*15f90*/  STL [R1+0x688], R20 ;  /* 0x0006881401007387 */ /* 0x000fe80000100800 */
[----:B------:R3:W-:Y:S01]  /*15fa0*/  STL [R1+0x67c], R7 ;  /* 0x00067c0701007387 */ /* 0x0007e20000100800 */
[----:B------:R-:W-:Y:S01]  /*15fb0*/  IMAD R19, R32, UR29, RZ ;  /* 0x0000001d20137c24 */ /* 0x000fe2000f8e02ff */
[-C--:B------:R-:W-:Y:S02]  /*15fc0*/  LEA.HI.X.SX32 R32, R51, R8.reuse, 0x1, P1 ;  /* 0x0000000833207211 */ /* 0x080fe400008f0eff */
[----:B------:R-:W-:Y:S01]  /*15fd0*/  STL [R1+0x1070], R31 ;  /* 0x0010701f01007387 */ /* 0x000fe20000100800 */
[----:B---3--:R-:W-:-:S03]  /*15fe0*/  LEA.HI.X.SX32 R7, R53, R8, 0x1, P0 ;  /* 0x0000000835077211 */ /* 0x008fc600000f0eff */
[----:B------:R-:W-:Y:S01]  /*15ff0*/  STL [R1+0x1128], R53 ;  /* 0x0011283501007387 */ /* 0x000fe20000100800 */
[-C--:B------:R-:W-:Y:S02]  /*16000*/  IADD3 R36, P0, PT, R49, R9.reuse, RZ ;  /* 0x0000000931247210 */ /* 0x080fe40007f1e0ff */
[----:B------:R-:W-:Y:S01]  /*16010*/  IADD3 R48, P1, PT, R47, R9, RZ ;  /* 0x000000092f307210 */ /* 0x000fe20007f3e0ff */
[----:B------:R3:W-:Y:S04]  /*16020*/  STL [R1+0x684], R7 ;  /* 0x0006840701007387 */ /* 0x0007e80000100800 */
[----:B------:R-:W-:Y:S01]  /*16030*/  STL [R1+0x690], R56 ;  /* 0x0006903801007387 */ /* 0x000fe20000100800 */
[----:B------:R-:W-:-:S03]  /*16040*/  IMAD R46, R46, UR42, RZ ;  /* 0x0000002a2e2e7c24 */ /* 0x000fc6000f8e02ff */
[----:B------:R-:W-:Y:S04]  /*16050*/  STL [R1+0x1074], R56 ;  /* 0x0010743801007387 */ /* 0x000fe80000100800 */
[----:B------:R-:W-:Y:S04]  /*16060*/  STL [R1+0x10ac], R51 ;  /* 0x0010ac3301007387 */ /* 0x000fe80000100800 */
[----:B------:R-:W-:Y:S01]  /*16070*/  STL [R1+0x1078], R30 ;  /* 0x0010781e01007387 */ /* 0x000fe20000100800 */
[----:B------:R-:W-:-:S03]  /*16080*/  IMAD R13, R35, UR32, RZ ;  /* 0x00000020230d7c24 */ /* 0x000fc6000f8e02ff */
[----:B------:R-:W-:Y:S01]  /*16090*/  STL [R1+0x698], R36 ;  /* 0x0006982401007387 */ /* 0x000fe20000100800 */
[----:B------:R-:W-:-:S03]  /*160a0*/  LEA.HI.X.SX32 R35, R49, R8, 0x1, P0 ;  /* 0x0000000831237211 */ /* 0x000fc600000f0eff */
[----:B------:R-:W-:Y:S01]  /*160b0*/  STL [R1+0x6b0], R48 ;  /* 0x0006b03001007387 */ /* 0x000fe20000100800 */
[----:B------:R-:W-:-:S03]  /*160c0*/  IADD3 R22, P0, PT, R46, R9, RZ ;  /* 0x000000092e167210 */ /* 0x000fc60007f1e0ff */
[----:B------:R-:W-:Y:S01]  /*160d0*/  STL [R1+0x1180], R48 ;  /* 0x0011803001007387 */ /* 0x000fe20000100800 */
[----:B---3--:R-:W-:-:S03]  /*160e0*/  LEA.HI.X.SX32 R7, R47, R8, 0x1, P1 ;  /* 0x000000082f077211 */ /* 0x008fc600008f0eff */
        /* <DEDUP_REMOVED lines=8> */
[----:B------:R3:W-:Y:S04]  /*16170*/  STL [R1+0x6ac], R7 ;  /* 0x0006ac0701007387 */ /* 0x0007e80000100800 */
[----:B------:R-:W-:Y:S04]  /*16180*/  STL [R1+0x694], R35 ;  /* 0x0006942301007387 */ /* 0x000fe80000100800 */
[----:B------:R4:W-:Y:S04]  /*16190*/  STL [R1+0x10ec], R35 ;  /* 0x0010ec2301007387 */ /* 0x0009e80000100800 */
[----:B------:R0:W-:Y:S04]  /*161a0*/  STL [R1+0x10f0], R29 ;  /* 0x0010f01d01007387 */ /* 0x0001e80000100800 */
[----:B------:R-:W2:Y:S01]  /*161b0*/  LDL.LU R87, [R1+0x8] ;  /* 0x0000080001577983 */ /* 0x000ea20000300800 */
[----:B------:R-:W-:Y:S01]  /*161c0*/  IMAD R45, R45, UR41, RZ ;  /* 0x000000292d2d7c24 */ /* 0x000fe2000f8e02ff */
[----:B---3--:R-:W-:Y:S01]  /*161d0*/  LEA.HI.X.SX32 R7, R46, R8, 0x1, P0 ;  /* 0x000000082e077211 */ /* 0x008fe200000f0eff */
[----:B------:R-:W-:-:S03]  /*161e0*/  IMAD R43, R43, UR40, RZ ;  /* 0x000000282b2b7c24 */ /* 0x000fc6000f8e02ff */
[-C--:B------:R-:W-:Y:S01]  /*161f0*/  IADD3 R32, P1, PT, R45, R9.reuse, RZ ;  /* 0x000000092d207210 */ /* 0x080fe20007f3e0ff */
[----:B------:R-:W-:Y:S01]  /*16200*/  IMAD R42, R42, UR39, RZ ;  /* 0x000000272a2a7c24 */ /* 0x000fe2000f8e02ff */
[----:B------:R-:W-:Y:S01]  /*16210*/  STL [R1+0x118c], R46 ;  /* 0x00118c2e01007387 */ /* 0x000fe20000100800 */
[----:B------:R-:W-:Y:S02]  /*16220*/  IADD3 R56, P0, PT, R43, R9, RZ ;  /* 0x000000092b387210 */ /* 0x000fe40007f1e0ff */
[----:B------:R-:W-:Y:S01]  /*16230*/  LEA.HI.X.SX32 R49, R45, R8, 0x1, P1 ;  /* 0x000000082d317211 */ /* 0x000fe200008f0eff */
[----:B------:R-:W-:Y:S01]  /*16240*/  STL [R1+0x6b4], R7 ;  /* 0x0006b40701007387 */ /* 0x000fe20000100800 */
[----:B------:R-:W-:-:S03]  /*16250*/  IMAD R41, R41, UR38, RZ ;  /* 0x0000002629297c24 */ /* 0x000fc6000f8e02ff */
[----:B------:R-:W-:Y:S01]  /*16260*/  STL [R1+0x6c0], R32 ;  /* 0x0006c02001007387 */ /* 0x000fe20000100800 */
[----:B------:R-:W-:-:S03]  /*16270*/  IADD3 R50, P1, PT, R42, R9, RZ ;  /* 0x000000092a327210 */ /* 0x000fc60007f3e0ff */
[----:B------:R-:W-:Y:S01]  /*16280*/  STL [R1+0x11a0], R32 ;  /* 0x0011a02001007387 */ /* 0x000fe20000100800 */
[----:B------:R-:W-:-:S03]  /*16290*/  IMAD R21, R30, UR27, RZ ;  /* 0x0000001b1e157c24 */ /* 0x000fc6000f8e02ff */
[----:B------:R-:W-:Y:S01]  /*162a0*/  STL [R1+0x11a8], R45 ;  /* 0x0011a82d01007387 */ /* 0x000fe20000100800 */
[----:B------:R-:W-:-:S03]  /*162b0*/  LEA.HI.X.SX32 R30, R43, R8, 0x1, P0 ;  /* 0x000000082b1e7211 */ /* 0x000fc600000f0eff */
[----:B------:R-:W-:Y:S01]  /*162c0*/  STL [R1+0x6c8], R56 ;  /* 0x0006c83801007387 */ /* 0x000fe20000100800 */
[----:B------:R-:W-:-:S03]  /*162d0*/  IMAD R40, R40, UR37, RZ ;  /* 0x0000002528287c24 */ /* 0x000fc6000f8e02ff */
[----:B------:R-:W-:Y:S01]  /*162e0*/  STL [R1+0x11ac], R56 ;  /* 0x0011ac3801007387 */ /* 0x000fe20000100800 */
[----:B------:R-:W-:-:S03]  /*162f0*/  IMAD R16, R38, UR35, RZ ;  /* 0x0000002326107c24 */ /* 0x000fc6000f8e02ff */
[----:B------:R-:W-:Y:S01]  /*16300*/  STL [R1+0x6bc], R49 ;  /* 0x0006bc3101007387 */ /* 0x000fe20000100800 */
[----:B------:R-:W-:-:S03]  /*16310*/  IADD3 R38, P0, PT, R41, R9, RZ ;  /* 0x0000000929267210 */ /* 0x000fc60007f1e0ff */
[----:B------:R3:W-:Y:S01]  /*16320*/  STL [R1+0x11b0], R49 ;  /* 0x0011b03101007387 */ /* 0x0007e20000100800 */
[----:B------:R-:W-:-:S03]  /*16330*/  LEA.HI.X.SX32 R34, R42, R8, 0x1, P1 ;  /* 0x000000082a227211 */ /* 0x000fc600008f0eff */
[----:B------:R-:W-:Y:S04]  /*16340*/  STL [R1+0x11b4], R43 ;  /* 0x0011b42b01007387 */ /* 0x000fe80000100800 */
[----:B------:R-:W-:Y:S01]  /*16350*/  STL [R1+0x6d0], R50 ;  /* 0x0006d03201007387 */ /* 0x000fe20000100800 */
[----:B------:R-:W-:-:S03]  /*16360*/  IADD3 R53, P1, PT, R40, R9, RZ ;  /* 0x0000000928357210 */ /* 0x000fc60007f3e0ff */
[----:B------:R-:W-:Y:S01]  /*16370*/  STL [R1+0x11bc], R50 ;  /* 0x0011bc3201007387 */ /* 0x000fe20000100800 */
[----:B------:R-:W-:-:S03]  /*16380*/  IMAD R17, R39, UR36, RZ ;  /* 0x0000002427117c24 */ /* 0x000fc6000f8e02ff */
[----:B------:R-:W-:Y:S04]  /*16390*/  STL [R1+0x11c0], R42 ;  /* 0x0011c02a01007387 */ /* 0x000fe80000100800 */
[----:B------:R-:W-:Y:S01]  /*163a0*/  STL [R1+0x6c4], R30 ;  /* 0x0006c41e01007387 */ /* 0x000fe20000100800 */
[----:B------:R-:W-:-:S03]  /*163b0*/  IMAD R15, R37, UR34, RZ ;  /* 0x00000022250f7c24 */ /* 0x000fc6000f8e02ff */
[----:B------:R-:W-:Y:S01]  /*163c0*/  STL [R1+0x11c8], R30 ;  /* 0x0011c81e01007387 */ /* 0x000fe20000100800 */
[----:B------:R-:W-:-:S03]  /*163d0*/  LEA.HI.X.SX32 R37, R41, R8, 0x1, P0 ;  /* 0x0000000829257211 */ /* 0x000fc600000f0eff */
[----:B------:R-:W-:Y:S04]  /*163e0*/  STL [R1+0x6d8], R38 ;  /* 0x0006d82601007387 */ /* 0x000fe80000100800 */
[----:B------:R-:W-:Y:S01]  /*163f0*/  STL [R1+0x11d0], R38 ;  /* 0x0011d02601007387 */ /* 0x000fe20000100800 */
[----:B----4-:R-:W-:-:S03]  /*16400*/  IADD3 R35, P0, PT, R17, R9, RZ ;  /* 0x0000000911237210 */ /* 0x010fc60007f1e0ff */
[----:B------:R-:W-:Y:S04]  /*16410*/  STL [R1+0x6cc], R34 ;  /* 0x0006cc2201007387 */ /* 0x000fe80000100800 */
[----:B------:R-:W-:Y:S01]  /*16420*/  STL [R1+0x11d4], R34 ;  /* 0x0011d42201007387 */ /* 0x000fe20000100800 */
[----:B------:R-:W-:-:S03]  /*16430*/  LEA.HI.X.SX32 R47, R40, R8, 0x1, P1 ;  /* 0x00000008282f7211 */ /* 0x000fc600008f0eff */
[----:B------:R-:W-:Y:S04]  /*16440*/  STL [R1+0x6f0], R53 ;  /* 0x0006f03501007387 */ /* 0x000fe80000100800 */
[----:B------:R-:W-:Y:S01]  /*16450*/  STL [R1+0x11d8], R53 ;  /* 0x0011d83501007387 */ /* 0x000fe20000100800 */
[----:B------:R-:W-:-:S03]  /*16460*/  IADD3 R51, P1, PT, R16, R9, RZ ;  /* 0x0000000910337210 */ /* 0x000fc60007f3e0ff */
[----:B------:R-:W-:Y:S01]  /*16470*/  STL [R1+0x11dc], R41 ;  /* 0x0011dc2901007387 */ /* 0x000fe20000100800 */
[----:B------:R-:W-:-:S03]  /*16480*/  IMAD R25, R29, UR26, RZ ;  /* 0x0000001a1d197c24 */ /* 0x000fc6000f8e02ff */
[----:B------:R4:W-:Y:S01]  /*16490*/  STL [R1+0x11e4], R40 ;  /* 0x0011e42801007387 */ /* 0x0009e20000100800 */
[----:B0-----:R-:W-:-:S03]  /*164a0*/  LEA.HI.X.SX32 R29, R17, R8, 0x1, P0 ;  /* 0x00000008111d7211 */ /* 0x001fc600000f0eff */
[----:B------:R-:W-:Y:S04]  /*164b0*/  STL [R1+0x6d4], R37 ;  /* 0x0006d42501007387 */ /* 0x000fe80000100800 */
[----:B------:R-:W-:Y:S04]  /*164c0*/  STL [R1+0x11e8], R37 ;  /* 0x0011e82501007387 */ /* 0x000fe80000100800 */
[----:B------:R-:W-:Y:S01]  /*164d0*/  STL [R1+0x6f8], R35 ;  /* 0x0006f82301007387 */ /* 0x000fe20000100800 */
[----:B------:R-:W-:-:S03]  /*164e0*/  IADD3 R55, P0, PT, R15, R9, RZ ;  /* 0x000000090f377210 */ /* 0x000fc60007f1e0ff */
[----:B------:R-:W-:Y:S04]  /*164f0*/  STL [R1+0x11ec], R35 ;  /* 0x0011ec2301007387 */ /* 0x000fe80000100800 */
[----:B------:R-:W-:Y:S01]  /*16500*/  STL [R1+0x6ec], R47 ;  /* 0x0006ec2f01007387 */ /* 0x000fe20000100800 */
[----:B------:R-:W-:-:S03]  /*16510*/  LEA.HI.X.SX32 R36, R16, R8, 0x1, P1 ;  /* 0x0000000810247211 */ /* 0x000fc600008f0eff */
[----:B------:R-:W-:Y:S01]  /*16520*/  STL [R1+0x11f0], R47 ;  /* 0x0011f02f01007387 */ /* 0x000fe20000100800 */
[----:B------:R-:W-:-:S03]  /*16530*/  IMAD R17, R88, UR22, RZ ;  /* 0x0000001658117c24 */ /* 0x000fc6000f8e02ff */
[----:B------:R-:W-:Y:S01]  /*16540*/  STL [R1+0x700], R51 ;  /* 0x0007003301007387 */ /* 0x000fe20000100800 */
[----:B------:R-:W-:-:S03]  /*16550*/  IADD3 R61, P1, PT, R14, R9, RZ ;  /* 0x000000090e3d7210 */ /* 0x000fc60007f3e0ff */
[----:B------:R0:W-:Y:S01]  /*16560*/  STL [R1+0x11f8], R51 ;  /* 0x0011f83301007387 */ /* 0x0001e20000100800 */
[----:B------:R-:W-:-:S03]  /*16570*/  IMAD R20, R31, UR28, RZ ;  /* 0x0000001c1f147c24 */ /* 0x000fc6000f8e02ff */
[----:B------:R-:W-:Y:S01]  /*16580*/  STL [R1+0x6f4], R29 ;  /* 0x0006f41d01007387 */ /* 0x000fe20000100800 */
[----:B------:R-:W-:-:S03]  /*16590*/  LEA.HI.X.SX32 R31, R15, R8, 0x1, P0 ;  /* 0x000000080f1f7211 */ /* 0x000fc600000f0eff */
[----:B------:R-:W-:Y:S04]  /*165a0*/  STL [R1+0x11fc], R29 ;  /* 0x0011fc1d01007387 */ /* 0x000fe80000100800 */
[----:B------:R-:W4:Y:S04]  /*165b0*/  LDL.LU R88, [R1+0x1284] ;  /* 0x0012840001587983 */ /* 0x000f280000300800 */
        /* <DEDUP_REMOVED lines=9> */
[----:B------:R-:W-:-:S03]  /*16650*/  IADD3 R65, P1, PT, R12, R9, RZ ;  /* 0x000000090c417210 */ /* 0x000fc60007f3e0ff */
[----:B------:R-:W-:Y:S04]  /*16660*/  STL [R1+0x120c], R61 ;  /* 0x00120c3d01007387 */ /* 0x000fe80000100800 */
[----:B------:R-:W-:Y:S01]  /*16670*/  STL [R1+0x704], R31 ;  /* 0x0007041f01007387 */ /* 0x000fe20000100800 */
[----:B------:R-:W-:-:S03]  /*16680*/  LEA.HI.X.SX32 R39, R13, R8, 0x1, P0 ;  /* 0x000000080d277211 */ /* 0x000fc600000f0eff */
[----:B------:R-:W-:Y:S04]  /*16690*/  STL [R1+0x1210], R31 ;  /* 0x0012101f01007387 */ /* 0x000fe80000100800 */
[----:B------:R-:W3:Y:S01]  /*166a0*/  LDL.LU R10, [R1+0x1280] ;  /* 0x00128000010a7983 */ /* 0x000ee20000300800 */
[----:B------:R-:W-:-:S03]  /*166b0*/  IADD3 R58, P0, PT, R18, R9, RZ ;  /* 0x00000009123a7210 */ /* 0x000fc60007f1e0ff */
[----:B------:R-:W-:Y:S04]  /*166c0*/  STL [R1+0x718], R24 ;  /* 0x0007181801007387 */ /* 0x000fe80000100800 */
[----:B------:R-:W-:Y:S01]  /*166d0*/  STL [R1+0x1214], R24 ;  /* 0x0012141801007387 */ /* 0x000fe20000100800 */
[----:B------:R-:W-:-:S03]  /*166e0*/  IMAD R26, R28, UR25, RZ ;  /* 0x000000191c1a7c24 */ /* 0x000fc6000f8e02ff */
[----:B------:R-:W-:Y:S01]  /*166f0*/  STL [R1+0x70c], R33 ;  /* 0x00070c2101007387 */ /* 0x000fe20000100800 */
[----:B------:R-:W-:-:S03]  /*16700*/  LEA.HI.X.SX32 R59, R12, R8, 0x1, P1 ;  /* 0x000000080c3b7211 */ /* 0x000fc600008f0eff */
[----:B------:R-:W-:Y:S01]  /*16710*/  STL [R1+0x1218], R33 ;  /* 0x0012182101007387 */ /* 0x000fe20000100800 */
[----:B------:R-:W-:-:S03]  /*16720*/  IMAD R28, R27, UR24, RZ ;  /* 0x000000181b1c7c24 */ /* 0x000fc6000f8e02ff */
[----:B------:R-:W-:Y:S04]  /*16730*/  STL [R1+0x728], R65 ;  /* 0x0007284101007387 */ /* 0x000fe80000100800 */
[----:B------:R-:W-:Y:S04]  /*16740*/  STL [R1+0x121c], R65 ;  /* 0x00121c4101007387 */ /* 0x000fe80000100800 */
[----:B------:R-:W-:Y:S01]  /*16750*/  STL [R1+0x714], R39 ;  /* 0x0007142701007387 */ /* 0x000fe20000100800 */
[----:B------:R-:W-:-:S03]  /*16760*/  LEA.HI.X.SX32 R52, R18, R8, 0x1, P0 ;  /* 0x0000000812347211 */ /* 0x000fc600000f0eff */
[----:B------:R-:W-:Y:S01]  /*16770*/  STL [R1+0x1224], R39 ;  /* 0x0012242701007387 */ /* 0x000fe20000100800 */
[----:B------:R-:W-:-:S03]  /*16780*/  IMAD R15, R6, UR18, RZ ;  /* 0x00000012060f7c24 */ /* 0x000fc6000f8e02ff */
[----:B------:R-:W-:Y:S04]  /*16790*/  STL [R1+0x730], R58 ;  /* 0x0007303a01007387 */ /* 0x000fe80000100800 */
[----:B------:R-:W-:Y:S01]  /*167a0*/  STL [R1+0x1228], R58 ;  /* 0x0012283a01007387 */ /* 0x000fe20000100800 */
[----:B------:R-:W-:-:S03]  /*167b0*/  IADD3 R86, P0, PT, R20, R9, RZ ;  /* 0x0000000914567210 */ /* 0x000fc60007f1e0ff */
[----:B------:R-:W-:Y:S04]  /*167c0*/  STL [R1+0x724], R59 ;  /* 0x0007243b01007387 */ /* 0x000fe80000100800 */
[----:B------:R-:W-:Y:S04]  /*167d0*/  STL [R1+0x122c], R59 ;  /* 0x00122c3b01007387 */ /* 0x000fe80000100800 */
[----:B------:R-:W3:Y:S01]  /*167e0*/  LDL.LU R6, [R1+0x127c] ;  /* 0x00127c0001067983 */ /* 0x000ee20000300800 */
[----:B------:R-:W-:Y:S01]  /*167f0*/  IMAD R14, R0, UR17, RZ ;  /* 0x00000011000e7c24 */ /* 0x000fe2000f8e02ff */
[----:B------:R-:W-:-:S02]  /*16800*/  LEA.HI.X.SX32 R62, R20, R8, 0x1, P0 ;  /* 0x00000008143e7211 */ /* 0x000fc400000f0eff */
[----:B------:R-:W-:Y:S01]  /*16810*/  IADD3 R23, P0, PT, R25, R9, RZ ;  /* 0x0000000919177210 */ /* 0x000fe20007f1e0ff */
[----:B------:R-:W-:-:S03]  /*16820*/  IMAD R13, R5, UR16, RZ ;  /* 0x00000010050d7c24 */ /* 0x000fc6000f8e02ff */
[----:B------:R-:W-:Y:S02]  /*16830*/  LEA.HI.X.SX32 R89, R25, R8, 0x1, P0 ;  /* 0x0000000819597211 */ /* 0x000fe400000f0eff */
[----:B------:R-:W-:Y:S01]  /*16840*/  IADD3 R82, P0, PT, R28, R9, RZ ;  /* 0x000000091c527210 */ /* 0x000fe20007f1e0ff */
[----:B------:R-:W-:-:S03]  /*16850*/  IMAD R12, R4, UR15, RZ ;  /* 0x0000000f040c7c24 */ /* 0x000fc6000f8e02ff */
[----:B------:R-:W-:Y:S02]  /*16860*/  LEA.HI.X.SX32 R64, R28, R8, 0x1, P0 ;  /* 0x000000081c407211 */ /* 0x000fe400000f0eff */
[----:B------:R-:W-:Y:S01]  /*16870*/  IADD3 R93, P0, PT, R17, R9, RZ ;  /* 0x00000009115d7210 */ /* 0x000fe20007f1e0ff */
[----:B------:R-:W-:-:S03]  /*16880*/  IMAD R18, R3, UR14, RZ ;  /* 0x0000000e03127c24 */ /* 0x000fc6000f8e02ff */
[----:B------:R-:W-:Y:S01]  /*16890*/  LEA.HI.X.SX32 R68, R17, R8, 0x1, P0 ;  /* 0x0000000811447211 */ /* 0x000fe200000f0eff */
[----:B--2---:R-:W-:Y:S01]  /*168a0*/  IMAD R27, R87, UR23, RZ ;  /* 0x00000017571b7c24 */ /* 0x004fe2000f8e02ff */
[----:B------:R-:W-:-:S05]  /*168b0*/  IADD3 R87, P1, PT, R19, R9, RZ ;  /* 0x0000000913577210 */ /* 0x000fca0007f3e0ff */
[----:B------:R-:W-:Y:S01]  /*168c0*/  STL [R1+0x738], R87 ;  /* 0x0007385701007387 */ /* 0x000fe20000100800 */
[----:B------:R-:W-:-:S03]  /*168d0*/  LEA.HI.X.SX32 R63, R19, R8, 0x1, P1 ;  /* 0x00000008133f7211 */ /* 0x000fc600008f0eff */
[----:B------:R-:W-:Y:S01]  /*168e0*/  STL [R1+0x1230], R87 ;  /* 0x0012305701007387 */ /* 0x000fe20000100800 */
[----:B------:R-:W-:-:S03]  /*168f0*/  IADD3 R19, P1, PT, R21, R9, RZ ;  /* 0x0000000915137210 */ /* 0x000fc60007f3e0ff */
[----:B------:R-:W-:Y:S04]  /*16900*/  STL [R1+0x72c], R52 ;  /* 0x00072c3401007387 */ /* 0x000fe80000100800 */
[----:B------:R-:W-:Y:S04]  /*16910*/  STL [R1+0x1234], R52 ;  /* 0x0012343401007387 */ /* 0x000fe80000100800 */
[----:B------:R-:W2:Y:S04]  /*16920*/  LDL.LU R0, [R1+0x1278] ;  /* 0x0012780001007983 */ /* 0x000ea80000300800 */
[----:B------:R-:W-:Y:S04]  /*16930*/  STL [R1+0x740], R86 ;  /* 0x0007405601007387 */ /* 0x000fe80000100800 */
[----:B------:R-:W-:Y:S04]  /*16940*/  STL [R1+0x1238], R86 ;  /* 0x0012385601007387 */ /* 0x000fe80000100800 */
[----:B------:R-:W-:Y:S04]  /*16950*/  STL [R1+0x734], R63 ;  /* 0x0007343f01007387 */ /* 0x000fe80000100800 */
[----:B------:R-:W-:Y:S04]  /*16960*/  STL [R1+0x123c], R63 ;  /* 0x00123c3f01007387 */ /* 0x000fe80000100800 */
[----:B------:R-:W-:Y:S01]  /*16970*/  STL [R1+0x1240], R20 ;  /* 0x0012401401007387 */ /* 0x000fe20000100800 */
[----:B------:R-:W-:-:S03]  /*16980*/  LEA.HI.X.SX32 R67, R21, R8, 0x1, P1 ;  /* 0x0000000815437211 */ /* 0x000fc600008f0eff */
[----:B------:R-:W-:Y:S04]  /*16990*/  STL [R1+0x748], R19 ;  /* 0x0007481301007387 */ /* 0x000fe80000100800 */
[----:B------:R-:W-:Y:S01]  /*169a0*/  STL [R1+0x1244], R19 ;  /* 0x0012441301007387 */ /* 0x000fe20000100800 */
[----:B------:R-:W-:-:S03]  /*169b0*/  IADD3 R90, P1, PT, R26, R9, RZ ;  /* 0x000000091a5a7210 */ /* 0x000fc60007f3e0ff */
[----:B------:R-:W-:Y:S04]  /*169c0*/  STL [R1+0x1248], R21 ;  /* 0x0012481501007387 */ /* 0x000fe80000100800 */
[----:B------:R-:W-:Y:S04]  /*169d0*/  STL [R1+0x73c], R62 ;  /* 0x00073c3e01007387 */ /* 0x000fe80000100800 */
[----:B------:R-:W-:Y:S04]  /*169e0*/  STL [R1+0x124c], R62 ;  /* 0x00124c3e01007387 */ /* 0x000fe80000100800 */
[----:B------:R-:W2:Y:S04]  /*169f0*/  LDL.LU R5, [R1+0x1274] ;  /* 0x0012740001057983 */ /* 0x000ea80000300800 */
        /* <DEDUP_REMOVED lines=18> */
[----:B------:R-:W-:Y:S01]  /*16b20*/  STL [R1+0x764], R64 ;  /* 0x0007644001007387 */ /* 0x000fe20000100800 */
[----:B------:R-:W-:-:S03]  /*16b30*/  LEA.HI.X.SX32 R73, R16, R8, 0x1, P1 ;  /* 0x0000000810497211 */ /* 0x000fc600008f0eff */
[----:B------:R-:W0:Y:S01]  /*16b40*/  LDL.LU R3, [R1+0x126c] ;  /* 0x00126c0001037983 */ /* 0x000e220000300800 */
[----:B------:R-:W-:Y:S01]  /*16b50*/  IMAD R16, R2, UR13, RZ ;  /* 0x0000000d02107c24 */ /* 0x000fe2000f8e02ff */
[CC--:B------:R-:W-:Y:S01]  /*16b60*/  IADD3 R44, P0, PT, R15.reuse, R9.reuse, RZ ;  /* 0x000000090f2c7210 */ /* 0x0c0fe20007f1e0ff */
[----:B---3--:R-:W-:Y:S01]  /*16b70*/  IMAD R49, R6, 0x66, RZ ;  /* 0x0000006606317824 */ /* 0x008fe200078e02ff */
[----:B------:R-:W-:Y:S01]  /*16b80*/  STL [R1+0x778], R93 ;  /* 0x0007785d01007387 */ /* 0x000fe20000100800 */
[----:B------:R-:W-:Y:S01]  /*16b90*/  IADD3 R83, P1, PT, R14, R9, RZ ;  /* 0x000000090e537210 */ /* 0x000fe20007f3e0ff */
[----:B------:R-:W-:Y:S01]  /*16ba0*/  IMAD R91, R6, 0x67, RZ ;  /* 0x00000067065b7824 */ /* 0x000fe200078e02ff */
[----:B------:R-:W3:Y:S01]  /*16bb0*/  LDCU UR13, c[0x0][0x3b0] ;  /* 0x00007600ff0d77ac */ /* 0x000ee20008000800 */
[----:B------:R-:W-:Y:S04]  /*16bc0*/  STL [R1+0x76c], R57 ;  /* 0x00076c3901007387 */ /* 0x000fe80000100800 */
[----:B------:R-:W-:Y:S04]  /*16bd0*/  STL [R1+0x780], R79 ;  /* 0x0007804f01007387 */ /* 0x000fe80000100800 */
[----:B------:R-:W-:Y:S04]  /*16be0*/  STL [R1+0x774], R68 ;  /* 0x0007744401007387 */ /* 0x000fe80000100800 */
[----:B------:R-:W2:Y:S01]  /*16bf0*/  LDL.LU R2, [R1+0x1268] ;  /* 0x0012680001027983 */ /* 0x000ea20000300800 */
[----:B------:R-:W-:-:S02]  /*16c00*/  LEA.HI.X.SX32 R7, R15, R8, 0x1, P0 ;  /* 0x000000080f077211 */ /* 0x000fc400000f0eff */
[CC--:B------:R-:W-:Y:S02]  /*16c10*/  IADD3 R76, P0, PT, R13.reuse, R9.reuse, RZ ;  /* 0x000000090d4c7210 */ /* 0x0c0fe40007f1e0ff */
[-C--:B------:R-:W-:Y:S02]  /*16c20*/  LEA.HI.X.SX32 R77, R14, R8.reuse, 0x1, P1 ;  /* 0x000000080e4d7211 */ /* 0x080fe400008f0eff */
[-C--:B------:R-:W-:Y:S01]  /*16c30*/  IADD3 R75, P1, PT, R12, R9.reuse, RZ ;  /* 0x000000090c4b7210 */ /* 0x080fe20007f3e0ff */
[----:B------:R-:W-:Y:S01]  /*16c40*/  STL [R1+0x788], R44 ;  /* 0x0007882c01007387 */ /* 0x000fe20000100800 */
[-C--:B------:R-:W-:Y:S01]  /*16c50*/  LEA.HI.X.SX32 R70, R13, R8.reuse, 0x1, P0 ;  /* 0x000000080d467211 */ /* 0x080fe200000f0eff */
[----:B------:R-:W-:Y:S01]  /*16c60*/  IMAD R14, R11, UR12, RZ ;  /* 0x0000000c0b0e7c24 */ /* 0x000fe2000f8e02ff */
[-C--:B------:R-:W-:Y:S01]  /*16c70*/  IADD3 R80, P0, PT, R18, R9.reuse, RZ ;  /* 0x0000000912507210 */ /* 0x080fe20007f1e0ff */
[----:B------:R-:W-:Y:S01]  /*16c80*/  STL [R1+0x77c], R73 ;  /* 0x00077c4901007387 */ /* 0x000fe20000100800 */
[-C--:B------:R-:W-:Y:S01]  /*16c90*/  LEA.HI.X.SX32 R69, R12, R8.reuse, 0x1, P1 ;  /* 0x000000080c457211 */ /* 0x080fe200008f0eff */
[----:B------:R-:W-:Y:S01]  /*16ca0*/  IMAD R48, R6, 0x6e, RZ ;  /* 0x0000006e06307824 */ /* 0x000fe200078e02ff */
[-C--:B------:R-:W-:Y:S01]  /*16cb0*/  IADD3 R85, P1, PT, R16, R9.reuse, RZ ;  /* 0x0000000910557210 */ /* 0x080fe20007f3e0ff */
[----:B------:R-:W-:Y:S01]  /*16cc0*/  STL [R1+0x798], R83 ;  /* 0x0007985301007387 */ /* 0x000fe20000100800 */
[-C--:B------:R-:W-:Y:S01]  /*16cd0*/  LEA.HI.X.SX32 R74, R18, R8.reuse, 0x1, P0 ;  /* 0x00000008124a7211 */ /* 0x080fe200000f0eff */
[----:B------:R-:W-:Y:S01]  /*16ce0*/  IMAD R46, R6, 0x6f, RZ ;  /* 0x0000006f062e7824 */ /* 0x000fe200078e02ff */
[----:B------:R-:W-:Y:S01]  /*16cf0*/  SHF.R.S32.HI R49, RZ, 0x1f, R49 ;  /* 0x0000001fff317819 */ /* 0x000fe20000011431 */
[----:B------:R-:W-:Y:S01]  /*16d00*/  STL [R1+0x784], R7 ;  /* 0x0007840701007387 */ /* 0x000fe20000100800 */
[----:B------:R-:W-:Y:S01]  /*16d10*/  IADD3 R18, P6, PT, R14, R9, RZ ;  /* 0x000000090e127210 */ /* 0x000fe20007fde0ff */
[----:B------:R-:W-:Y:S01]  /*16d20*/  IMAD R84, R6, 0x76, RZ ;  /* 0x0000007606547824 */ /* 0x000fe200078e02ff */
[----:B------:R-:W-:Y:S01]  /*16d30*/  SHF.R.S32.HI R91, RZ, 0x1f, R91 ;  /* 0x0000001fff5b7819 */ /* 0x000fe2000001145b */
[----:B------:R-:W-:Y:S01]  /*16d40*/  STL [R1+0x7a0], R76 ;  /* 0x0007a04c01007387 */ /* 0x000fe20000100800 */
[-C--:B------:R-:W-:Y:S01]  /*16d50*/  LEA.HI.X.SX32 R92, R16, R8.reuse, 0x1, P1 ;  /* 0x00000008105c7211 */ /* 0x080fe200008f0eff */
[----:B------:R-:W-:Y:S01]  /*16d60*/  IMAD R72, R6, 0x77, RZ ;  /* 0x0000007706487824 */ /* 0x000fe200078e02ff */
[----:B------:R-:W0:Y:S01]  /*16d70*/  LDCU UR12, c[0x0][0x3b0] ;  /* 0x00007600ff0c77ac */ /* 0x000e220008000800 */
[----:B------:R-:W-:Y:S04]  /*16d80*/  STL [R1+0x794], R77 ;  /* 0x0007944d01007387 */ /* 0x000fe80000100800 */
[----:B------:R-:W-:Y:S01]  /*16d90*/  STL [R1+0x7a8], R75 ;  /* 0x0007a84b01007387 */ /* 0x000fe20000100800 */
[----:B------:R-:W-:-:S03]  /*16da0*/  LEA.HI.X.SX32 R22, R14, R8, 0x1, P6 ;  /* 0x000000080e167211 */ /* 0x000fc600030f0eff */
[----:B------:R-:W-:Y:S01]  /*16db0*/  STL [R1+0x79c], R70 ;  /* 0x00079c4601007387 */ /* 0x000fe20000100800 */
[----:B------:R-:W-:-:S03]  /*16dc0*/  SHF.R.S32.HI R12, RZ, 0x1f, R48 ;  /* 0x0000001fff0c7819 */ /* 0x000fc60000011430 */
[----:B------:R-:W-:Y:S04]  /*16dd0*/  STL [R1+0x7b0], R80 ;  /* 0x0007b05001007387 */ /* 0x000fe80000100800 */
[----:B------:R-:W-:Y:S01]  /*16de0*/  STL [R1+0x7a4], R69 ;  /* 0x0007a44501007387 */ /* 0x000fe20000100800 */
[----:B------:R-:W-:-:S03]  /*16df0*/  SHF.R.S32.HI R13, RZ, 0x1f, R46 ;  /* 0x0000001fff0d7819 */ /* 0x000fc6000001142e */
[----:B------:R-:W-:Y:S04]  /*16e00*/  STL [R1+0x7b8], R85 ;  /* 0x0007b85501007387 */ /* 0x000fe80000100800 */
[----:B------:R-:W-:Y:S04]  /*16e10*/  STL [R1+0x7ac], R74 ;  /* 0x0007ac4a01007387 */ /* 0x000fe80000100800 */
[----:B------:R-:W-:Y:S01]  /*16e20*/  STL [R1+0x7c0], R18 ;  /* 0x0007c01201007387 */ /* 0x000fe20000100800 */
[----:B------:R-:W-:Y:S02]  /*16e30*/  SHF.R.S32.HI R14, RZ, 0x1f, R84 ;  /* 0x0000001fff0e7819 */ /* 0x000fe40000011454 */
[----:B------:R-:W-:-:S02]  /*16e40*/  SHF.R.S32.HI R15, RZ, 0x1f, R72 ;  /* 0x0000001fff0f7819 */ /* 0x000fc40000011448 */
[-C--:B--2---:R-:W-:Y:S02]  /*16e50*/  IADD3 R11, P0, PT, R10, R2.reuse, RZ ;  /* 0x000000020a0b7210 */ /* 0x084fe40007f1e0ff */
[----:B----4-:R-:W-:-:S03]  /*16e60*/  IADD3 R40, P1, PT, R88, R2, RZ ;  /* 0x0000000258287210 */ /* 0x010fc60007f3e0ff */
[--C-:B0-----:R-:W-:Y:S01]  /*16e70*/  IMAD.X R51, R49, 0x1, R3.reuse, P0 ;  /* 0x0000000131337824 */ /* 0x101fe200000e0603 */
[-C--:B------:R-:W-:Y:S01]  /*16e80*/  IADD3 R38, P0, PT, R48, R2.reuse, RZ ;  /* 0x0000000230267210 */ /* 0x080fe20007f1e0ff */
[----:B------:R-:W-:Y:S01]  /*16e90*/  IMAD.X R37, R91, 0x1, R3, P1 ;  /* 0x000000015b257824 */ /* 0x000fe200008e0603 */
[----:B------:R0:W-:Y:S01]  /*16ea0*/  STL [R1+0x350], R11 ;  /* 0x0003500b01007387 */ /* 0x0001e20000100800 */
[----:B------:R-:W-:-:S03]  /*16eb0*/  IADD3 R50, P1, PT, R46, R2, RZ ;  /* 0x000000022e327210 */ /* 0x000fc60007f3e0ff */
[----:B------:R-:W-:Y:S01]  /*16ec0*/  STL [R1+0x7b4], R92 ;  /* 0x0007b45c01007387 */ /* 0x000fe20000100800 */
[--C-:B------:R-:W-:Y:S01]  /*16ed0*/  IMAD.X R34, R12, 0x1, R3.reuse, P0 ;  /* 0x000000010c227824 */ /* 0x100fe200000e0603 */
[----:B------:R-:W-:Y:S02]  /*16ee0*/  IADD3 R45, P0, PT, R84, R2, RZ ;  /* 0x00000002542d7210 */ /* 0x000fe40007f1e0ff */
[----:B------:R-:W-:Y:S01]  /*16ef0*/  STL [R1+0x7bc], R22 ;  /* 0x0007bc1601007387 */ /* 0x000fe20000100800 */
[----:B------:R-:W-:-:S03]  /*16f00*/  IMAD.X R42, R13, 0x1, R3, P1 ;  /* 0x000000010d2a7824 */ /* 0x000fc600008e0603 */
[----:B------:R-:W-:Y:S04]  /*16f10*/  STL [R1+0x360], R40 ;  /* 0x0003602801007387 */ /* 0x000fe80000100800 */
[----:B------:R-:W-:Y:S01]  /*16f20*/  STL [R1+0x34c], R51 ;  /* 0x00034c3301007387 */ /* 0x000fe20000100800 */
[----:B0-----:R-:W-:-:S03]  /*16f30*/  IADD3 R11, P1, PT, R72, R2, RZ ;  /* 0x00000002480b7210 */ /* 0x001fc60007f3e0ff */
[----:B------:R-:W-:Y:S01]  /*16f40*/  STL [R1+0x370], R38 ;  /* 0x0003702601007387 */ /* 0x000fe20000100800 */
[----:B------:R-:W-:-:S03]  /*16f50*/  IMAD.X R56, R14, 0x1, R3, P0 ;  /* 0x000000010e387824 */ /* 0x000fc600000e0603 */
[----:B------:R-:W-:Y:S01]  /*16f60*/  STL [R1+0x35c], R37 ;  /* 0x00035c2501007387 */ /* 0x000fe20000100800 */
[----:B------:R-:W-:-:S03]  /*16f70*/  IADD3 R35, P0, PT, R10, R4, RZ ;  /* 0x000000040a237210 */ /* 0x000fc60007f1e0ff */
[----:B------:R-:W-:Y:S04]  /*16f80*/  STL [R1+0x380], R50 ;  /* 0x0003803201007387 */ /* 0x000fe80000100800 */
[----:B------:R-:W-:Y:S04]  /*16f90*/  STL [R1+0x36c], R34 ;  /* 0x00036c2201007387 */ /* 0x000fe80000100800 */
[----:B------:R-:W-:Y:S04]  /*16fa0*/  STL [R1+0x390], R45 ;  /* 0x0003902d01007387 */ /* 0x000fe80000100800 */
[----:B------:R-:W-:Y:S04]  /*16fb0*/  STL [R1+0x37c], R42 ;  /* 0x00037c2a01007387 */ /* 0x000fe80000100800 */
[----:B------:R-:W2:Y:S01]  /*16fc0*/  LDL.LU R32, [R1+0x3a4] ;  /* 0x0003a40001207983 */ /* 0x000ea20000300800 */
[----:B------:R-:W-:-:S03]  /*16fd0*/  IMAD.X R10, R15, 0x1, R3, P1 ;  /* 0x000000010f0a7824 */ /* 0x000fc600008e0603 */
[----:B------:R-:W4:Y:S01]  /*16fe0*/  LDL.LU R66, [R1+0x394] ;  /* 0x0003940001427983 */ /* 0x000f220000300800 */
[----:B------:R-:W-:-:S03]  /*16ff0*/  IADD3 R53, P1, PT, R88, R4, RZ ;  /* 0x0000000458357210 */ /* 0x000fc60007f3e0ff */
[----:B------:R-:W-:Y:S04]  /*17000*/  STL [R1+0x3a0], R11 ;  /* 0x0003a00b01007387 */ /* 0x000fe80000100800 */
[----:B------:R-:W-:Y:S04]  /*17010*/  STL [R1+0x38c], R56 ;  /* 0x00038c3801007387 */ /* 0x000fe80000100800 */
[----:B------:R-:W-:Y:S04]  /*17020*/  STL [R1+0x358], R35 ;  /* 0x0003582301007387 */ /* 0x000fe80000100800 */
[----:B------:R-:W3:Y:S04]  /*17030*/  LDL.LU R78, [R1+0x3c0] ;  /* 0x0003c000014e7983 */ /* 0x000ee80000300800 */
[----:B------:R-:W3:Y:S01]  /*17040*/  LDL.LU R88, [R1+0x3bc] ;  /* 0x0003bc0001587983 */ /* 0x000ee20000300800 */
[----:B------:R-:W0:Y:S01]  /*17050*/  S2R R43, SR_TID.X ;  /* 0x00000000002b7919 */ /* 0x000e220000002100 */
[----:B------:R-:W-:Y:S01]  /*17060*/  IMAD.X R47, R49, 0x1, R5, P0 ;  /* 0x00000001312f7824 */ /* 0x000fe200000e0605 */
[----:B------:R-:W-:Y:S01]  /*17070*/  IADD3 R48, P0, PT, R48, R4, RZ ;  /* 0x0000000430307210 */ /* 0x000fe20007f1e0ff */
[----:B------:R-:W-:-:S02]  /*17080*/  IMAD R54, R6, 0x7e, RZ ;  /* 0x0000007e06367824 */ /* 0x000fc400078e02ff */
[--C-:B------:R-:W-:Y:S02]  /*17090*/  IMAD.X R41, R91, 0x1, R5.reuse, P1 ;  /* 0x000000015b297824 */ /* 0x100fe400008e0605 */
[----:B------:R-:W-:Y:S01]  /*170a0*/  IMAD.X R30, R12, 0x1, R5, P0 ;  /* 0x000000010c1e7824 */ /* 0x000fe200000e0605 */
[----:B------:R-:W-:Y:S02]  /*170b0*/  SHF.R.S32.HI R16, RZ, 0x1f, R54 ;  /* 0x0000001fff107819 */ /* 0x000fe40000011436 */
[----:B------:R-:W-:Y:S01]  /*170c0*/  IADD3 R91, P1, PT, R54, R2, RZ ;  /* 0x00000002365b7210 */ /* 0x000fe20007f3e0ff */
[----:B------:R-:W-:Y:S01]  /*170d0*/  STL [R1+0x39c], R10 ;  /* 0x00039c0a01007387 */ /* 0x000fe20000100800 */
[----:B------:R-:W-:-:S03]  /*170e0*/  IADD3 R49, P0, PT, R46, R4, RZ ;  /* 0x000000042e317210 */ /* 0x000fc60007f1e0ff */
[----:B------:R-:W-:Y:S01]  /*170f0*/  STL [R1+0x368], R53 ;  /* 0x0003683501007387 */ /* 0x000fe20000100800 */
[----:B------:R-:W-:-:S03]  /*17100*/  IMAD.X R46, R16, 0x1, R3, P1 ;  /* 0x00000001102e7824 */ /* 0x000fc600008e0603 */
[----:B------:R-:W-:Y:S04]  /*17110*/  STL [R1+0x354], R47 ;  /* 0x0003542f01007387 */ /* 0x000fe80000100800 */
[----:B------:R-:W-:Y:S04]  /*17120*/  STL [R1+0x378], R48 ;  /* 0x0003783001007387 */ /* 0x000fe80000100800 */
[----:B------:R-:W-:Y:S01]  /*17130*/  STL [R1+0x364], R41 ;  /* 0x0003642901007387 */ /* 0x000fe20000100800 */
[----:B0-----:R-:W-:-:S03]  /*17140*/  LOP3.LUT R43, R43, 0x7f, RZ, 0xc0, !PT ;  /* 0x0000007f2b2b7812 */ /* 0x001fc600078ec0ff */
[----:B------:R-:W-:Y:S01]  /*17150*/  STL [R1+0x3b0], R91 ;  /* 0x0003b05b01007387 */ /* 0x000fe20000100800 */
[----:B------:R-:W-:Y:S01]  /*17160*/  LOP3.LUT R20, R43, 0x10, RZ, 0x3c, !PT ;  /* 0x000000102b147812 */ /* 0x000fe200078e3cff */
[--C-:B------:R-:W-:Y:S01]  /*17170*/  IMAD.X R43, R13, 0x1, R5.reuse, P0 ;  /* 0x000000010d2b7824 */ /* 0x100fe200000e0605 */
[-C--:B------:R-:W-:Y:S01]  /*17180*/  IADD3 R84, P0, PT, R84, R4.reuse, RZ ;  /* 0x0000000454547210 */ /* 0x080fe20007f1e0ff */
[----:B------:R-:W-:Y:S04]  /*17190*/  STL [R1+0x374], R30 ;  /* 0x0003741e01007387 */ /* 0x000fe80000100800 */
[----:B------:R-:W-:Y:S04]  /*171a0*/  STL [R1+0x388], R49 ;  /* 0x0003883101007387 */ /* 0x000fe80000100800 */
[----:B------:R-:W-:Y:S04]  /*171b0*/  STL [R1+0x3ac], R46 ;  /* 0x0003ac2e01007387 */ /* 0x000fe80000100800 */
[----:B------:R-:W-:Y:S04]  /*171c0*/  STL [R1+0x384], R43 ;  /* 0x0003842b01007387 */ /* 0x000fe80000100800 */
[----:B------:R-:W-:Y:S04]  /*171d0*/  STL [R1+0x398], R84 ;  /* 0x0003985401007387 */ /* 0x000fe80000100800 */
[----:B------:R-:W-:Y:S04]  /*171e0*/  STL [R1+0xf60], R6 ;  /* 0x000f600601007387 */ /* 0x000fe80000100800 */
[----:B------:R-:W3:Y:S04]  /*171f0*/  LDL.LU R29, [R1+0x71c] ;  /* 0x00071c00011d7983 */ /* 0x000ee80000300800 */
[----:B------:R-:W3:Y:S04]  /*17200*/  LDL.LU R62, [R1+0x6e8] ;  /* 0x0006e800013e7983 */ /* 0x000ee80000300800 */
[----:B------:R-:W3:Y:S04]  /*17210*/  LDL.LU R21, [R1+0x100] ;  /* 0x0001000001157983 */ /* 0x000ee80000300800 */
[----:B------:R-:W3:Y:S04]  /*17220*/  LDL.LU R19, [R1+0xfc] ;  /* 0x0000fc0001137983 */ /* 0x000ee80000300800 */
[----:B--2---:R-:W-:Y:S04]  /*17230*/  STS.U8 [R20+UR9+0x2880], R32 ;  /* 0x0028802014007988 */ /* 0x004fe80008000009 */
[----:B----4-:R-:W-:Y:S04]  /*17240*/  STS.U8 [R20+UR9+0x6880], R66 ;  /* 0x0068804214007988 */ /* 0x010fe80008000009 */
[----:B---3--:R-:W-:Y:S04]  /*17250*/  STS.U8 [R20+UR9+0x2c80], R78 ;  /* 0x002c804e14007988 */ /* 0x008fe80008000009 */
[----:B------:R0:W-:Y:S04]  /*17260*/  STS.U8 [R20+UR9+0x6c80], R88 ;  /* 0x006c805814007988 */ /* 0x0001e80008000009 */
[----:B0-----:R-:W2:Y:S01]  /*17270*/  LDL.LU R88, [R1+0xf8] ;  /* 0x0000f80001587983 */ /* 0x001ea20000300800 */
[----:B------:R-:W-:Y:S01]  /*17280*/  IMAD.X R32, R14, 0x1, R5, P0 ;  /* 0x000000010e207824 */ /* 0x000fe200000e0605 */
[----:B------:R-:W-:-:S02]  /*17290*/  IADD3 R72, P0, PT, R72, R4, RZ ;  /* 0x0000000448487210 */ /* 0x000fc40007f1e0ff */
[----:B------:R-:W3:Y:S03]  /*172a0*/  LDL.LU R31, [R1+0xf4] ;  /* 0x0000f400011f7983 */ /* 0x000ee60000300800 */
[----:B------:R-:W-:Y:S01]  /*172b0*/  IMAD.X R78, R15, 0x1, R5, P0 ;  /* 0x000000010f4e7824 */ /* 0x000fe200000e0605 */
[----:B------:R-:W4:Y:S01]  /*172c0*/  LDL.LU R55, [R1+0xf0] ;  /* 0x0000f00001377983 */ /* 0x000f220000300800 */
[----:B------:R-:W-:-:S03]  /*172d0*/  VIADD R17, R60, 0xffffff91 ;  /* 0xffffff913c117836 */ /* 0x000fc60000000000 */
[----:B------:R-:W-:Y:S04]  /*172e0*/  STL [R1+0x394], R32 ;  /* 0x0003942001007387 */ /* 0x000fe80000100800 */
[----:B------:R-:W-:Y:S04]  /*172f0*/  STL [R1+0x3a8], R72 ;  /* 0x0003a84801007387 */ /* 0x000fe80000100800 */
[----:B------:R-:W-:Y:S04]  /*17300*/  STL [R1+0xf64], R2 ;  /* 0x000f640201007387 */ /* 0x000fe80000100800 */
[----:B------:R-:W-:Y:S01]  /*17310*/  STL [R1+0x3a4], R78 ;  /* 0x0003a44e01007387 */ /* 0x000fe20000100800 */
[----:B------:R-:W-:-:S03]  /*17320*/  ISETP.GE.U32.AND P6, PT, R17, 0x7fffff12, PT ;  /* 0x7fffff121100780c */ /* 0x000fc60003fc6070 */
[----:B------:R-:W4:Y:S01]  /*17330*/  LDL.LU R61, [R1+0xec] ;  /* 0x0000ec00013d7983 */ /* 0x000f220000300800 */
[----:B------:R-:W-:-:S03]  /*17340*/  IMAD R17, R6, 0x7f, RZ ;  /* 0x0000007f06117824 */ /* 0x000fc600078e02ff */
[----:B------:R-:W4:Y:S04]  /*17350*/  LDL.LU R39, [R1+0x1d4] ;  /* 0x0001d40001277983 */ /* 0x000f280000300800 */
[----:B------:R-:W4:Y:S04]  /*17360*/  LDL.LU R36, [R1+0x1c4] ;  /* 0x0001c40001247983 */ /* 0x000f280000300800 */
[----:B------:R-:W4:Y:S04]  /*17370*/  LDL.LU R63, [R1+0x200] ;  /* 0x00020000013f7983 */ /* 0x000f280000300800 */
[----:B------:R-:W4:Y:S04]  /*17380*/  LDL.LU R86, [R1+0x1f8] ;  /* 0x0001f80001567983 */ /* 0x000f280000300800 */
[----:B------:R-:W4:Y:S01]  /*17390*/  LDL.LU R52, [R1+0x23c] ;  /* 0x00023c0001347983 */ /* 0x000f220000300800 */
[----:B------:R-:W-:-:S03]  /*173a0*/  SHF.R.S32.HI R14, RZ, 0x1f, R17 ;  /* 0x0000001fff0e7819 */ /* 0x000fc60000011411 */
[----:B------:R-:W4:Y:S01]  /*173b0*/  LDL.LU R87, [R1+0x238] ;  /* 0x0002380001577983 */ /* 0x000f220000300800 */
[----:B------:R-:W-:-:S03]  /*173c0*/  IADD3 R66, P0, PT, R17, R2, RZ ;  /* 0x0000000211427210 */ /* 0x000fc60007f1e0ff */
[----:B------:R-:W4:Y:S04]  /*173d0*/  LDL.LU R59, [R1+0x264] ;  /* 0x00026400013b7983 */ /* 0x000f280000300800 */
[----:B------:R-:W4:Y:S04]  /*173e0*/  LDL.LU R33, [R1+0x260] ;  /* 0x0002600001217983 */ /* 0x000f280000300800 */
[----:B------:R-:W4:Y:S01]  /*173f0*/  LDL.LU R58, [R1+0x28c] ;  /* 0x00028c00013a7983 */ /* 0x000f220000300800 */
[----:B------:R-:W-:-:S03]  /*17400*/  VIADD R12, R60, 0xffffff98 ;  /* 0xffffff983c0c7836 */ /* 0x000fc60000000000 */
[----:B------:R-:W4:Y:S01]  /*17410*/  LDL.LU R24, [R1+0x288] ;  /* 0x0002880001187983 */ /* 0x000f220000300800 */
[----:B------:R-:W-:Y:S02]  /*17420*/  VIADD R13, R60, 0xffffff99 ;  /* 0xffffff993c0d7836 */ /* 0x000fe40000000000 */
[----:B------:R-:W-:Y:S01]  /*17430*/  IMAD.X R60, R14, 0x1, R3, P0 ;  /* 0x000000010e3c7824 */ /* 0x000fe200000e0603 */
[----:B------:R-:W-:Y:S04]  /*17440*/  STS.U8 [R20+UR9+0x3080], R29 ;  /* 0x0030801d14007988 */ /* 0x000fe80008000009 */
[----:B------:R-:W4:Y:S04]  /*17450*/  LDL.LU R65, [R1+0x2b0] ;  /* 0x0002b00001417983 */ /* 0x000f280000300800 */
[----:B------:R-:W-:Y:S04]  /*17460*/  STS.U8 [R20+UR9+0x7080], R62 ;  /* 0x0070803e14007988 */ /* 0x000fe80008000009 */
[----:B------:R-:W-:Y:S04]  /*17470*/  STL [R1+0x3c0], R66 ;  /* 0x0003c04201007387 */ /* 0x000fe80000100800 */
[----:B------:R-:W-:Y:S04]  /*17480*/  STS.U8 [R20+UR9+0x3480], R21 ;  /* 0x0034801514007988 */ /* 0x000fe80008000009 */
[----:B------:R-:W-:Y:S04]  /*17490*/  STL [R1+0xf68], R3 ;  /* 0x000f680301007387 */ /* 0x000fe80000100800 */
[----:B------:R-:W-:Y:S04]  /*174a0*/  STS.U8 [R20+UR9+0x7480], R19 ;  /* 0x0074801314007988 */ /* 0x000fe80008000009 */
[----:B------:R-:W-:Y:S04]  /*174b0*/  STL [R1+0x3bc], R60 ;  /* 0x0003bc3c01007387 */ /* 0x000fe80000100800 */
[----:B--2---:R0:W-:Y:S04]  /*174c0*/  STS.U8 [R20+UR9+0x3880], R88 ;  /* 0x0038805814007988 */ /* 0x0041e80008000009 */
[----:B0-----:R-:W2:Y:S01]  /*174d0*/  LDL.LU R88, [R1+0x2ac] ;  /* 0x0002ac0001587983 */ /* 0x001ea20000300800 */
[----:B------:R-:W0:Y:S01]  /*174e0*/  S2R R29, SR_TID.X ;  /* 0x00000000001d7919 */ /* 0x000e220000002100 */
[----:B------:R-:W-:-:S02]  /*174f0*/  ISETP.GE.U32.AND P0, PT, R12, 0x7fffff19, PT ;  /* 0x7fffff190c00780c */ /* 0x000fc40003f06070 */
[----:B---3--:R3:W-:Y:S04]  /*17500*/  STS.U8 [R20+UR9+0x7880], R31 ;  /* 0x0078801f14007988 */ /* 0x0087e80008000009 */
[----:B----4-:R4:W-:Y:S04]  /*17510*/  STS.U8 [R20+UR9+0x3c80], R55 ;  /* 0x003c803714007988 */ /* 0x0109e80008000009 */
[----:B---3--:R-:W3:Y:S04]  /*17520*/  LDL.LU R31, [R1+0x3c8] ;  /* 0x0003c800011f7983 */ /* 0x008ee80000300800 */
[----:B----4-:R-:W4:Y:S04]  /*17530*/  LDL.LU R55, [R1+0x3c4] ;  /* 0x0003c40001377983 */ /* 0x010f280000300800 */
[----:B------:R0:W-:Y:S02]  /*17540*/  STS.U8 [R20+UR9+0x7c80], R61 ;  /* 0x007c803d14007988 */ /* 0x0001e40008000009 */
[----:B0-----:R-:W-:-:S02]  /*17550*/  LOP3.LUT R29, R29, 0x7f, RZ, 0xc0, !PT ;  /* 0x0000007f1d1d7812 */ /* 0x001fc400078ec0ff */
[----:B------:R-:W4:Y:S02]  /*17560*/  LDL.LU R61, [R1+0x40c] ;  /* 0x00040c00013d7983 */ /* 0x000f240000300800 */
[----:B------:R-:W-:-:S05]  /*17570*/  LOP3.LUT R12, R29, 0x20, RZ, 0x3c, !PT ;  /* 0x000000201d0c7812 */ /* 0x000fca00078e3cff */
[----:B------:R0:W-:Y:S04]  /*17580*/  STS.U8 [R12+UR9+0x100], R39 ;  /* 0x000100270c007988 */ /* 0x0001e80008000009 */
[----:B------:R0:W-:Y:S04]  /*17590*/  STS.U8 [R12+UR9+0x4100], R36 ;  /* 0x004100240c007988 */ /* 0x0001e80008000009 */
[----:B------:R-:W-:Y:S04]  /*175a0*/  STS.U8 [R12+UR9+0x500], R63 ;  /* 0x0005003f0c007988 */ /* 0x000fe80008000009 */
[----:B------:R-:W-:Y:S04]  /*175b0*/  STS.U8 [R12+UR9+0x4500], R86 ;  /* 0x004500560c007988 */ /* 0x000fe80008000009 */
[----:B------:R-:W-:Y:S04]  /*175c0*/  STS.U8 [R12+UR9+0x900], R52 ;  /* 0x000900340c007988 */ /* 0x000fe80008000009 */
[----:B0-----:R-:W4:Y:S04]  /*175d0*/  LDL.LU R39, [R1+0x408] ;  /* 0x0004080001277983 */ /* 0x001f280000300800 */
[----:B------:R-:W-:Y:S04]  /*175e0*/  STS.U8 [R12+UR9+0x4900], R87 ;  /* 0x004900570c007988 */ /* 0x000fe80008000009 */
[----:B------:R-:W4:Y:S04]  /*175f0*/  LDL.LU R36, [R1+0x4e8] ;  /* 0x0004e80001247983 */ /* 0x000f280000300800 */
[----:B------:R-:W-:Y:S04]  /*17600*/  STS.U8 [R12+UR9+0xd00], R59 ;  /* 0x000d003b0c007988 */ /* 0x000fe80008000009 */
[----:B------:R0:W-:Y:S04]  /*17610*/  STS.U8 [R12+UR9+0x4d00], R33 ;  /* 0x004d00210c007988 */ /* 0x0001e80008000009 */
[----:B------:R-:W-:Y:S04]  /*17620*/  STS.U8 [R12+UR9+0x1100], R58 ;  /* 0x0011003a0c007988 */ /* 0x000fe80008000009 */
[----:B------:R1:W-:Y:S04]  /*17630*/  STS.U8 [R12+UR9+0x5100], R24 ;  /* 0x005100180c007988 */ /* 0x0003e80008000009 */
[----:B0-----:R-:W4:Y:S04]  /*17640*/  LDL.LU R33, [R1+0x4e4] ;  /* 0x0004e40001217983 */ /* 0x001f280000300800 */
[----:B-1----:R-:W4:Y:S04]  /*17650*/  LDL.LU R24, [R1+0x5a0] ;  /* 0x0005a00001187983 */ /* 0x002f280000300800 */
[----:B------:R-:W4:Y:S04]  /*17660*/  LDL.LU R25, [R1+0x59c] ;  /* 0x00059c0001197983 */ /* 0x000f280000300800 */
[----:B------:R-:W4:Y:S04]  /*17670*/  LDL.LU R90, [R1+0x620] ;  /* 0x00062000015a7983 */ /* 0x000f280000300800 */
[----:B------:R-:W4:Y:S04]  /*17680*/  LDL.LU R67, [R1+0x61c] ;  /* 0x00061c0001437983 */ /* 0x000f280000300800 */
[----:B------:R-:W4:Y:S04]  /*17690*/  LDL.LU R23, [R1+0x6a0] ;  /* 0x0006a00001177983 */ /* 0x000f280000300800 */
[----:B------:R-:W4:Y:S04]  /*176a0*/  LDL.LU R62, [R1+0x69c] ;  /* 0x00069c00013e7983 */ /* 0x000f280000300800 */
[----:B------:R-:W4:Y:S04]  /*176b0*/  LDL.LU R21, [R1+0x758] ;  /* 0x0007580001157983 */ /* 0x000f280000300800 */
[----:B------:R-:W4:Y:S04]  /*176c0*/  LDL.LU R19, [R1+0x754] ;  /* 0x0007540001137983 */ /* 0x000f280000300800 */
[----:B------:R-:W-:Y:S04]  /*176d0*/  STS.U8 [R12+UR9+0x1500], R65 ;  /* 0x001500410c007988 */ /* 0x000fe80008000009 */
[----:B------:R-:W4:Y:S04]  /*176e0*/  LDL.LU R20, [R1+0xdc] ;  /* 0x0000dc0001147983 */ /* 0x000f280000300800 */
[----:B------:R-:W4:Y:S04]  /*176f0*/  LDL.LU R63, [R1+0xd8] ;  /* 0x0000d800013f7983 */ /* 0x000f280000300800 */
[----:B--2---:R0:W-:Y:S04]  /*17700*/  STS.U8 [R12+UR9+0x5500], R88 ;  /* 0x005500580c007988 */ /* 0x0041e80008000009 */
[----:B0-----:R-:W2:Y:S04]  /*17710*/  LDL.LU R88, [R1+0xd4] ;  /* 0x0000d40001587983 */ /* 0x001ea80000300800 */
[----:B---3--:R0:W-:Y:S04]  /*17720*/  STS.U8 [R12+UR9+0x1900], R31 ;  /* 0x0019001f0c007988 */ /* 0x0081e80008000009 */
[----:B----4-:R1:W-:Y:S04]  /*17730*/  STS.U8 [R12+UR9+0x5900], R55 ;  /* 0x005900370c007988 */ /* 0x0103e80008000009 */
[----:B0-----:R-:W3:Y:S04]  /*17740*/  LDL.LU R31, [R1+0xd0] ;  /* 0x0000d000011f7983 */ /* 0x001ee80000300800 */
[----:B-1----:R-:W4:Y:S04]  /*17750*/  LDL.LU R55, [R1+0xbc] ;  /* 0x0000bc0001377983 */ /* 0x002f280000300800 */
[----:B------:R-:W4:Y:S04]  /*17760*/  LDL.LU R65, [R1+0xb8] ;  /* 0x0000b80001417983 */ /* 0x000f280000300800 */
[----:B------:R0:W-:Y:S04]  /*17770*/  STS.U8 [R12+UR9+0x1d00], R61 ;  /* 0x001d003d0c007988 */ /* 0x0001e80008000009 */
[----:B0-----:R-:W4:Y:S04]  /*17780*/  LDL.LU R61, [R1+0x1d8] ;  /* 0x0001d800013d7983 */ /* 0x001f280000300800 */
[----:B------:R-:W4:Y:S04]  /*17790*/  LDL.LU R86, [R1+0x1cc] ;  /* 0x0001cc0001567983 */ /* 0x000f280000300800 */
[----:B------:R-:W4:Y:S04]  /*177a0*/  LDL.LU R52, [R1+0x20c] ;  /* 0x00020c0001347983 */ /* 0x000f280000300800 */
[----:B------:R-:W4:Y:S04]  /*177b0*/  LDL.LU R87, [R1+0x204] ;  /* 0x0002040001577983 */ /* 0x000f280000300800 */
[----:B------:R-:W-:Y:S04]  /*177c0*/  STS.U8 [R12+UR9+0x5d00], R39 ;  /* 0x005d00270c007988 */ /* 0x000fe80008000009 */
[----:B------:R-:W4:Y:S04]  /*177d0*/  LDL.LU R59, [R1+0x244] ;  /* 0x00024400013b7983 */ /* 0x000f280000300800 */
[----:B------:R0:W-:Y:S04]  /*177e0*/  STS.U8 [R12+UR9+0x2100], R36 ;  /* 0x002100240c007988 */ /* 0x0001e80008000009 */
[----:B------:R-:W4:Y:S04]  /*177f0*/  LDL.LU R58, [R1+0x240] ;  /* 0x00024000013a7983 */ /* 0x000f280000300800 */
[----:B0-----:R-:W4:Y:S04]  /*17800*/  LDL.LU R36, [R1+0x26c] ;  /* 0x00026c0001247983 */ /* 0x001f280000300800 */
[----:B------:R-:W4:Y:S04]  /*17810*/  LDL.LU R39, [R1+0x268] ;  /* 0x0002680001277983 */ /* 0x000f280000300800 */
[----:B------:R0:W-:Y:S04]  /*17820*/  STS.U8 [R12+UR9+0x6100], R33 ;  /* 0x006100210c007988 */ /* 0x0001e80008000009 */
[----:B------:R1:W-:Y:S04]  /*17830*/  STS.U8 [R12+UR9+0x2500], R24 ;  /* 0x002500180c007988 */ /* 0x0003e80008000009 */
[----:B0-----:R-:W4:Y:S04]  /*17840*/  LDL.LU R33, [R1+0x298] ;  /* 0x0002980001217983 */ /* 0x001f280000300800 */
[----:B------:R-:W-:Y:S04]  /*17850*/  STS.U8 [R12+UR9+0x6500], R25 ;  /* 0x006500190c007988 */ /* 0x000fe80008000009 */
        /* <DEDUP_REMOVED lines=8> */
[----:B-1----:R-:W4:Y:S04]  /*178e0*/  LDL.LU R24, [R1+0x294] ;  /* 0x0002940001187983 */ /* 0x002f280000300800 */
[----:B--2---:R0:W-:Y:S04]  /*178f0*/  STS.U8 [R12+UR9+0x3900], R88 ;  /* 0x003900580c007988 */ /* 0x0041e80008000009 */
[----:B0-----:R-:W2:Y:S01]  /*17900*/  LDL.LU R88, [R1+0x2b8] ;  /* 0x0002b80001587983 */ /* 0x001ea20000300800 */
[----:B------:R-:W-:-:S02]  /*17910*/  ISETP.GE.U32.AND P1, PT, R13, 0x7fffff1a, PT ;  /* 0x7fffff1a0d00780c */ /* 0x000fc40003f26070 */
[C---:B------:R-:W-:Y:S01]  /*17920*/  LOP3.LUT R13, R29.reuse, 0x30, RZ, 0x3c, !PT ;  /* 0x000000301d0d7812 */ /* 0x040fe200078e3cff */
[----:B---3--:R0:W-:Y:S04]  /*17930*/  STS.U8 [R12+UR9+0x7900], R31 ;  /* 0x0079001f0c007988 */ /* 0x0081e80008000009 */
[----:B----4-:R1:W-:Y:S04]  /*17940*/  STS.U8 [R12+UR9+0x3d00], R55 ;  /* 0x003d00370c007988 */ /* 0x0103e80008000009 */
[----:B------:R3:W-:Y:S04]  /*17950*/  STS.U8 [R12+UR9+0x7d00], R65 ;  /* 0x007d00410c007988 */ /* 0x0007e80008000009 */
[----:B0-----:R-:W4:Y:S04]  /*17960*/  LDL.LU R31, [R1+0x2b4] ;  /* 0x0002b400011f7983 */ /* 0x001f280000300800 */
[----:B-1----:R-:W4:Y:S04]  /*17970*/  LDL.LU R55, [R1+0x3f4] ;  /* 0x0003f40001377983 */ /* 0x002f280000300800 */
[----:B---3--:R-:W3:Y:S04]  /*17980*/  LDL.LU R65, [R1+0x3f0] ;  /* 0x0003f00001417983 */ /* 0x008ee80000300800 */
[----:B------:R0:W-:Y:S04]  /*17990*/  STS.U8 [R13+UR9+0x180], R61 ;  /* 0x0001803d0d007988 */ /* 0x0001e80008000009 */
[----:B------:R-:W-:Y:S04]  /*179a0*/  STS.U8 [R13+UR9+0x4180], R86 ;  /* 0x004180560d007988 */ /* 0x000fe80008000009 */
[----:B------:R-:W-:Y:S04]  /*179b0*/  STS.U8 [R13+UR9+0x580], R52 ;  /* 0x000580340d007988 */ /* 0x000fe80008000009 */
[----:B------:R-:W-:Y:S04]  /*179c0*/  STS.U8 [R13+UR9+0x4580], R87 ;  /* 0x004580570d007988 */ /* 0x000fe80008000009 */
[----:B0-----:R-:W3:Y:S04]  /*179d0*/  LDL.LU R61, [R1+0x428] ;  /* 0x00042800013d7983 */ /* 0x001ee80000300800 */
[----:B------:R-:W-:Y:S04]  /*179e0*/  STS.U8 [R13+UR9+0x980], R59 ;  /* 0x0009803b0d007988 */ /* 0x000fe80008000009 */
[----:B------:R-:W-:Y:S04]  /*179f0*/  STS.U8 [R13+UR9+0x4980], R58 ;  /* 0x0049803a0d007988 */ /* 0x000fe80008000009 */
[----:B------:R0:W-:Y:S04]  /*17a00*/  STS.U8 [R13+UR9+0xd80], R36 ;  /* 0x000d80240d007988 */ /* 0x0001e80008000009 */
[----:B------:R-:W-:Y:S04]  /*17a10*/  STS.U8 [R13+UR9+0x4d80], R39 ;  /* 0x004d80270d007988 */ /* 0x000fe80008000009 */
[----:B0-----:R-:W3:Y:S04]  /*17a20*/  LDL.LU R36, [R1+0x424] ;  /* 0x0004240001247983 */ /* 0x001ee80000300800 */
[----:B------:R0:W-:Y:S04]  /*17a30*/  STS.U8 [R13+UR9+0x1180], R33 ;  /* 0x001180210d007988 */ /* 0x0001e80008000009 */
[----:B0-----:R-:W3:Y:S04]  /*17a40*/  LDL.LU R33, [R1+0x528] ;  /* 0x0005280001217983 */ /* 0x001ee80000300800 */
[----:B------:R-:W3:Y:S04]  /*17a50*/  LDL.LU R26, [R1+0x524] ;  /* 0x00052400011a7983 */ /* 0x000ee80000300800 */
        /* <DEDUP_REMOVED lines=8> */
[----:B------:R-:W-:Y:S04]  /*17ae0*/  STS.U8 [R13+UR9+0x5180], R24 ;  /* 0x005180180d007988 */ /* 0x000fe80008000009 */
[----:B------:R-:W3:Y:S04]  /*17af0*/  LDL.LU R63, [R1+0xb4] ;  /* 0x0000b400013f7983 */ /* 0x000ee80000300800 */
[----:B------:R-:W3:Y:S04]  /*17b00*/  LDL.LU R86, [R1+0xb0] ;  /* 0x0000b00001567983 */ /* 0x000ee80000300800 */
[----:B--2---:R0:W-:Y:S04]  /*17b10*/  STS.U8 [R13+UR9+0x1580], R88 ;  /* 0x001580580d007988 */ /* 0x0041e80008000009 */
[----:B0-----:R-:W2:Y:S04]  /*17b20*/  LDL.LU R88, [R1+0xac] ;  /* 0x0000ac0001587983 */ /* 0x001ea80000300800 */
[----:B------:R-:W2:Y:S04]  /*17b30*/  LDL.LU R24, [R1+0xa8] ;  /* 0x0000a80001187983 */ /* 0x000ea80000300800 */
[----:B----4-:R0:W-:Y:S04]  /*17b40*/  STS.U8 [R13+UR9+0x5580], R31 ;  /* 0x0055801f0d007988 */ /* 0x0101e80008000009 */
[----:B------:R1:W-:Y:S04]  /*17b50*/  STS.U8 [R13+UR9+0x1980], R55 ;  /* 0x001980370d007988 */ /* 0x0003e80008000009 */
[----:B0-----:R-:W4:Y:S04]  /*17b60*/  LDL.LU R31, [R1+0xa4] ;  /* 0x0000a400011f7983 */ /* 0x001f280000300800 */
[----:B-1----:R-:W4:Y:S04]  /*17b70*/  LDL.LU R55, [R1+0xa0] ;  /* 0x0000a00001377983 */ /* 0x002f280000300800 */
[----:B------:R-:W4:Y:S04]  /*17b80*/  LDL.LU R52, [R1+0x1dc] ;  /* 0x0001dc0001347983 */ /* 0x000f280000300800 */
[----:B------:R-:W4:Y:S04]  /*17b90*/  LDL.LU R87, [R1+0x1d0] ;  /* 0x0001d00001577983 */ /* 0x000f280000300800 */
[----:B------:R-:W4:Y:S04]  /*17ba0*/  LDL.LU R59, [R1+0x21c] ;  /* 0x00021c00013b7983 */ /* 0x000f280000300800 */
[----:B---3--:R-:W-:Y:S04]  /*17bb0*/  STS.U8 [R13+UR9+0x5980], R65 ;  /* 0x005980410d007988 */ /* 0x008fe80008000009 */
[----:B------:R-:W3:Y:S04]  /*17bc0*/  LDL.LU R58, [R1+0x214] ;  /* 0x00021400013a7983 */ /* 0x000ee80000300800 */
[----:B------:R0:W-:Y:S04]  /*17bd0*/  STS.U8 [R13+UR9+0x1d80], R61 ;  /* 0x001d803d0d007988 */ /* 0x0001e80008000009 */
[----:B------:R-:W3:Y:S04]  /*17be0*/  LDL.LU R39, [R1+0x24c] ;  /* 0x00024c0001277983 */ /* 0x000ee80000300800 */
[----:B0-----:R-:W3:Y:S04]  /*17bf0*/  LDL.LU R61, [R1+0x248] ;  /* 0x00024800013d7983 */ /* 0x001ee80000300800 */
[----:B------:R-:W3:Y:S04]  /*17c00*/  LDL.LU R65, [R1+0x274] ;  /* 0x0002740001417983 */ /* 0x000ee80000300800 */
[----:B------:R0:W-:Y:S04]  /*17c10*/  STS.U8 [R13+UR9+0x5d80], R36 ;  /* 0x005d80240d007988 */ /* 0x0001e80008000009 */
[----:B0-----:R-:W3:Y:S04]  /*17c20*/  LDL.LU R36, [R1+0x270] ;  /* 0x0002700001247983 */ /* 0x001ee80000300800 */
[----:B------:R0:W-:Y:S04]  /*17c30*/  STS.U8 [R13+UR9+0x2180], R33 ;  /* 0x002180210d007988 */ /* 0x0001e80008000009 */
        /* <DEDUP_REMOVED lines=9> */
[----:B0-----:R-:W3:Y:S04]  /*17cd0*/  LDL.LU R33, [R1+0x2a0] ;  /* 0x0002a00001217983 */ /* 0x001ee80000300800 */
[----:B------:R-:W-:Y:S04]  /*17ce0*/  STS.U8 [R13+UR9+0x3580], R63 ;  /* 0x0035803f0d007988 */ /* 0x000fe80008000009 */
[----:B------:R-:W-:Y:S04]  /*17cf0*/  STS.U8 [R13+UR9+0x7580], R86 ;  /* 0x007580560d007988 */ /* 0x000fe80008000009 */
[----:B--2---:R0:W-:Y:S04]  /*17d00*/  STS.U8 [R13+UR9+0x3980], R88 ;  /* 0x003980580d007988 */ /* 0x0041e80008000009 */
[----:B0-----:R-:W2:Y:S01]  /*17d10*/  LDL.LU R88, [R1+0x29c] ;  /* 0x00029c0001587983 */ /* 0x001ea20000300800 */
[----:B------:R-:W-:-:S03]  /*17d20*/  LOP3.LUT R12, R29, 0x40, RZ, 0x3c, !PT ;  /* 0x000000401d0c7812 */ /* 0x000fc600078e3cff */
[----:B------:R0:W-:Y:S04]  /*17d30*/  STS.U8 [R13+UR9+0x7980], R24 ;  /* 0x007980180d007988 */ /* 0x0001e80008000009 */
[----:B----4-:R1:W-:Y:S04]  /*17d40*/  STS.U8 [R13+UR9+0x3d80], R31 ;  /* 0x003d801f0d007988 */ /* 0x0103e80008000009 */
[----:B------:R4:W-:Y:S04]  /*17d50*/  STS.U8 [R13+UR9+0x7d80], R55 ;  /* 0x007d80370d007988 */ /* 0x0009e80008000009 */
[----:B0-----:R-:W2:Y:S04]  /*17d60*/  LDL.LU R24, [R1+0x2c0] ;  /* 0x0002c00001187983 */ /* 0x001ea80000300800 */
[----:B------:R-:W-:Y:S04]  /*17d70*/  STS.U8 [R12+UR9+0x200], R52 ;  /* 0x000200340c007988 */ /* 0x000fe80008000009 */
[----:B-1----:R-:W2:Y:S04]  /*17d80*/  LDL.LU R31, [R1+0x2bc] ;  /* 0x0002bc00011f7983 */ /* 0x002ea80000300800 */
[----:B------:R-:W-:Y:S04]  /*17d90*/  STS.U8 [R12+UR9+0x4200], R87 ;  /* 0x004200570c007988 */ /* 0x000fe80008000009 */
[----:B----4-:R-:W4:Y:S04]  /*17da0*/  LDL.LU R55, [R1+0x3fc] ;  /* 0x0003fc0001377983 */ /* 0x010f280000300800 */
[----:B------:R-:W-:Y:S04]  /*17db0*/  STS.U8 [R12+UR9+0x600], R59 ;  /* 0x0006003b0c007988 */ /* 0x000fe80008000009 */
[----:B---3--:R-:W-:Y:S04]  /*17dc0*/  STS.U8 [R12+UR9+0x4600], R58 ;  /* 0x0046003a0c007988 */ /* 0x008fe80008000009 */
        /* <DEDUP_REMOVED lines=23> */
[----:B------:R-:W2:Y:S04]  /*17f40*/  LDL.LU R87, [R1+0x2c] ;  /* 0x00002c0001577983 */ /* 0x000ea80000300800 */
[----:B------:R-:W2:Y:S04]  /*17f50*/  LDL.LU R59, [R1+0x1e8] ;  /* 0x0001e800013b7983 */ /* 0x000ea80000300800 */
[----:B------:R-:W2:Y:S04]  /*17f60*/  LDL.LU R58, [R1+0x1e4] ;  /* 0x0001e400013a7983 */ /* 0x000ea80000300800 */
[----:B------:R0:W-:Y:S04]  /*17f70*/  STS.U8 [R12+UR9+0x1600], R24 ;  /* 0x001600180c007988 */ /* 0x0001e80008000009 */
[----:B------:R-:W2:Y:S04]  /*17f80*/  LDL.LU R39, [R1+0x224] ;  /* 0x0002240001277983 */ /* 0x000ea80000300800 */
[----:B------:R-:W-:Y:S04]  /*17f90*/  STS.U8 [R12+UR9+0x5600], R31 ;  /* 0x0056001f0c007988 */ /* 0x000fe80008000009 */
[----:B------:R-:W2:Y:S04]  /*17fa0*/  LDL.LU R33, [R1+0x220] ;  /* 0x0002200001217983 */ /* 0x000ea80000300800 */
[----:B----4-:R1:W-:Y:S04]  /*17fb0*/  STS.U8 [R12+UR9+0x1a00], R55 ;  /* 0x001a00370c007988 */ /* 0x0103e80008000009 */
[----:B0-----:R-:W4:Y:S04]  /*17fc0*/  LDL.LU R24, [R1+0x254] ;  /* 0x0002540001187983 */ /* 0x001f280000300800 */
[----:B-1----:R-:W4:Y:S04]  /*17fd0*/  LDL.LU R55, [R1+0x250] ;  /* 0x0002500001377983 */ /* 0x002f280000300800 */
[----:B---3--:R0:W-:Y:S04]  /*17fe0*/  STS.U8 [R12+UR9+0x5a00], R61 ;  /* 0x005a003d0c007988 */ /* 0x0081e80008000009 */
[----:B------:R-:W3:Y:S04]  /*17ff0*/  LDL.LU R31, [R1+0x27c] ;  /* 0x00027c00011f7983 */ /* 0x000ee80000300800 */
        /* <DEDUP_REMOVED lines=19> */
[----:B------:R-:W-:Y:S04]  /*18130*/  STS.U8 [R12+UR9+0x7a00], R52 ;  /* 0x007a00340c007988 */ /* 0x000fe80008000009 */
[----:B------:R-:W-:Y:S04]  /*18140*/  STS.U8 [R12+UR9+0x3e00], R87 ;  /* 0x003e00570c007988 */ /* 0x000fe80008000009 */
[----:B------:R0:W-:Y:S04]  /*18150*/  STS.U8 [R12+UR9+0x7e00], R0 ;  /* 0x007e00000c007988 */ /* 0x0001e80008000009 */
[----:B------:R-:W-:Y:S04]  /*18160*/  STS.U8 [R65+UR9+0x280], R59 ;  /* 0x0002803b41007988 */ /* 0x000fe80008000009 */
[----:B------:R-:W-:Y:S04]  /*18170*/  STS.U8 [R65+UR9+0x4280], R58 ;  /* 0x0042803a41007988 */ /* 0x000fe80008000009 */
[----:B------:R-:W-:Y:S04]  /*18180*/  STS.U8 [R65+UR9+0x680], R39 ;  /* 0x0006802741007988 */ /* 0x000fe80008000009 */
[----:B------:R-:W-:Y:S04]  /*18190*/  STS.U8 [R65+UR9+0x4680], R33 ;  /* 0x0046802141007988 */ /* 0x000fe80008000009 */
[----:B----4-:R-:W-:Y:S04]  /*181a0*/  STS.U8 [R65+UR9+0xa80], R24 ;  /* 0x000a801841007988 */ /* 0x010fe80008000009 */
[----:B0-----:R-:W4:Y:S04]  /*181b0*/  LDL.LU R0, [R1+0x3b8] ;  /* 0x0003b80001007983 */ /* 0x001f280000300800 */
[----:B------:R0:W-:Y:S04]  /*181c0*/  STS.U8 [R65+UR9+0x4a80], R55 ;  /* 0x004a803741007988 */ /* 0x0001e80008000009 */
[----:B0-----:R-:W4:Y:S04]  /*181d0*/  LDL.LU R55, [R1+0x3b4] ;  /* 0x0003b40001377983 */ /* 0x001f280000300800 */
[----:B------:R-:W4:Y:S04]  /*181e0*/  LDL.LU R12, [R1+0x404] ;  /* 0x00040400010c7983 */ /* 0x000f280000300800 */
        /* <DEDUP_REMOVED lines=13> */
[----:B---3--:R-:W-:Y:S04]  /*182c0*/  STS.U8 [R65+UR9+0xe80], R31 ;  /* 0x000e801f41007988 */ /* 0x008fe80008000009 */
[----:B------:R-:W3:Y:S04]  /*182d0*/  LDL.LU R87, [R1+0x1c] ;  /* 0x00001c0001577983 */ /* 0x000ee80000300800 */
[----:B------:R-:W-:Y:S04]  /*182e0*/  STS.U8 [R65+UR9+0x4e80], R61 ;  /* 0x004e803d41007988 */ /* 0x000fe80008000009 */
[----:B------:R-:W3:Y:S04]  /*182f0*/  LDL.LU R59, [R1+0x18] ;  /* 0x00001800013b7983 */ /* 0x000ee80000300800 */
[----:B------:R-:W-:Y:S04]  /*18300*/  STS.U8 [R65+UR9+0x1280], R36 ;  /* 0x0012802441007988 */ /* 0x000fe80008000009 */
[----:B------:R-:W3:Y:S04]  /*18310*/  LDL.LU R58, [R1+0x14] ;  /* 0x00001400013a7983 */ /* 0x000ee80000300800 */
[----:B------:R-:W3:Y:S04]  /*18320*/  LDL.LU R39, [R1+0x10] ;  /* 0x0000100001277983 */ /* 0x000ee80000300800 */
[----:B--2---:R0:W-:Y:S04]  /*18330*/  STS.U8 [R65+UR9+0x5280], R88 ;  /* 0x0052805841007988 */ /* 0x0041e80008000009 */
[----:B0-----:R-:W2:Y:S04]  /*18340*/  LDL.LU R88, [R1] ;  /* 0x0000000001587983 */ /* 0x001ea80000300800 */
[----:B------:R-:W2:Y:S04]  /*18350*/  LDL.LU R33, [R1+0x1f4] ;  /* 0x0001f40001217983 */ /* 0x000ea80000300800 */
[----:B------:R-:W2:Y:S04]  /*18360*/  LDL.LU R24, [R1+0x1f0] ;  /* 0x0001f00001187983 */ /* 0x000ea80000300800 */
[----:B------:R-:W2:Y:S04]  /*18370*/  LDL.LU R31, [R1+0x22c] ;  /* 0x00022c00011f7983 */ /* 0x000ea80000300800 */
[----:B------:R-:W2:Y:S04]  /*18380*/  LDL.LU R61, [R1+0x228] ;  /* 0x00022800013d7983 */ /* 0x000ea80000300800 */
[----:B------:R-:W2:Y:S04]  /*18390*/  LDL.LU R36, [R1+0x25c] ;  /* 0x00025c0001247983 */ /* 0x000ea80000300800 */
[----:B----4-:R0:W-:Y:S04]  /*183a0*/  STS.U8 [R65+UR9+0x1680], R0 ;  /* 0x0016800041007988 */ /* 0x0101e80008000009 */
[----:B0-----:R-:W4:Y:S04]  /*183b0*/  LDL.LU R0, [R1+0x258] ;  /* 0x0002580001007983 */ /* 0x001f280000300800 */
[----:B------:R0:W-:Y:S04]  /*183c0*/  STS.U8 [R65+UR9+0x5680], R55 ;  /* 0x0056803741007988 */ /* 0x0001e80008000009 */
[----:B------:R1:W-:Y:S04]  /*183d0*/  STS.U8 [R65+UR9+0x1a80], R12 ;  /* 0x001a800c41007988 */ /* 0x0003e80008000009 */
[----:B------:R1:W-:Y:S04]  /*183e0*/  STS.U8 [R65+UR9+0x5a80], R89 ;  /* 0x005a805941007988 */ /* 0x0003e80008000009 */
[----:B0-----:R-:W4:Y:S04]  /*183f0*/  LDL.LU R55, [R1+0x284] ;  /* 0x0002840001377983 */ /* 0x001f280000300800 */
[----:B------:R-:W4:Y:S04]  /*18400*/  LDL.LU R13, [R1+0x280] ;  /* 0x00028000010d7983 */ /* 0x000f280000300800 */
[----:B-1----:R-:W4:Y:S04]  /*18410*/  LDL R12, [R1+0x350] ;  /* 0x00035000010c7983 */ /* 0x002f280000100800 */
[----:B------:R-:W4:Y:S04]  /*18420*/  LDL.LU R89, [R1+0x1264] ;  /* 0x0012640001597983 */ /* 0x000f280000300800 */
[----:B------:R0:W-:Y:S04]  /*18430*/  STS.U8 [R65+UR9+0x1e80], R26 ;  /* 0x001e801a41007988 */ /* 0x0001e80008000009 */
[----:B------:R1:W-:Y:S04]  /*18440*/  STS.U8 [R65+UR9+0x5e80], R25 ;  /* 0x005e801941007988 */ /* 0x0003e80008000009 */
[----:B------:R1:W-:Y:S04]  /*18450*/  STS.U8 [R65+UR9+0x2280], R90 ;  /* 0x0022805a41007988 */ /* 0x0003e80008000009 */
[----:B0-----:R-:W4:Y:S04]  /*18460*/  LDL.LU R26, [R1+0x1260] ;  /* 0x00126000011a7983 */ /* 0x001f280000300800 */
[----:B-1----:R-:W4:Y:S04]  /*18470*/  LDL.LU R25, [R1+0x125c] ;  /* 0x00125c0001197983 */ /* 0x002f280000300800 */
        /* <DEDUP_REMOVED lines=12> */
[----:B---3--:R-:W3:Y:S04]  /*18540*/  LDL.LU R20, [R1+0x1240] ;  /* 0x0012400001147983 */ /* 0x008ee80000300800 */
[----:B------:R0:W-:Y:S04]  /*18550*/  STS.U8 [R65+UR9+0x6e80], R63 ;  /* 0x006e803f41007988 */ /* 0x0001e80008000009 */
[----:B------:R1:W-:Y:S04]  /*18560*/  STS.U8 [R65+UR9+0x3280], R86 ;  /* 0x0032805641007988 */ /* 0x0003e80008000009 */
[----:B------:R1:W-:Y:S04]  /*18570*/  STS.U8 [R65+UR9+0x7280], R52 ;  /* 0x0072803441007988 */ /* 0x0003e80008000009 */
[----:B0-----:R-:W3:Y:S04]  /*18580*/  LDL.LU R63, [R1+0x123c] ;  /* 0x00123c00013f7983 */ /* 0x001ee80000300800 */
[----:B-1----:R-:W3:Y:S04]  /*18590*/  LDL.LU R86, [R1+0x1238] ;  /* 0x0012380001567983 */ /* 0x002ee80000300800 */
[----:B------:R-:W3:Y:S04]  /*185a0*/  LDL.LU R52, [R1+0x1234] ;  /* 0x0012340001347983 */ /* 0x000ee80000300800 */
[----:B------:R0:W-:Y:S04]  /*185b0*/  STS.U8 [R65+UR9+0x3680], R87 ;  /* 0x0036805741007988 */ /* 0x0001e80008000009 */
[----:B------:R1:W-:Y:S04]  /*185c0*/  STS.U8 [R65+UR9+0x7680], R59 ;  /* 0x0076803b41007988 */ /* 0x0003e80008000009 */
[----:B------:R1:W-:Y:S04]  /*185d0*/  STS.U8 [R65+UR9+0x3a80], R58 ;  /* 0x003a803a41007988 */ /* 0x0003e80008000009 */
[----:B0-----:R-:W3:Y:S04]  /*185e0*/  LDL.LU R87, [R1+0x1230] ;  /* 0x0012300001577983 */ /* 0x001ee80000300800 */
[----:B-1----:R-:W3:Y:S04]  /*185f0*/  LDL.LU R59, [R1+0x122c] ;  /* 0x00122c00013b7983 */ /* 0x002ee80000300800 */
[----:B------:R-:W3:Y:S04]  /*18600*/  LDL.LU R58, [R1+0x1228] ;  /* 0x00122800013a7983 */ /* 0x000ee80000300800 */
[----:B------:R0:W-:Y:S04]  /*18610*/  STS.U8 [R65+UR9+0x7a80], R39 ;  /* 0x007a802741007988 */ /* 0x0001e80008000009 */
[----:B0-----:R-:W3:Y:S04]  /*18620*/  LDL.LU R39, [R1+0x1224] ;  /* 0x0012240001277983 */ /* 0x001ee80000300800 */
[----:B--2---:R0:W-:Y:S04]  /*18630*/  STS.U8 [R65+UR9+0x3e80], R88 ;  /* 0x003e805841007988 */ /* 0x0041e80008000009 */
[----:B0-----:R-:W2:Y:S01]  /*18640*/  LDL.LU R88, [R1+0x1220] ;  /* 0x0012200001587983 */ /* 0x001ea20000300800 */
[----:B------:R-:W-:-:S03]  /*18650*/  LOP3.LUT R29, R29, 0x60, RZ, 0x3c, !PT ;  /* 0x000000601d1d7812 */ /* 0x000fc600078e3cff */
[----:B--2---:R0:W-:Y:S04]  /*18660*/  STS.U8 [R65+UR9+0x7e80], R88 ;  /* 0x007e805841007988 */ /* 0x0041e80008000009 */
[----:B------:R1:W-:Y:S04]  /*18670*/  STS.U8 [R29+UR9+0x300], R33 ;  /* 0x000300211d007988 */ /* 0x0003e80008000009 */
[----:B------:R2:W-:Y:S04]  /*18680*/  STS.U8 [R29+UR9+0x4300], R24 ;  /* 0x004300181d007988 */ /* 0x0005e80008000009 */
[----:B0-----:R-:W3:Y:S04]  /*18690*/  LDL.LU R65, [R1+0x121c] ;  /* 0x00121c0001417983 */ /* 0x001ee80000300800 */
[----:B-1----:R-:W3:Y:S04]  /*186a0*/  LDL.LU R33, [R1+0x1218] ;  /* 0x0012180001217983 */ /* 0x002ee80000300800 */
[----:B--2---:R-:W2:Y:S04]  /*186b0*/  LDL.LU R24, [R1+0x1214] ;  /* 0x0012140001187983 */ /* 0x004ea80000300800 */
[----:B------:R0:W-:Y:S04]  /*186c0*/  STS.U8 [R29+UR9+0x700], R31 ;  /* 0x0007001f1d007988 */ /* 0x0001e80008000009 */
[----:B------:R1:W-:Y:S04]  /*186d0*/  STS.U8 [R29+UR9+0x4700], R61 ;  /* 0x0047003d1d007988 */ /* 0x0003e80008000009 */
[----:B------:R4:W-:Y:S04]  /*186e0*/  STS.U8 [R29+UR9+0xb00], R36 ;  /* 0x000b00241d007988 */ /* 0x0009e80008000009 */
[----:B0-----:R-:W2:Y:S04]  /*186f0*/  LDL.LU R31, [R1+0x1210] ;  /* 0x00121000011f7983 */ /* 0x001ea80000300800 */
[----:B-1----:R-:W2:Y:S04]  /*18700*/  LDL.LU R61, [R1+0x120c] ;  /* 0x00120c00013d7983 */ /* 0x002ea80000300800 */
[----:B----4-:R-:W4:Y:S04]  /*18710*/  LDL.LU R36, [R1+0x1208] ;  /* 0x0012080001247983 */ /* 0x010f280000300800 */
[----:B------:R0:W-:Y:S04]  /*18720*/  STS.U8 [R29+UR9+0x4b00], R0 ;  /* 0x004b00001d007988 */ /* 0x0001e80008000009 */
[----:B0-----:R-:W2:Y:S04]  /*18730*/  LDL.LU R0, [R1+0x1204] ;  /* 0x0012040001007983 */ /* 0x001ea80000300800 */
[----:B------:R0:W-:Y:S04]  /*18740*/  STS.U8 [R29+UR9+0xf00], R55 ;  /* 0x000f00371d007988 */ /* 0x0001e80008000009 */
[----:B------:R1:W-:Y:S04]  /*18750*/  STS.U8 [R29+UR9+0x4f00], R13 ;  /* 0x004f000d1d007988 */ /* 0x0003e80008000009 */
[----:B0-----:R-:W3:Y:S01]  /*18760*/  LDL.LU R55, [R1+0x1200] ;  /* 0x0012000001377983 */ /* 0x001ee20000300800 */
[----:B-1----:R-:W-:-:S03]  /*18770*/  @!P1 IMAD.MOV.U32 R13, RZ, RZ, R51 ;  /* 0x000000ffff0d9224 */ /* 0x002fc600078e0033 */
[----:B------:R-:W3:Y:S04]  /*18780*/  LDL.LU R29, [R1+0x11fc] ;  /* 0x0011fc00011d7983 */ /* 0x000ee80000300800 */
[----:B------:R-:W3:Y:S01]  /*18790*/  LDL.LU R51, [R1+0x11f8] ;  /* 0x0011f80001337983 */ /* 0x000ee20000300800 */
[----:B--2---:R-:W-:-:S06]  /*187a0*/  PRMT R0, RZ, 0x7610, R0 ;  /* 0x00007610ff007816 */ /* 0x004fcc0000000000 */
[----:B------:R-:W2:Y:S01]  /*187b0*/  @!P1 LDG.E.U8 R0, desc[UR20][R12.64] ;  /* 0x000000140c009981 */ /* 0x000ea2000c1e1100 */
[----:B------:R-:W-:-:S03]  /*187c0*/  PRMT R15, RZ, 0x7610, R15 ;  /* 0x00007610ff0f7816 */ /* 0x000fc6000000000f */
[----:B--2---:R0:W-:Y:S04]  /*187d0*/  STL [R1+0xec], R0 ;  /* 0x0000ec0001007387 */ /* 0x0041e80000100800 */
[----:B0-----:R-:W2:Y:S01]  /*187e0*/  LDL.LU R0, [R1+0x11f4] ;  /* 0x0011f40001007983 */ /* 0x001ea20000300800 */
[----:B------:R-:W-:Y:S02]  /*187f0*/  @!P1 IMAD.MOV.U32 R12, RZ, RZ, R35 ;  /* 0x000000ffff0c9224 */ /* 0x000fe400078e0023 */
[----:B------:R-:W-:Y:S02]  /*18800*/  @!P1 IMAD.MOV.U32 R13, RZ, RZ, R47 ;  /* 0x000000ffff0d9224 */ /* 0x000fe400078e002f */
[----:B------:R-:W3:Y:S04]  /*18810*/  LDL.LU R47, [R1+0x11f0] ;  /* 0x0011f000012f7983 */ /* 0x000ee80000300800 */
[----:B------:R0:W3:Y:S04]  /*18820*/  @!P1 LDG.E.U8 R15, desc[UR20][R12.64] ;  /* 0x000000140c0f9981 */ /* 0x0000e8000c1e1100 */
[----:B------:R-:W4:Y:S01]  /*18830*/  LDL.LU R35, [R1+0x11ec] ;  /* 0x0011ec0001237983 */ /* 0x000f220000300800 */
[----:B0-----:R-:W-:-:S02]  /*18840*/  @!P0 IMAD.MOV.U32 R12, RZ, RZ, R40 ;  /* 0x000000ffff0c8224 */ /* 0x001fc400078e0028 */
[----:B------:R-:W-:Y:S01]  /*18850*/  @!P0 IMAD.MOV.U32 R13, RZ, RZ, R37 ;  /* 0x000000ffff0d8224 */ /* 0x000fe200078e0025 */
[----:B--2---:R-:W-:-:S06]  /*18860*/  PRMT R0, RZ, 0x7610, R0 ;  /* 0x00007610ff007816 */ /* 0x004fcc0000000000 */
[----:B------:R0:W2:Y:S04]  /*18870*/  @!P0 LDG.E.U8 R0, desc[UR20][R12.64] ;  /* 0x000000140c008981 */ /* 0x0000a8000c1e1100 */
[----:B---3--:R1:W-:Y:S04]  /*18880*/  STL [R1+0xe8], R15 ;  /* 0x0000e80f01007387 */ /* 0x0083e80000100800 */
[----:B------:R-:W3:Y:S04]  /*18890*/  LDL.LU R37, [R1+0x11e8] ;  /* 0x0011e80001257983 */ /* 0x000ee80000300800 */
[----:B------:R-:W3:Y:S01]  /*188a0*/  LDL.LU R40, [R1+0x11e4] ;  /* 0x0011e40001287983 */ /* 0x000ee20000300800 */
[----:B-1----:R-:W1:Y:S01]  /*188b0*/  LDC R15, c[0x0][0x3a0] ;  /* 0x0000e800ff0f7b82 */ /* 0x002e620000000800 */
[----:B0-----:R-:W-:-:S02]  /*188c0*/  @!P0 IMAD.MOV.U32 R12, RZ, RZ, R53 ;  /* 0x000000ffff0c8224 */ /* 0x001fc400078e0035 */
[----:B------:R-:W-:Y:S02]  /*188d0*/  @!P0 IMAD.MOV.U32 R13, RZ, RZ, R41 ;  /* 0x000000ffff0d8224 */ /* 0x000fe400078e0029 */
[----:B-1----:R-:W-:-:S05]  /*188e0*/  VIADD R15, R15, 0xffffff90 ;  /* 0xffffff900f0f7836 */ /* 0x002fca0000000000 */
[----:B------:R-:W-:Y:S02]  /*188f0*/  ISETP.GE.U32.AND P1, PT, R15, 0x7fffff11, PT ;  /* 0x7fffff110f00780c */ /* 0x000fe40003f26070 */
[----:B------:R-:W-:-:S06]  /*18900*/  PRMT R15, RZ, 0x7610, R15 ;  /* 0x00007610ff0f7816 */ /* 0x000fcc000000000f */
[----:B------:R0:W3:Y:S04]  /*18910*/  @!P0 LDG.E.U8 R15, desc[UR20][R12.64] ;  /* 0x000000140c0f8981 */ /* 0x0000e8000c1e1100 */
[----:B--2---:R1:W-:Y:S04]  /*18920*/  STL [R1+0x120], R0 ;  /* 0x0001200001007387 */ /* 0x0043e80000100800 */
[----:B-1----:R-:W2:Y:S01]  /*18930*/  LDL.LU R0, [R1+0x11e0] ;  /* 0x0011e00001007983 */ /* 0x002ea20000300800 */
[----:B0-----:R-:W-:Y:S02]  /*18940*/  @!P6 IMAD.MOV.U32 R12, RZ, RZ, R38 ;  /* 0x000000ffff0ce224 */ /* 0x001fe400078e0026 */
[----:B------:R-:W-:Y:S01]  /*18950*/  @!P6 IMAD.MOV.U32 R13, RZ, RZ, R34 ;  /* 0x000000ffff0de224 */ /* 0x000fe200078e0022 */
[----:B------:R-:W4:Y:S04]  /*18960*/  LDL.LU R41, [R1+0x11dc] ;  /* 0x0011dc0001297983 */ /* 0x000f280000300800 */
[----:B------:R-:W4:Y:S04]  /*18970*/  LDL.LU R53, [R1+0x11d8] ;  /* 0x0011d80001357983 */ /* 0x000f280000300800 */
[----:B---3--:R0:W-:Y:S04]  /*18980*/  STL [R1+0x11c], R15 ;  /* 0x00011c0f01007387 */ /* 0x0081e80000100800 */
[----:B------:R-:W3:Y:S04]  /*18990*/  LDL.LU R34, [R1+0x11d4] ;  /* 0x0011d40001227983 */ /* 0x000ee80000300800 */
[----:B------:R-:W3:Y:S01]  /*189a0*/  LDL.LU R38, [R1+0x11d0] ;  /* 0x0011d00001267983 */ /* 0x000ee20000300800 */
[----:B0-----:R-:W0:Y:S01]  /*189b0*/  LDC R15, c[0x0][0x3a0] ;  /* 0x0000e800ff0f7b82 */ /* 0x001e220000000800 */
[----:B--2---:R-:W-:-:S06]  /*189c0*/  PRMT R0, RZ, 0x7610, R0 ;  /* 0x00007610ff007816 */ /* 0x004fcc0000000000 */
[----:B------:R1:W2:Y:S01]  /*189d0*/  @!P6 LDG.E.U8 R0, desc[UR20][R12.64] ;  /* 0x000000140c00e981 */ /* 0x0002a2000c1e1100 */
[----:B0-----:R-:W-:-:S05]  /*189e0*/  VIADD R15, R15, 0xffffff89 ;  /* 0xffffff890f0f7836 */ /* 0x001fca0000000000 */
[----:B------:R-:W-:Y:S02]  /*189f0*/  ISETP.GE.U32.AND P0, PT, R15, 0x7fffff0a, PT ;  /* 0x7fffff0a0f00780c */ /* 0x000fe40003f06070 */
[----:B------:R-:W-:Y:S01]  /*18a00*/  PRMT R15, RZ, 0x7610, R15 ;  /* 0x00007610ff0f7816 */ /* 0x000fe2000000000f */
[----:B-1----:R-:W-:Y:S02]  /*18a10*/  @!P6 IMAD.MOV.U32 R12, RZ, RZ, R48 ;  /* 0x000000ffff0ce224 */ /* 0x002fe400078e0030 */
[----:B------:R-:W-:-:S05]  /*18a20*/  @!P6 IMAD.MOV.U32 R13, RZ, RZ, R30 ;  /* 0x000000ffff0de224 */ /* 0x000fca00078e001e */
[----:B------:R-:W3:Y:S04]  /*18a30*/  @!P6 LDG.E.U8 R15, desc[UR20][R12.64] ;  /* 0x000000140c0fe981 */ /* 0x000ee8000c1e1100 */
[----:B--2---:R0:W-:Y:S04]  /*18a40*/  STL [R1+0xe4], R0 ;  /* 0x0000e40001007387 */ /* 0x0041e80000100800 */
[----:B0-----:R-:W2:Y:S04]  /*18a50*/  LDL.LU R0, [R1+0x11cc] ;  /* 0x0011cc0001007983 */ /* 0x001ea80000300800 */
[----:B------:R-:W4:Y:S04]  /*18a60*/  LDL.LU R30, [R1+0x11c8] ;  /* 0x0011c800011e7983 */ /* 0x000f280000300800 */
[----:B------:R-:W4:Y:S04]  /*18a70*/  LDL.LU R48, [R1+0x11c4] ;  /* 0x0011c40001307983 */ /* 0x000f280000300800 */
[----:B---3--:R0:W-:Y:S02]  /*18a80*/  STL [R1+0xe0], R15 ;  /* 0x0000e00f01007387 */ /* 0x0081e40000100800 */
[----:B0-----:R-:W0:Y:S01]  /*18a90*/  LDC R15, c[0x0][0x3a0] ;  /* 0x0000e800ff0f7b82 */ /* 0x001e220000000800 */
[----:B------:R-:W-:-:S02]  /*18aa0*/  @!P1 IMAD.MOV.U32 R12, RZ, RZ, R50 ;  /* 0x000000ffff0c9224 */ /* 0x000fc400078e0032 */
[----:B------:R-:W-:Y:S02]  /*18ab0*/  @!P1 IMAD.MOV.U32 R13, RZ, RZ, R42 ;  /* 0x000000ffff0d9224 */ /* 0x000fe400078e002a */
[----:B------:R-:W3:Y:S04]  /*18ac0*/  LDL.LU R42, [R1+0x11c0] ;  /* 0x0011c000012a7983 */ /* 0x000ee80000300800 */
[----:B------:R-:W3:Y:S01]  /*18ad0*/  LDL.LU R50, [R1+0x11bc] ;  /* 0x0011bc0001327983 */ /* 0x000ee20000300800 */
[----:B0-----:R-:W-:-:S05]  /*18ae0*/  VIADD R15, R15, 0xffffff88 ;  /* 0xffffff880f0f7836 */ /* 0x001fca0000000000 */
[----:B------:R-:W-:Y:S02]  /*18af0*/  ISETP.GE.U32.AND P6, PT, R15, 0x7fffff09, PT ;  /* 0x7fffff090f00780c */ /* 0x000fe40003fc6070 */
[----:B------:R-:W-:Y:S02]  /*18b00*/  PRMT R15, RZ, 0x7610, R15 ;  /* 0x00007610ff0f7816 */ /* 0x000fe4000000000f */
[----:B--2---:R-:W-:-:S06]  /*18b10*/  PRMT R0, RZ, 0x7610, R0 ;  /* 0x00007610ff007816 */ /* 0x004fcc0000000000 */
[----:B------:R0:W2:Y:S01]  /*18b20*/  @!P1 LDG.E.U8 R0, desc[UR20][R12.64] ;  /* 0x000000140c009981 */ /* 0x0000a2000c1e1100 */
[----:B----4-:R-:W-:Y:S01]  /*18b30*/  PRMT R48, RZ, 0x7610, R48 ;  /* 0x00007610ff307816 */ /* 0x010fe20000000030 */
[----:B0-----:R-:W-:Y:S02]  /*18b40*/  @!P1 IMAD.MOV.U32 R12, RZ, RZ, R49 ;  /* 0x000000ffff0c9224 */ /* 0x001fe400078e0031 */
[----:B------:R-:W-:-:S05]  /*18b50*/  @!P1 IMAD.MOV.U32 R13, RZ, RZ, R43 ;  /* 0x000000ffff0d9224 */ /* 0x000fca00078e002b */
[----:B------:R0:W4:Y:S02]  /*18b60*/  @!P1 LDG.E.U8 R15, desc[UR20][R12.64] ;  /* 0x000000140c0f9981 */ /* 0x000124000c1e1100 */
[----:B0-----:R-:W-:Y:S02]  /*18b70*/  @!P0 IMAD.MOV.U32 R12, RZ, RZ, R45 ;  /* 0x000000ffff0c8224 */ /* 0x001fe400078e002d */
[----:B------:R-:W-:-:S05]  /*18b80*/  @!P0 IMAD.MOV.U32 R13, RZ, RZ, R56 ;  /* 0x000000ffff0d8224 */ /* 0x000fca00078e0038 */
[----:B------:R-:W3:Y:S04]  /*18b90*/  @!P0 LDG.E.U8 R48, desc[UR20][R12.64] ;  /* 0x000000140c308981 */ /* 0x000ee8000c1e1100 */
[----:B--2---:R0:W-:Y:S04]  /*18ba0*/  STL [R1+0x118], R0 ;  /* 0x0001180001007387 */ /* 0x0041e80000100800 */
[----:B0-----:R-:W2:Y:S04]  /*18bb0*/  LDL.LU R0, [R1+0x11b8] ;  /* 0x0011b80001007983 */ /* 0x001ea80000300800 */
[----:B------:R-:W2:Y:S04]  /*18bc0*/  LDL.LU R43, [R1+0x11b4] ;  /* 0x0011b400012b7983 */ /* 0x000ea80000300800 */
[----:B------:R-:W2:Y:S04]  /*18bd0*/  LDL.LU R49, [R1+0x11b0] ;  /* 0x0011b00001317983 */ /* 0x000ea80000300800 */
[----:B----4-:R0:W-:Y:S04]  /*18be0*/  STL [R1+0x114], R15 ;  /* 0x0001140f01007387 */ /* 0x0101e80000100800 */
[----:B------:R-:W4:Y:S04]  /*18bf0*/  LDL.LU R56, [R1+0x11ac] ;  /* 0x0011ac0001387983 */ /* 0x000f280000300800 */
[----:B------:R-:W4:Y:S01]  /*18c00*/  LDL.LU R45, [R1+0x11a8] ;  /* 0x0011a800012d7983 */ /* 0x000f220000300800 */
[----:B0-----:R-:W0:Y:S03]  /*18c10*/  LDC R15, c[0x0][0x3a0] ;  /* 0x0000e800ff0f7b82 */ /* 0x001e260000000800 */
[----:B---3--:R1:W-:Y:S04]  /*18c20*/  STL [R1+0xdc], R48 ;  /* 0x0000dc3001007387 */ /* 0x0083e80000100800 */
[----:B-1----:R-:W3:Y:S01]  /*18c30*/  LDL.LU R48, [R1+0x11a4] ;  /* 0x0011a40001307983 */ /* 0x002ee20000300800 */
[----:B------:R-:W-:-:S02]  /*18c40*/  @!P0 IMAD.MOV.U32 R12, RZ, RZ, R84 ;  /* 0x000000ffff0c8224 */ /* 0x000fc400078e0054 */
[----:B------:R-:W-:Y:S02]  /*18c50*/  @!P0 IMAD.MOV.U32 R13, RZ, RZ, R32 ;  /* 0x000000ffff0d8224 */ /* 0x000fe400078e0020 */
[----:B------:R-:W4:Y:S04]  /*18c60*/  LDL.LU R32, [R1+0x11a0] ;  /* 0x0011a00001207983 */ /* 0x000f280000300800 */
[----:B------:R-:W4:Y:S01]  /*18c70*/  LDL.LU R84, [R1+0x119c] ;  /* 0x00119c0001547983 */ /* 0x000f220000300800 */
[----:B0-----:R-:W-:-:S05]  /*18c80*/  VIADD R15, R15, 0xffffff81 ;  /* 0xffffff810f0f7836 */ /* 0x001fca0000000000 */
[----:B------:R-:W-:Y:S02]  /*18c90*/  ISETP.GE.U32.AND P1, PT, R15, 0x7fffff02, PT ;  /* 0x7fffff020f00780c */ /* 0x000fe40003f26070 */
[----:B------:R-:W-:Y:S02]  /*18ca0*/  PRMT R15, RZ, 0x7610, R15 ;  /* 0x00007610ff0f7816 */ /* 0x000fe4000000000f */
[----:B--2---:R-:W-:-:S06]  /*18cb0*/  PRMT R0, RZ, 0x7610, R0 ;  /* 0x00007610ff007816 */ /* 0x004fcc0000000000 */
[----:B------:R0:W2:Y:S02]  /*18cc0*/  @!P0 LDG.E.U8 R0, desc[UR20][R12.64] ;  /* 0x000000140c008981 */ /* 0x0000a4000c1e1100 */
[----:B0-----:R-:W-:Y:S02]  /*18cd0*/  @!P6 IMAD.MOV.U32 R12, RZ, RZ, R11 ;  /* 0x000000ffff0ce224 */ /* 0x001fe400078e000b */
[----:B------:R-:W-:-:S05]  /*18ce0*/  @!P6 IMAD.MOV.U32 R13, RZ, RZ, R10 ;  /* 0x000000ffff0de224 */ /* 0x000fca00078e000a */
[----:B------:R0:W2:Y:S02]  /*18cf0*/  @!P6 LDG.E.U8 R15, desc[UR20][R12.64] ;  /* 0x000000140c0fe981 */ /* 0x0000a4000c1e1100 */
[----:B0-----:R-:W-:Y:S01]  /*18d00*/  @!P6 IMAD.MOV.U32 R12, RZ, RZ, R72 ;  /* 0x000000ffff0ce224 */ /* 0x001fe200078e0048 */
[----:B---3--:R-:W-:Y:S01]  /*18d10*/  PRMT R48, RZ, 0x7610, R48 ;  /* 0x00007610ff307816 */ /* 0x008fe20000000030 */
[----:B------:R-:W-:-:S05]  /*18d20*/  @!P6 IMAD.MOV.U32 R13, RZ, RZ, R78 ;  /* 0x000000ffff0de224 */ /* 0x000fca00078e004e */
[----:B------:R-:W3:Y:S01]  /*18d30*/  @!P6 LDG.E.U8 R48, desc[UR20][R12.64] ;  /* 0x000000140c30e981 */ /* 0x000ee2000c1e1100 */
[-C--:B------:R-:W-:Y:S02]  /*18d40*/  IADD3 R54, P0, PT, R54, R4.reuse, RZ ;  /* 0x0000000436367210 */ /* 0x080fe40007f1e0ff */
[----:B----4-:R-:W-:Y:S01]  /*18d50*/  PRMT R84, RZ, 0x7610, R84 ;  /* 0x00007610ff547816 */ /* 0x010fe20000000054 */
[----:B--2---:R0:W-:Y:S04]  /*18d60*/  STL [R1+0xd8], R0 ;  /* 0x0000d80001007387 */ /* 0x0041e80000100800 */
[----:B0-----:R-:W2:Y:S04]  /*18d70*/  LDL.LU R0, [R1+0x1198] ;  /* 0x0011980001007983 */ /* 0x001ea80000300800 */
[----:B------:R-:W4:Y:S04]  /*18d80*/  LDL.LU R10, [R1+0x1194] ;  /* 0x00119400010a7983 */ /* 0x000f280000300800 */
[----:B------:R-:W2:Y:S04]  /*18d90*/  LDL.LU R11, [R1+0x1190] ;  /* 0x00119000010b7983 */ /* 0x000ea80000300800 */
[----:B------:R-:W-:Y:S04]  /*18da0*/  STL [R1+0x110], R15 ;  /* 0x0001100f01007387 */ /* 0x000fe80000100800 */
[----:B------:R-:W-:Y:S04]  /*18db0*/  STL [R1+0x3b8], R54 ;  /* 0x0003b83601007387 */ /* 0x000fe80000100800 */
[----:B---3--:R0:W-:Y:S02]  /*18dc0*/  STL [R1+0x10c], R48 ;  /* 0x00010c3001007387 */ /* 0x0081e40000100800 */
[----:B0-----:R-:W-:Y:S01]  /*18dd0*/  IMAD.X R48, R16, 0x1, R5, P0 ;  /* 0x0000000110307824 */ /* 0x001fe200000e0605 */
[----:B------:R-:W-:-:S02]  /*18de0*/  IADD3 R78, P0, PT, R17, R4, RZ ;  /* 0x00000004114e7210 */ /* 0x000fc40007f1e0ff */
[----:B------:R-:W0:Y:S03]  /*18df0*/  LDC R17, c[0x0][0x3a0] ;  /* 0x0000e800ff117b82 */ /* 0x000e260000000800 */
[----:B------:R-:W-:Y:S02]  /*18e00*/  IMAD.X R72, R14, 0x1, R5, P0 ;  /* 0x000000010e487824 */ /* 0x000fe400000e0605 */
[----:B0-----:R-:W-:-:S05]  /*18e10*/  VIADD R16, R17, 0x7f ;  /* 0x0000007f11107836 */ /* 0x001fca0000000000 */
[----:B------:R-:W-:Y:S02]  /*18e20*/  ISETP.GT.AND P0, PT, R16, 0x7f, PT ;  /* 0x0000007f1000780c */ /* 0x000fe40003f04270 */
[----:B------:R-:W0:Y:S01]  /*18e30*/  S2R R16, SR_TID.X ;  /* 0x0000000000107919 */ /* 0x000e220000002100 */
[----:B------:R-:W-:Y:S01]  /*18e40*/  VIADD R13, R17, 0xffffff80 ;  /* 0xffffff80110d7836 */ /* 0x000fe20000000000 */
[----:B0-----:R-:W-:-:S04]  /*18e50*/  LOP3.LUT R16, R16, 0x7f, RZ, 0xc0, !PT ;  /* 0x0000007f10107812 */ /* 0x001fc800078ec0ff */
[----:B------:R-:W-:Y:S01]  /*18e60*/  ISETP.LT.AND P0, PT, R16, R17, P0 ;  /* 0x000000111000720c */ /* 0x000fe20000701270 */
[----:B------:R-:W-:Y:S02]  /*18e70*/  @!P1 IMAD.MOV.U32 R16, RZ, RZ, R91 ;  /* 0x000000ffff109224 */ /* 0x000fe400078e005b */
[----:B------:R-:W-:-:S05]  /*18e80*/  @!P1 IMAD.MOV.U32 R17, RZ, RZ, R46 ;  /* 0x000000ffff119224 */ /* 0x000fca00078e002e */
[----:B------:R-:W3:Y:S04]  /*18e90*/  @!P1 LDG.E.U8 R84, desc[UR20][R16.64] ;  /* 0x0000001410549981 */ /* 0x000ee8000c1e1100 */
[----:B------:R-:W-:Y:S04]  /*18ea0*/  STL [R1+0xf6c], R4 ;  /* 0x000f6c0401007387 */ /* 0x000fe80000100800 */
[----:B------:R-:W-:Y:S04]  /*18eb0*/  STL [R1+0x3b4], R48 ;  /* 0x0003b43001007387 */ /* 0x000fe80000100800 */
[----:B------:R-:W-:Y:S04]  /*18ec0*/  STL [R1+0x3c8], R78 ;  /* 0x0003c84e01007387 */ /* 0x000fe80000100800 */
[----:B------:R-:W-:Y:S04]  /*18ed0*/  STL [R1+0xf70], R5 ;  /* 0x000f700501007387 */ /* 0x000fe80000100800 */
[----:B------:R-:W-:Y:S04]  /*18ee0*/  STL [R1+0x3c4], R72 ;  /* 0x0003c44801007387 */ /* 0x000fe80000100800 */
[----:B------:R-:W2:Y:S04]  /*18ef0*/  LDL.LU R46, [R1+0x118c] ;  /* 0x00118c00012e7983 */ /* 0x000ea80000300800 */
[----:B------:R-:W2:Y:S04]  /*18f00*/  LDL.LU R91, [R1+0x1188] ;  /* 0x00118800015b7983 */ /* 0x000ea80000300800 */
[----:B---3--:R0:W-:Y:S04]  /*18f10*/  STL [R1+0xd4], R84 ;  /* 0x0000d45401007387 */ /* 0x0081e80000100800 */
[----:B0-----:R-:W3:Y:S01]  /*18f20*/  LDL.LU R84, [R1+0x1184] ;  /* 0x0011840001547983 */ /* 0x001ee20000300800 */
[----:B------:R-:W-:Y:S01]  /*18f30*/  ISETP.GE.U32.AND P6, PT, R13, 0x7fffff01, PT ;  /* 0x7fffff010d00780c */ /* 0x000fe20003fc6070 */
[----:B------:R-:W-:Y:S01]  /*18f40*/  @!P1 IMAD.MOV.U32 R16, RZ, RZ, R54 ;  /* 0x000000ffff109224 */ /* 0x000fe200078e0036 */
[----:B----4-:R-:W-:Y:S01]  /*18f50*/  PRMT R10, RZ, 0x7610, R10 ;  /* 0x00007610ff0a7816 */ /* 0x010fe2000000000a */
[----:B------:R-:W-:-:S02]  /*18f60*/  @!P1 IMAD.MOV.U32 R17, RZ, RZ, R48 ;  /* 0x000000ffff119224 */ /* 0x000fc400078e0030 */
[----:B------:R-:W4:Y:S04]  /*18f70*/  LDL.LU R48, [R1+0x1180] ;  /* 0x0011800001307983 */ /* 0x000f280000300800 */
[----:B------:R2:W4:Y:S04]  /*18f80*/  @!P1 LDG.E.U8 R10, desc[UR20][R16.64] ;  /* 0x00000014100a9981 */ /* 0x000528000c1e1100 */
[----:B------:R-:W4:Y:S01]  /*18f90*/  LDL.LU R54, [R1+0x117c] ;  /* 0x00117c0001367983 */ /* 0x000f220000300800 */
[----:B--2---:R-:W-:Y:S01]  /*18fa0*/  VIADD R17, R0, 0x76 ;  /* 0x0000007600117836 */ /* 0x004fe20000000000 */
[----:B------:R-:W-:Y:S01]  /*18fb0*/  PRMT R91, RZ, 0x7610, R91 ;  /* 0x00007610ff5b7816 */ /* 0x000fe2000000005b */
[----:B------:R-:W-:-:S03]  /*18fc0*/  @!P6 IMAD.MOV.U32 R16, RZ, RZ, R66 ;  /* 0x000000ffff10e224 */ /* 0x000fc600078e0042 */
[----:B------:R-:W-:Y:S01]  /*18fd0*/  ISETP.GE.AND P1, PT, R17, RZ, PT ;  /* 0x000000ff1100720c */ /* 0x000fe20003f26270 */
[----:B------:R-:W-:-:S05]  /*18fe0*/  @!P6 IMAD.MOV.U32 R17, RZ, RZ, R60 ;  /* 0x000000ffff11e224 */ /* 0x000fca00078e003c */
[----:B------:R0:W2:Y:S02]  /*18ff0*/  @!P6 LDG.E.U8 R91, desc[UR20][R16.64] ;  /* 0x00000014105be981 */ /* 0x0000a4000c1e1100 */
[----:B0-----:R-:W-:Y:S02]  /*19000*/  @!P6 IMAD.MOV.U32 R16, RZ, RZ, R78 ;  /* 0x000000ffff10e224 */ /* 0x001fe400078e004e */
[----:B------:R-:W-:Y:S01]  /*19010*/  @!P6 IMAD.MOV.U32 R17, RZ, RZ, R72 ;  /* 0x000000ffff11e224 */ /* 0x000fe200078e0048 */
[----:B---3--:R-:W-:-:S06]  /*19020*/  PRMT R84, RZ, 0x7610, R84 ;  /* 0x00007610ff547816 */ /* 0x008fcc0000000054 */
[----:B------:R-:W3:Y:S04]  /*19030*/  @!P6 LDG.E.U8 R84, desc[UR20][R16.64] ;  /* 0x000000141054e981 */ /* 0x000ee8000c1e1100 */
[----:B----4-:R0:W-:Y:S04]  /*19040*/  STL [R1+0xd0], R10 ;  /* 0x0000d00a01007387 */ /* 0x0101e80000100800 */
[----:B0-----:R-:W4:Y:S04]  /*19050*/  LDL.LU R10, [R1+0x1178] ;  /* 0x00117800010a7983 */ /* 0x001f280000300800 */
[----:B------:R-:W4:Y:S04]  /*19060*/  LDL.LU R60, [R1+0x1174] ;  /* 0x00117400013c7983 */ /* 0x000f280000300800 */
[----:B------:R-:W4:Y:S04]  /*19070*/  LDL.LU R66, [R1+0x1170] ;  /* 0x0011700001427983 */ /* 0x000f280000300800 */
[----:B--2---:R0:W-:Y:S04]  /*19080*/  STL [R1+0x108], R91 ;  /* 0x0001085b01007387 */ /* 0x0041e80000100800 */
[----:B0-----:R-:W2:Y:S04]  /*19090*/  LDL.LU R91, [R1+0x116c] ;  /* 0x00116c00015b7983 */ /* 0x001ea80000300800 */
[----:B------:R-:W4:Y:S04]  /*190a0*/  LDL.LU R72, [R1+0x1168] ;  /* 0x0011680001487983 */ /* 0x000f280000300800 */
[----:B------:R-:W4:Y:S04]  /*190b0*/  LDL.LU R78, [R1+0x1164] ;  /* 0x00116400014e7983 */ /* 0x000f280000300800 */
[----:B---3--:R0:W-:Y:S04]  /*190c0*/  STL [R1+0xcc], R84 ;  /* 0x0000cc5401007387 */ /* 0x0081e80000100800 */
[----:B0-----:R-:W3:Y:S04]  /*190d0*/  LDL.LU R84, [R1+0x1160] ;  /* 0x0011600001547983 */ /* 0x001ee80000300800 */
[----:B------:R-:W3:Y:S04]  /*190e0*/  LDL R16, [R1+0x3cc] ;  /* 0x0003cc0001107983 */ /* 0x000ee80000100800 */
[----:B------:R-:W3:Y:S01]  /*190f0*/  LDL R17, [R1+0x3d0] ;  /* 0x0003d00001117983 */ /* 0x000ee20000100800 */
[----:B--2---:R-:W-:-:S02]  /*19100*/  PRMT R91, RZ, 0x7610, R91 ;  /* 0x00007610ff5b7816 */ /* 0x004fc4000000005b */
[----:B---3--:R-:W-:-:S04]  /*19110*/  @P0 LOP3.LUT R17, R17, R16, RZ, 0x3c, !PT ;  /* 0x0000001011110212 */ /* 0x008fc800078e3cff */
[----:B------:R-:W-:-:S04]  /*19120*/  @P0 LOP3.LUT R16, R17, R16, RZ, 0x3c, !PT ;  /* 0x0000001011100212 */ /* 0x000fc800078e3cff */
[----:B------:R-:W-:-:S05]  /*19130*/  @P0 LOP3.LUT R17, R17, R16, RZ, 0x3c, !PT ;  /* 0x0000001011110212 */ /* 0x000fca00078e3cff */
[----:B------:R-:W2:Y:S04]  /*19140*/  @P0 LDG.E.U8 R91, desc[UR20][R16.64] ;  /* 0x00000014105b0981 */ /* 0x000ea8000c1e1100 */
[----:B--2---:R0:W-:Y:S04]  /*19150*/  STL [R1+0xc8], R91 ;  /* 0x0000c85b01007387 */ /* 0x0041e80000100800 */
[----:B0-----:R-:W2:Y:S04]  /*19160*/  LDL.LU R91, [R1+0x115c] ;  /* 0x00115c00015b7983 */ /* 0x001ea80000300800 */
[----:B------:R-:W3:Y:S04]  /*19170*/  LDL R16, [R1+0x42c] ;  /* 0x00042c0001107983 */ /* 0x000ee80000100800 */
[----:B------:R-:W3:Y:S01]  /*19180*/  LDL R17, [R1+0x430] ;  /* 0x0004300001117983 */ /* 0x000ee20000100800 */
[----:B------:R-:W-:-:S02]  /*19190*/  PRMT R84, RZ, 0x7610, R84 ;  /* 0x00007610ff547816 */ /* 0x000fc40000000054 */
[----:B---3--:R-:W-:-:S04]  /*191a0*/  @P0 LOP3.LUT R17, R17, R16, RZ, 0x3c, !PT ;  /* 0x0000001011110212 */ /* 0x008fc800078e3cff */
[----:B------:R-:W-:-:S04]  /*191b0*/  @P0 LOP3.LUT R16, R17, R16, RZ, 0x3c, !PT ;  /* 0x0000001011100212 */ /* 0x000fc800078e3cff */
[----:B------:R-:W-:-:S05]  /*191c0*/  @P0 LOP3.LUT R17, R17, R16, RZ, 0x3c, !PT ;  /* 0x0000001011110212 */ /* 0x000fca00078e3cff */
[----:B------:R-:W3:Y:S04]  /*191d0*/  @P0 LDG.E.U8 R84, desc[UR20][R16.64] ;  /* 0x0000001410540981 */ /* 0x000ee8000c1e1100 */
        /* <DEDUP_REMOVED lines=47> */
[----:B------:R-:W3:Y:S01]  /*194d0*/  LDL R17, [R1+0x5b0] ;  /* 0x0005b00001117983 */ /* 0x000ee20000100800 */
[----:B------:R-:W-:Y:S01]  /*194e0*/  PRMT R84, RZ, 0x7610, R84 ;  /* 0x00007610ff547816 */ /* 0x000fe20000000054 */
[----:B---3--:R-:W-:-:S02]  /*194f0*/  @P0 IMAD.MOV.U32 R16, RZ, RZ, R17 ;  /* 0x000000ffff100224 */ /* 0x008fc400078e0011 */
[----:B----4-:R-:W-:Y:S02]  /*19500*/  @P0 IMAD.MOV.U32 R17, RZ, RZ, R78 ;  /* 0x000000ffff110224 */ /* 0x010fe400078e004e */
[----:B------:R-:W3:Y:S04]  /*19510*/  LDL.LU R78, [R1+0x1140] ;  /* 0x00114000014e7983 */ /* 0x000ee80000300800 */
[----:B------:R-:W4:Y:S04]  /*19520*/  @P0 LDG.E.U8 R84, desc[UR20][R16.64] ;  /* 0x0000001410540981 */ /* 0x000f28000c1e1100 */
[----:B----4-:R0:W-:Y:S04]  /*19530*/  STL [R1+0xc], R84 ;  /* 0x00000c5401007387 */ /* 0x0101e80000100800 */
[----:B0-----:R-:W4:Y:S04]  /*19540*/  LDL.LU R84, [R1+0x113c] ;  /* 0x00113c0001547983 */ /* 0x001f280000300800 */
[----:B------:R-:W3:Y:S01]  /*19550*/  LDL R17, [R1+0x5f0] ;  /* 0x0005f00001117983 */ /* 0x000ee20000100800 */
[----:B--2---:R-:W-:Y:S01]  /*19560*/  PRMT R91, RZ, 0x7610, R91 ;  /* 0x00007610ff5b7816 */ /* 0x004fe2000000005b */
[----:B---3--:R-:W-:-:S02]  /*19570*/  @P0 IMAD.MOV.U32 R16, RZ, RZ, R17 ;  /* 0x000000ffff100224 */ /* 0x008fc400078e0011 */
[----:B------:R-:W-:Y:S02]  /*19580*/  @P0 IMAD.MOV.U32 R17, RZ, RZ, R72 ;  /* 0x000000ffff110224 */ /* 0x000fe400078e0048 */
[----:B------:R-:W2:Y:S04]  /*19590*/  LDL.LU R72, [R1+0x1138] ;  /* 0x0011380001487983 */ /* 0x000ea80000300800 */
[----:B------:R-:W3:Y:S04]  /*195a0*/  @P0 LDG.E.U8 R91, desc[UR20][R16.64] ;  /* 0x00000014105b0981 */ /* 0x000ee8000c1e1100 */
[----:B------:R-:W2:Y:S01]  /*195b0*/  LDL R17, [R1+0x630] ;  /* 0x0006300001117983 */ /* 0x000ea20000100800 */
[----:B----4-:R-:W-:-:S03]  /*195c0*/  PRMT R84, RZ, 0x7610, R84 ;  /* 0x00007610ff547816 */ /* 0x010fc60000000054 */
[----:B---3--:R0:W-:Y:S01]  /*195d0*/  STL [R1+0xf74], R91 ;  /* 0x000f745b01007387 */ /* 0x0081e20000100800 */
[----:B--2---:R-:W-:Y:S02]  /*195e0*/  @P0 IMAD.MOV.U32 R16, RZ, RZ, R17 ;  /* 0x000000ffff100224 */ /* 0x004fe400078e0011 */
[----:B------:R-:W-:Y:S02]  /*195f0*/  @P0 IMAD.MOV.U32 R17, RZ, RZ, R66 ;  /* 0x000000ffff110224 */ /* 0x000fe400078e0042 */
[----:B------:R-:W2:Y:S04]  /*19600*/  LDL.LU R66, [R1+0x1134] ;  /* 0x0011340001427983 */ /* 0x000ea80000300800 */
[----:B------:R-:W3:Y:S01]  /*19610*/  @P0 LDG.E.U8 R84, desc[UR20][R16.64] ;  /* 0x0000001410540981 */ /* 0x000ee2000c1e1100 */
[----:B------:R-:W-:-:S03]  /*19620*/  PRMT R78, RZ, 0x7610, R78 ;  /* 0x00007610ff4e7816 */ /* 0x000fc6000000004e */
[----:B0-----:R-:W4:Y:S04]  /*19630*/  LDL R91, [R1+0x438] ;  /* 0x00043800015b7983 */ /* 0x001f280000100800 */
[----:B------:R-:W4:Y:S04]  /*19640*/  LDL R16, [R1+0x66c] ;  /* 0x00066c0001107983 */ /* 0x000f280000100800 */
[----:B------:R-:W4:Y:S04]  /*19650*/  LDL R17, [R1+0x670] ;  /* 0x0006700001117983 */ /* 0x000f280000100800 */
[----:B---3--:R0:W-:Y:S01]  /*19660*/  STL [R1+0xf78], R84 ;  /* 0x000f785401007387 */ /* 0x0081e20000100800 */
[----:B------:R-:W-:-:S02]  /*19670*/  PRMT R72, RZ, 0x7610, R72 ;  /* 0x00007610ff487816 */ /* 0x000fc40000000048 */
[----:B--2---:R-:W-:Y:S02]  /*19680*/  PRMT R66, RZ, 0x7610, R66 ;  /* 0x00007610ff427816 */ /* 0x004fe40000000042 */
[----:B------:R-:W-:Y:S02]  /*19690*/  PRMT R60, RZ, 0x7610, R60 ;  /* 0x00007610ff3c7816 */ /* 0x000fe4000000003c */
[----:B------:R-:W-:Y:S01]  /*196a0*/  PRMT R54, RZ, 0x7610, R54 ;  /* 0x00007610ff367816 */ /* 0x000fe20000000036 */
[----:B0-----:R-:W2:Y:S01]  /*196b0*/  LDL R84, [R1+0x434] ;  /* 0x0004340001547983 */ /* 0x001ea20000100800 */
[----:B----4-:R-:W-:-:S04]  /*196c0*/  @P0 LOP3.LUT R17, R17, R16, RZ, 0x3c, !PT ;  /* 0x0000001011110212 */ /* 0x010fc800078e3cff */
[----:B------:R-:W-:-:S04]  /*196d0*/  @P0 LOP3.LUT R16, R17, R16, RZ, 0x3c, !PT ;  /* 0x0000001011100212 */ /* 0x000fc800078e3cff */
[----:B------:R-:W-:-:S05]  /*196e0*/  @P0 LOP3.LUT R17, R17, R16, RZ, 0x3c, !PT ;  /* 0x0000001011110212 */ /* 0x000fca00078e3cff */
[----:B------:R0:W3:Y:S04]  /*196f0*/  @P0 LDG.E.U8 R78, desc[UR20][R16.64] ;  /* 0x00000014104e0981 */ /* 0x0000e8000c1e1100 */
[----:B------:R-:W4:Y:S01]  /*19700*/  LDL R17, [R1+0x6ac] ;  /* 0x0006ac0001117983 */ /* 0x000f220000100800 */
[----:B0-----:R-:W-:-:S05]  /*19710*/  @P0 IMAD.MOV.U32 R16, RZ, RZ, R48 ;  /* 0x000000ffff100224 */ /* 0x001fca00078e0030 */
[----:B----4-:R0:W4:Y:S02]  /*19720*/  @P0 LDG.E.U8 R72, desc[UR20][R16.64] ;  /* 0x0000001410480981 */ /* 0x010124000c1e1100 */
[----:B0-----:R-:W-:Y:S02]  /*19730*/  @P0 IMAD.MOV.U32 R16, RZ, RZ, R53 ;  /* 0x000000ffff100224 */ /* 0x001fe400078e0035 */
[----:B------:R-:W-:-:S05]  /*19740*/  @P0 IMAD.MOV.U32 R17, RZ, RZ, R47 ;  /* 0x000000ffff110224 */ /* 0x000fca00078e002f */
[----:B------:R0:W2:Y:S04]  /*19750*/  @P0 LDG.E.U8 R66, desc[UR20][R16.64] ;  /* 0x0000001410420981 */ /* 0x0000a8000c1e1100 */
[----:B---3--:R1:W-:Y:S01]  /*19760*/  STL [R1+0xf7c], R78 ;  /* 0x000f7c4e01007387 */ /* 0x0083e20000100800 */
[----:B0-----:R-:W-:Y:S02]  /*19770*/  @P0 IMAD.MOV.U32 R16, RZ, RZ, R65 ;  /* 0x000000ffff100224 */ /* 0x001fe400078e0041 */
[----:B------:R-:W-:Y:S01]  /*19780*/  @P0 IMAD.MOV.U32 R17, RZ, RZ, R59 ;  /* 0x000000ffff110224 */ /* 0x000fe200078e003b */
[----:B-1----:R-:W3:Y:S04]  /*19790*/  LDL R78, [R1+0x3d8] ;  /* 0x0003d800014e7983 */ /* 0x002ee80000100800 */
[----:B------:R0:W3:Y:S04]  /*197a0*/  @P0 LDG.E.U8 R60, desc[UR20][R16.64] ;  /* 0x00000014103c0981 */ /* 0x0000e8000c1e1100 */
[----:B------:R-:W3:Y:S01]  /*197b0*/  LDL.LU R48, [R1+0x1130] ;  /* 0x0011300001307983 */ /* 0x000ee20000300800 */
[----:B0-----:R-:W-:-:S02]  /*197c0*/  @P0 IMAD.MOV.U32 R16, RZ, RZ, R90 ;  /* 0x000000ffff100224 */ /* 0x001fc400078e005a */
[----:B------:R-:W-:-:S05]  /*197d0*/  @P0 IMAD.MOV.U32 R17, RZ, RZ, R71 ;  /* 0x000000ffff110224 */ /* 0x000fca00078e0047 */
[----:B------:R0:W3:Y:S02]  /*197e0*/  @P0 LDG.E.U8 R54, desc[UR20][R16.64] ;  /* 0x0000001410360981 */ /* 0x0000e4000c1e1100 */
[----:B0-----:R-:W-:Y:S02]  /*197f0*/  @P0 IMAD.MOV.U32 R16, RZ, RZ, R83 ;  /* 0x000000ffff100224 */ /* 0x001fe400078e0053 */
[----:B------:R-:W-:Y:S01]  /*19800*/  @P0 IMAD.MOV.U32 R17, RZ, RZ, R77 ;  /* 0x000000ffff110224 */ /* 0x000fe200078e004d */
[----:B----4-:R0:W-:Y:S04]  /*19810*/  STL [R1+0xf80], R72 ;  /* 0x000f804801007387 */ /* 0x0101e80000100800 */
[----:B------:R-:W4:Y:S04]  /*19820*/  LDL.LU R47, [R1+0x112c] ;  /* 0x00112c00012f7983 */ /* 0x000f280000300800 */
[----:B------:R-:W4:Y:S04]  /*19830*/  LDL.LU R53, [R1+0x1128] ;  /* 0x0011280001357983 */ /* 0x000f280000300800 */
[----:B--2---:R-:W-:Y:S04]  /*19840*/  STL [R1+0xf84], R66 ;  /* 0x000f844201007387 */ /* 0x004fe80000100800 */
[----:B------:R-:W2:Y:S04]  /*19850*/  LDL.LU R59, [R1+0x1124] ;  /* 0x00112400013b7983 */ /* 0x000ea80000300800 */
[----:B------:R-:W2:Y:S04]  /*19860*/  LDL.LU R65, [R1+0x1120] ;  /* 0x0011200001417983 */ /* 0x000ea80000300800 */
[----:B---3--:R-:W-:Y:S01]  /*19870*/  STL [R1+0xf88], R60 ;  /* 0x000f883c01007387 */ /* 0x008fe20000100800 */
[----:B------:R-:W-:-:S03]  /*19880*/  PRMT R48, RZ, 0x7610, R48 ;  /* 0x00007610ff307816 */ /* 0x000fc60000000030 */
[----:B------:R-:W3:Y:S04]  /*19890*/  LDL.LU R71, [R1+0x111c] ;  /* 0x00111c0001477983 */ /* 0x000ee80000300800 */
[----:B------:R-:W2:Y:S04]  /*198a0*/  LDL.LU R90, [R1+0x1118] ;  /* 0x00111800015a7983 */ /* 0x000ea80000300800 */
[----:B------:R1:W2:Y:S04]  /*198b0*/  @P0 LDG.E.U8 R48, desc[UR20][R16.64] ;  /* 0x0000001410300981 */ /* 0x0002a8000c1e1100 */
[----:B------:R-:W-:Y:S04]  /*198c0*/  STL [R1+0xf8c], R54 ;  /* 0x000f8c3601007387 */ /* 0x000fe80000100800 */
[----:B------:R-:W2:Y:S04]  /*198d0*/  LDL.LU R77, [R1+0x1114] ;  /* 0x00111400014d7983 */ /* 0x000ea80000300800 */
[----:B------:R-:W2:Y:S04]  /*198e0*/  LDL.LU R83, [R1+0x1110] ;  /* 0x0011100001537983 */ /* 0x000ea80000300800 */
[----:B------:R-:W2:Y:S01]  /*198f0*/  LDL R17, [R1+0x3d4] ;  /* 0x0003d40001117983 */ /* 0x000ea20000100800 */
[----:B0-----:R-:W-:Y:S01]  /*19900*/  PRMT R72, RZ, 0x7610, R72 ;  /* 0x00007610ff487816 */ /* 0x001fe20000000048 */
[----:B-1----:R-:W-:-:S02]  /*19910*/  @P0 IMAD.MOV.U32 R16, RZ, RZ, R78 ;  /* 0x000000ffff100224 */ /* 0x002fc400078e004e */
[----:B------:R-:W-:-:S05]  /*19920*/  VIADD R15, R0, 0x7e ;  /* 0x0000007e000f7836 */ /* 0x000fca0000000000 */
[----:B------:R-:W-:-:S05]  /*19930*/  IABS R12, R15 ;  /* 0x0000000f000c7213 */ /* 0x000fca0000000000 */
[----:B------:R-:W-:Y:S01]  /*19940*/  IMAD.HI.U32 R13, R11, R12, RZ ;  /* 0x0000000c0b0d7227 */ /* 0x000fe200078e00ff */
[----:B--2---:R0:W2:Y:S03]  /*19950*/  @P0 LDG.E.U8 R72, desc[UR20][R16.64] ;  /* 0x0000001410480981 */ /* 0x0040a6000c1e1100 */
[----:B------:R-:W-:-:S04]  /*19960*/  IMAD.MOV R13, RZ, RZ, -R13 ;  /* 0x000000ffff0d7224 */ /* 0x000fc800078e0a0d */
[----:B------:R-:W-:Y:S01]  /*19970*/  IMAD R12, R10, R13, R12 ;  /* 0x0000000d0a0c7224 */ /* 0x000fe200078e020c */
[----:B------:R-:W-:Y:S01]  /*19980*/  PRMT R13, RZ, 0x7610, R13 ;  /* 0x00007610ff0d7816 */ /* 0x000fe2000000000d */
[----:B0-----:R-:W-:Y:S02]  /*19990*/  @P0 IMAD.MOV.U32 R16, RZ, RZ, R91 ;  /* 0x000000ffff100224 */ /* 0x001fe400078e005b */
[----:B------:R-:W-:Y:S01]  /*199a0*/  @P0 IMAD.MOV.U32 R17, RZ, RZ, R84 ;  /* 0x000000ffff110224 */ /* 0x000fe200078e0054 */
[----:B------:R-:W-:Y:S04]  /*199b0*/  STL [R1+0xf90], R48 ;  /* 0x000f903001007387 */ /* 0x000fe80000100800 */
[----:B------:R0:W3:Y:S04]  /*199c0*/  @P0 LDG.E.U8 R13, desc[UR20][R16.64] ;  /* 0x00000014100d0981 */ /* 0x0000e8000c1e1100 */
[----:B--2---:R1:W-:Y:S04]  /*199d0*/  STL [R1+0xc4], R72 ;  /* 0x0000c44801007387 */ /* 0x0043e80000100800 */
[----:B------:R-:W0:Y:S04]  /*199e0*/  LDL R16, [R1+0x474] ;  /* 0x0004740001107983 */ /* 0x000e280000100800 */
[----:B------:R-:W0:Y:S01]  /*199f0*/  LDL R17, [R1+0x478] ;  /* 0x0004780001117983 */ /* 0x000e220000100800 */
[----:B------:R-:W-:-:S03]  /*19a00*/  PRMT R90, RZ, 0x7610, R90 ;  /* 0x00007610ff5a7816 */ /* 0x000fc6000000005a */
[----:B-1----:R-:W2:Y:S04]  /*19a10*/  LDL R72, [R1+0x634] ;  /* 0x0006340001487983 */ /* 0x002ea80000100800 */
[----:B------:R-:W2:Y:S04]  /*19a20*/  LDL R78, [R1+0x674] ;  /* 0x00067400014e7983 */ /* 0x000ea80000100800 */
[----:B------:R-:W2:Y:S04]  /*19a30*/  LDL R84, [R1+0x678] ;  /* 0x0006780001547983 */ /* 0x000ea80000100800 */
[----:B------:R-:W2:Y:S01]  /*19a40*/  LDL R91, [R1+0x6b4] ;  /* 0x0006b400015b7983 */ /* 0x000ea20000100800 */
[----:B0-----:R-:W-:-:S04]  /*19a50*/  @P0 LOP3.LUT R17, R17, R16, RZ, 0x3c, !PT ;  /* 0x0000001011110212 */ /* 0x001fc800078e3cff */
[----:B------:R-:W-:-:S04]  /*19a60*/  @P0 LOP3.LUT R16, R17, R16, RZ, 0x3c, !PT ;  /* 0x0000001011100212 */ /* 0x000fc800078e3cff */
[----:B------:R-:W-:-:S05]  /*19a70*/  @P0 LOP3.LUT R17, R17, R16, RZ, 0x3c, !PT ;  /* 0x0000001011110212 */ /* 0x000fca00078e3cff */
[----:B------:R-:W2:Y:S04]  /*19a80*/  @P0 LDG.E.U8 R90, desc[UR20][R16.64] ;  /* 0x00000014105a0981 */ /* 0x000ea8000c1e1100 */
[----:B---3--:R0:W-:Y:S04]  /*19a90*/  STL [R1+0xa8], R13 ;  /* 0x0000a80d01007387 */ /* 0x0081e80000100800 */
[----:B0-----:R-:W3:Y:S04]  /*19aa0*/  LDL R13, [R1+0x6b8] ;  /* 0x0006b800010d7983 */ /* 0x001ee80000100800 */
[----:B--2---:R0:W-:Y:S04]  /*19ab0*/  STL [R1+0x8c], R90 ;  /* 0x00008c5a01007387 */ /* 0x0041e80000100800 */
[----:B0-----:R-:W2:Y:S04]  /*19ac0*/  LDL.LU R90, [R1+0x110c] ;  /* 0x00110c00015a7983 */ /* 0x001ea80000300800 */
[----:B------:R-:W2:Y:S04]  /*19ad0*/  LDL R16, [R1+0x4b4] ;  /* 0x0004b40001107983 */ /* 0x000ea80000100800 */
[----:B------:R-:W2:Y:S01]  /*19ae0*/  LDL R17, [R1+0x4b8] ;  /* 0x0004b80001117983 */ /* 0x000ea20000100800 */
[----:B------:R-:W-:-:S02]  /*19af0*/  PRMT R83, RZ, 0x7610, R83 ;  /* 0x00007610ff537816 */ /* 0x000fc40000000053 */
[----:B--2---:R-:W-:-:S04]  /*19b00*/  @P0 LOP3.LUT R17, R17, R16, RZ, 0x3c, !PT ;  /* 0x0000001011110212 */ /* 0x004fc800078e3cff */
[----:B------:R-:W-:-:S04]  /*19b10*/  @P0 LOP3.LUT R16, R17, R16, RZ, 0x3c, !PT ;  /* 0x0000001011100212 */ /* 0x000fc800078e3cff */
[----:B------:R-:W-:-:S05]  /*19b20*/  @P0 LOP3.LUT R17, R17, R16, RZ, 0x3c, !PT ;  /* 0x0000001011110212 */ /* 0x000fca00078e3cff */
[----:B------:R-:W2:Y:S04]  /*19b30*/  @P0 LDG.E.U8 R83, desc[UR20][R16.64] ;  /* 0x0000001410530981 */ /* 0x000ea8000c1e1100 */
        /* <DEDUP_REMOVED lines=44> */
[----:B------:R0:W2:Y:S02]  /*19e00*/  @P0 LDG.E.U8 R90, desc[UR20][R16.64] ;  /* 0x00000014105a0981 */ /* 0x0000a4000c1e1100 */
[----:B0-----:R-:W-:Y:S01]  /*19e10*/  @P0 IMAD.MOV.U32 R16, RZ, RZ, R59 ;  /* 0x000000ffff100224 */ /* 0x001fe200078e003b */
[----:B------:R-:W-:Y:S01]  /*19e20*/  PRMT R83, RZ, 0x7610, R83 ;  /* 0x00007610ff537816 */ /* 0x000fe20000000053 */
[----:B------:R-:W-:Y:S01]  /*19e30*/  @P0 IMAD.MOV.U32 R17, RZ, RZ, R72 ;  /* 0x000000ffff110224 */ /* 0x000fe200078e0048 */
[----:B------:R-:W-:-:S04]  /*19e40*/  PRMT R77, RZ, 0x7610, R77 ;  /* 0x00007610ff4d7816 */ /* 0x000fc8000000004d */
[----:B------:R0:W3:Y:S04]  /*19e50*/  @P0 LDG.E.U8 R83, desc[UR20][R16.64] ;  /* 0x0000001410530981 */ /* 0x0000e8000c1e1100 */
[----:B--2---:R1:W-:Y:S04]  /*19e60*/  STL [R1+0xf94], R90 ;  /* 0x000f945a01007387 */ /* 0x0043e80000100800 */
[----:B------:R-:W2:Y:S01]  /*19e70*/  LDL.LU R59, [R1+0x10f4] ;  /* 0x0010f400013b7983 */ /* 0x000ea20000300800 */
[----:B0-----:R-:W-:Y:S02]  /*19e80*/  @P0 IMAD.MOV.U32 R16, RZ, RZ, R84 ;  /* 0x000000ffff100224 */ /* 0x001fe400078e0054 */
[----:B------:R-:W-:Y:S01]  /*19e90*/  @P0 IMAD.MOV.U32 R17, RZ, RZ, R78 ;  /* 0x000000ffff110224 */ /* 0x000fe200078e004e */
[----:B------:R-:W-:-:S04]  /*19ea0*/  PRMT R71, RZ, 0x7610, R71 ;  /* 0x00007610ff477816 */ /* 0x000fc80000000047 */
[----:B------:R3:W2:Y:S01]  /*19eb0*/  @P0 LDG.E.U8 R77, desc[UR20][R16.64] ;  /* 0x00000014104d0981 */ /* 0x0006a2000c1e1100 */
[----:B------:R-:W-:Y:S01]  /*19ec0*/  PRMT R65, RZ, 0x7610, R65 ;  /* 0x00007610ff417816 */ /* 0x000fe20000000041 */
[----:B---3--:R-:W-:Y:S02]  /*19ed0*/  @P0 IMAD.MOV.U32 R16, RZ, RZ, R13 ;  /* 0x000000ffff100224 */ /* 0x008fe400078e000d */
[----:B------:R-:W-:-:S05]  /*19ee0*/  @P0 IMAD.MOV.U32 R17, RZ, RZ, R91 ;  /* 0x000000ffff110224 */ /* 0x000fca00078e005b */
[----:B------:R0:W3:Y:S02]  /*19ef0*/  @P0 LDG.E.U8 R71, desc[UR20][R16.64] ;  /* 0x0000001410470981 */ /* 0x0000e4000c1e1100 */
[----:B0-----:R-:W-:Y:S02]  /*19f00*/  @P0 IMAD.MOV.U32 R16, RZ, RZ, R35 ;  /* 0x000000ffff100224 */ /* 0x001fe400078e0023 */
[----:B------:R-:W-:-:S05]  /*19f10*/  @P0 IMAD.MOV.U32 R17, RZ, RZ, R29 ;  /* 0x000000ffff110224 */ /* 0x000fca00078e001d */
[----:B------:R0:W3:Y:S01]  /*19f20*/  @P0 LDG.E.U8 R65, desc[UR20][R16.64] ;  /* 0x0000001410410981 */ /* 0x0000e2000c1e1100 */
[----:B----4-:R-:W-:Y:S01]  /*19f30*/  PRMT R53, RZ, 0x7610, R53 ;  /* 0x00007610ff357816 */ /* 0x010fe20000000035 */
[----:B0-----:R-:W-:Y:S02]  /*19f40*/  @P0 IMAD.MOV.U32 R16, RZ, RZ, R58 ;  /* 0x000000ffff100224 */ /* 0x001fe400078e003a */
[----:B------:R-:W-:Y:S01]  /*19f50*/  @P0 IMAD.MOV.U32 R17, RZ, RZ, R52 ;  /* 0x000000ffff110224 */ /* 0x000fe200078e0034 */
[----:B--2---:R-:W-:-:S06]  /*19f60*/  PRMT R59, RZ, 0x7610, R59 ;  /* 0x00007610ff3b7816 */ /* 0x004fcc000000003b */
[----:B------:R0:W2:Y:S02]  /*19f70*/  @P0 LDG.E.U8 R59, desc[UR20][R16.64] ;  /* 0x00000014103b0981 */ /* 0x0000a4000c1e1100 */
[----:B0-----:R-:W-:Y:S02]  /*19f80*/  @P0 IMAD.MOV.U32 R16, RZ, RZ, R82 ;  /* 0x000000ffff100224 */ /* 0x001fe400078e0052 */
[----:B------:R-:W-:-:S05]  /*19f90*/  @P0 IMAD.MOV.U32 R17, RZ, RZ, R64 ;  /* 0x000000ffff110224 */ /* 0x000fca00078e0040 */
[----:B------:R0:W4:Y:S04]  /*19fa0*/  @P0 LDG.E.U8 R53, desc[UR20][R16.64] ;  /* 0x0000001410350981 */ /* 0x000128000c1e1100 */
[----:B------:R-:W-:Y:S04]  /*19fb0*/  STL [R1+0xf98], R83 ;  /* 0x000f985301007387 */ /* 0x000fe80000100800 */
[----:B------:R-:W-:Y:S04]  /*19fc0*/  STL [R1+0xf9c], R77 ;  /* 0x000f9c4d01007387 */ /* 0x000fe80000100800 */
[----:B---3--:R-:W-:Y:S04]  /*19fd0*/  STL [R1+0xfa0], R71 ;  /* 0x000fa04701007387 */ /* 0x008fe80000100800 */
[----:B------:R-:W3:Y:S04]  /*19fe0*/  LDL.LU R29, [R1+0x10f0] ;  /* 0x0010f000011d7983 */ /* 0x000ee80000300800 */
[----:B------:R-:W3:Y:S01]  /*19ff0*/  LDL.LU R35, [R1+0x10ec] ;  /* 0x0010ec0001237983 */ /* 0x000ee20000300800 */
[----:B------:R-:W-:-:S03]  /*1a000*/  PRMT R47, RZ, 0x7610, R47 ;  /* 0x00007610ff2f7816 */ /* 0x000fc6000000002f */
[----:B------:R-:W-:Y:S01]  /*1a010*/  STL [R1+0xfa4], R65 ;  /* 0x000fa44101007387 */ /* 0x000fe20000100800 */
[----:B0-----:R-:W-:-:S03]  /*1a020*/  @P0 IMAD.MOV.U32 R16, RZ, RZ, R76 ;  /* 0x000000ffff100224 */ /* 0x001fc600078e004c */
[----:B------:R-:W3:Y:S01]  /*1a030*/  LDL.LU R52, [R1+0x10e8] ;  /* 0x0010e80001347983 */ /* 0x000ee20000300800 */
[----:B------:R-:W-:-:S03]  /*1a040*/  @P0 IMAD.MOV.U32 R17, RZ, RZ, R70 ;  /* 0x000000ffff110224 */ /* 0x000fc600078e0046 */
[----:B------:R-:W3:Y:S04]  /*1a050*/  LDL.LU R58, [R1+0x10e4] ;  /* 0x0010e400013a7983 */ /* 0x000ee80000300800 */
[----:B------:R-:W3:Y:S04]  /*1a060*/  @P0 LDG.E.U8 R47, desc[UR20][R16.64] ;  /* 0x00000014102f0981 */ /* 0x000ee8000c1e1100 */
[----:B--2---:R-:W-:Y:S04]  /*1a070*/  STL [R1+0xfa8], R59 ;  /* 0x000fa83b01007387 */ /* 0x004fe80000100800 */
[----:B------:R-:W2:Y:S04]  /*1a080*/  LDL.LU R64, [R1+0x10e0] ;  /* 0x0010e00001407983 */ /* 0x000ea80000300800 */
[----:B------:R-:W2:Y:S04]  /*1a090*/  LDL.LU R82, [R1+0x10dc] ;  /* 0x0010dc0001527983 */ /* 0x000ea80000300800 */
[----:B-1----:R-:W2:Y:S04]  /*1a0a0*/  LDL R90, [R1+0x5bc] ;  /* 0x0005bc00015a7983 */ /* 0x002ea80000100800 */
[----:B------:R-:W2:Y:S04]  /*1a0b0*/  LDL R72, [R1+0x5c0] ;  /* 0x0005c00001487983 */ /* 0x000ea80000100800 */
[----:B----4-:R-:W-:Y:S04]  /*1a0c0*/  STL [R1+0xfac], R53 ;  /* 0x000fac3501007387 */ /* 0x010fe80000100800 */
[----:B------:R-:W4:Y:S04]  /*1a0d0*/  LDL.LU R70, [R1+0x10d8] ;  /* 0x0010d80001467983 */ /* 0x000f280000300800 */
[----:B------:R-:W2:Y:S04]  /*1a0e0*/  LDL.LU R76, [R1+0x10d4] ;  /* 0x0010d400014c7983 */ /* 0x000ea80000300800 */
[----:B------:R-:W2:Y:S04]  /*1a0f0*/  LDL R16, [R1+0x3dc] ;  /* 0x0003dc0001107983 */ /* 0x000ea80000100800 */
[----:B------:R-:W2:Y:S01]  /*1a100*/  LDL R17, [R1+0x3e0] ;  /* 0x0003e00001117983 */ /* 0x000ea20000100800 */
[----:B------:R-:W-:-:S03]  /*1a110*/  PRMT R14, RZ, 0x7610, R14 ;  /* 0x00007610ff0e7816 */ /* 0x000fc6000000000e */
[----:B------:R-:W4:Y:S04]  /*1a120*/  LDL R78, [R1+0x5fc] ;  /* 0x0005fc00014e7983 */ /* 0x000f280000100800 */
[----:B------:R-:W4:Y:S04]  /*1a130*/  LDL R84, [R1+0x600] ;  /* 0x0006000001547983 */ /* 0x000f280000100800 */
[----:B------:R-:W4:Y:S04]  /*1a140*/  LDL R91, [R1+0x63c] ;  /* 0x00063c00015b7983 */ /* 0x000f280000100800 */
[----:B------:R-:W4:Y:S04]  /*1a150*/  LDL R13, [R1+0x640] ;  /* 0x00064000010d7983 */ /* 0x000f280000100800 */
[----:B---3--:R-:W-:Y:S01]  /*1a160*/  STL [R1+0xfb0], R47 ;  /* 0x000fb02f01007387 */ /* 0x008fe20000100800 */
[----:B--2---:R-:W-:-:S04]  /*1a170*/  @P0 LOP3.LUT R17, R17, R16, RZ, 0x3c, !PT ;  /* 0x0000001011110212 */ /* 0x004fc800078e3cff */
[----:B------:R-:W-:-:S04]  /*1a180*/  @P0 LOP3.LUT R16, R17, R16, RZ, 0x3c, !PT ;  /* 0x0000001011100212 */ /* 0x000fc800078e3cff */
[----:B------:R-:W-:-:S05]  /*1a190*/  @P0 LOP3.LUT R17, R17, R16, RZ, 0x3c, !PT ;  /* 0x0000001011110212 */ /* 0x000fca00078e3cff */
[----:B------:R0:W2:Y:S04]  /*1a1a0*/  @P0 LDG.E.U8 R14, desc[UR20][R16.64] ;  /* 0x00000014100e0981 */ /* 0x0000a8000c1e1100 */
[----:B------:R-:W0:Y:S04]  /*1a1b0*/  LDL R16, [R1+0x43c] ;  /* 0x00043c0001107983 */ /* 0x000e280000100800 */
[----:B------:R-:W0:Y:S01]  /*1a1c0*/  LDL R17, [R1+0x440] ;  /* 0x0004400001117983 */ /* 0x000e220000100800 */
[----:B------:R-:W-:Y:S02]  /*1a1d0*/  PRMT R82, RZ, 0x7610, R82 ;  /* 0x00007610ff527816 */ /* 0x000fe40000000052 */
[----:B0-----:R-:W-:-:S04]  /*1a1e0*/  @P0 LOP3.LUT R17, R17, R16, RZ, 0x3c, !PT ;  /* 0x0000001011110212 */ /* 0x001fc800078e3cff */
[----:B------:R-:W-:-:S04]  /*1a1f0*/  @P0 LOP3.LUT R16, R17, R16, RZ, 0x3c, !PT ;  /* 0x0000001011100212 */ /* 0x000fc800078e3cff */
[----:B------:R-:W-:-:S05]  /*1a200*/  @P0 LOP3.LUT R17, R17, R16, RZ, 0x3c, !PT ;  /* 0x0000001011110212 */ /* 0x000fca00078e3cff */
[----:B------:R-:W3:Y:S04]  /*1a210*/  @P0 LDG.E.U8 R82, desc[UR20][R16.64] ;  /* 0x0000001410520981 */ /* 0x000ee8000c1e1100 */
[----:B--2---:R0:W-:Y:S04]  /*1a220*/  STL [R1+0xc0], R14 ;  /* 0x0000c00e01007387 */ /* 0x0041e80000100800 */
[----:B0-----:R-:W2:Y:S04]  /*1a230*/  LDL R14, [R1+0x67c] ;  /* 0x00067c00010e7983 */ /* 0x001ea80000100800 */
[----:B---3--:R0:W-:Y:S04]  /*1a240*/  STL [R1+0xa4], R82 ;  /* 0x0000a45201007387 */ /* 0x0081e80000100800 */
[----:B0-----:R-:W3:Y:S04]  /*1a250*/  LDL.LU R82, [R1+0x10d0] ;  /* 0x0010d00001527983 */ /* 0x001ee80000300800 */
        /* <DEDUP_REMOVED lines=11> */
[----:B---3--:R-:W-:-:S02]  /*1a310*/  PRMT R82, RZ, 0x7610, R82 ;  /* 0x00007610ff527816 */ /* 0x008fc40000000052 */
[----:B--2---:R-:W-:-:S04]  /*1a320*/  @P0 LOP3.LUT R17, R17, R16, RZ, 0x3c, !PT ;  /* 0x0000001011110212 */ /* 0x004fc800078e3cff */
        /* <DEDUP_REMOVED lines=26> */
[----:B------:R-:W-:Y:S02]  /*1a4d0*/  PRMT R66, RZ, 0x7610, R66 ;  /* 0x00007610ff427816 */ /* 0x000fe40000000042 */
[----:B------:R-:W-:Y:S02]  /*1a4e0*/  PRMT R88, RZ, 0x7610, R88 ;  /* 0x00007610ff587816 */ /* 0x000fe40000000058 */
[----:B---3--:R-:W-:-:S04]  /*1a4f0*/  @P0 LOP3.LUT R17, R17, R16, RZ, 0x3c, !PT ;  /* 0x0000001011110212 */ /* 0x008fc800078e3cff */
[----:B------:R-:W-:-:S04]  /*1a500*/  @P0 LOP3.LUT R16, R17, R16, RZ, 0x3c, !PT ;  /* 0x0000001011100212 */ /* 0x000fc800078e3cff */
[----:B------:R-:W-:-:S05]  /*1a510*/  @P0 LOP3.LUT R17, R17, R16, RZ, 0x3c, !PT ;  /* 0x0000001011110212 */ /* 0x000fca00078e3cff */
[----:B------:R0:W3:Y:S02]  /*1a520*/  @P0 LDG.E.U8 R83, desc[UR20][R16.64] ;  /* 0x0000001410530981 */ /* 0x0000e4000c1e1100 */
[----:B0-----:R-:W-:Y:S02]  /*1a530*/  @P0 IMAD.MOV.U32 R16, RZ, RZ, R72 ;  /* 0x000000ffff100224 */ /* 0x001fe400078e0048 */
[----:B------:R-:W-:-:S05]  /*1a540*/  @P0 IMAD.MOV.U32 R17, RZ, RZ, R90 ;  /* 0x000000ffff110224 */ /* 0x000fca00078e005a */
[----:B------:R4:W3:Y:S01]  /*1a550*/  @P0 LDG.E.U8 R66, desc[UR20][R16.64] ;  /* 0x0000001410420981 */ /* 0x0008e2000c1e1100 */
[----:B--2---:R-:W-:Y:S01]  /*1a560*/  PRMT R82, RZ, 0x7610, R82 ;  /* 0x00007610ff527816 */ /* 0x004fe20000000052 */
[----:B----4-:R-:W-:Y:S02]  /*1a570*/  @P0 IMAD.MOV.U32 R16, RZ, RZ, R84 ;  /* 0x000000ffff100224 */ /* 0x010fe400078e0054 */
[----:B------:R-:W-:-:S05]  /*1a580*/  @P0 IMAD.MOV.U32 R17, RZ, RZ, R78 ;  /* 0x000000ffff110224 */ /* 0x000fca00078e004e */
[----:B------:R0:W2:Y:S02]  /*1a590*/  @P0 LDG.E.U8 R88, desc[UR20][R16.64] ;  /* 0x0000001410580981 */ /* 0x0000a4000c1e1100 */
[----:B0-----:R-:W-:Y:S02]  /*1a5a0*/  @P0 IMAD.MOV.U32 R16, RZ, RZ, R13 ;  /* 0x000000ffff100224 */ /* 0x001fe400078e000d */
[----:B------:R-:W-:-:S05]  /*1a5b0*/  @P0 IMAD.MOV.U32 R17, RZ, RZ, R91 ;  /* 0x000000ffff110224 */ /* 0x000fca00078e005b */
[----:B------:R0:W4:Y:S01]  /*1a5c0*/  @P0 LDG.E.U8 R82, desc[UR20][R16.64] ;  /* 0x0000001410520981 */ /* 0x000122000c1e1100 */
[----:B------:R-:W-:Y:S02]  /*1a5d0*/  PRMT R76, RZ, 0x7610, R76 ;  /* 0x00007610ff4c7816 */ /* 0x000fe4000000004c */
[----:B------:R-:W-:Y:S01]  /*1a5e0*/  PRMT R70, RZ, 0x7610, R70 ;  /* 0x00007610ff467816 */ /* 0x000fe20000000046 */
[----:B0-----:R-:W-:Y:S02]  /*1a5f0*/  @P0 IMAD.MOV.U32 R16, RZ, RZ, R52 ;  /* 0x000000ffff100224 */ /* 0x001fe400078e0034 */
[----:B------:R-:W-:-:S05]  /*1a600*/  @P0 IMAD.MOV.U32 R17, RZ, RZ, R14 ;  /* 0x000000ffff110224 */ /* 0x000fca00078e000e */
[----:B------:R0:W3:Y:S01]  /*1a610*/  @P0 LDG.E.U8 R76, desc[UR20][R16.64] ;  /* 0x00000014104c0981 */ /* 0x0000e2000c1e1100 */
[----:B------:R-:W-:Y:S01]  /*1a620*/  PRMT R64, RZ, 0x7610, R64 ;  /* 0x00007610ff407816 */ /* 0x000fe20000000040 */
[----:B0-----:R-:W-:Y:S02]  /*1a630*/  @P0 IMAD.MOV.U32 R16, RZ, RZ, R32 ;  /* 0x000000ffff100224 */ /* 0x001fe400078e0020 */
[----:B------:R-:W-:-:S05]  /*1a640*/  @P0 IMAD.MOV.U32 R17, RZ, RZ, R49 ;  /* 0x000000ffff110224 */ /* 0x000fca00078e0031 */
[----:B------:R0:W3:Y:S02]  /*1a650*/  @P0 LDG.E.U8 R70, desc[UR20][R16.64] ;  /* 0x0000001410460981 */ /* 0x0000e4000c1e1100 */
[----:B0-----:R-:W-:Y:S02]  /*1a660*/  @P0 IMAD.MOV.U32 R16, RZ, RZ, R51 ;  /* 0x000000ffff100224 */ /* 0x001fe400078e0033 */
[----:B------:R-:W-:-:S05]  /*1a670*/  @P0 IMAD.MOV.U32 R17, RZ, RZ, R36 ;  /* 0x000000ffff110224 */ /* 0x000fca00078e0024 */
[----:B------:R0:W3:Y:S04]  /*1a680*/  @P0 LDG.E.U8 R64, desc[UR20][R16.64] ;  /* 0x0000001410400981 */ /* 0x0000e8000c1e1100 */
[----:B--2---:R1:W-:Y:S04]  /*1a690*/  STL [R1+0xfb4], R88 ;  /* 0x000fb45801007387 */ /* 0x0043e80000100800 */
[----:B----4-:R-:W-:Y:S04]  /*1a6a0*/  STL [R1+0xfb8], R82 ;  /* 0x000fb85201007387 */ /* 0x010fe80000100800 */
[----:B------:R-:W2:Y:S01]  /*1a6b0*/  LDL.LU R52, [R1+0x10bc] ;  /* 0x0010bc0001347983 */ /* 0x000ea20000300800 */
[----:B------:R-:W-:Y:S01]  /*1a6c0*/  PRMT R58, RZ, 0x7610, R58 ;  /* 0x00007610ff3a7816 */ /* 0x000fe2000000003a */
[----:B0-----:R-:W-:-:S02]  /*1a6d0*/  @P0 IMAD.MOV.U32 R16, RZ, RZ, R87 ;  /* 0x000000ffff100224 */ /* 0x001fc400078e0057 */
[----:B------:R-:W-:-:S05]  /*1a6e0*/  @P0 IMAD.MOV.U32 R17, RZ, RZ, R63 ;  /* 0x000000ffff110224 */ /* 0x000fca00078e003f */
[----:B------:R0:W4:Y:S04]  /*1a6f0*/  @P0 LDG.E.U8 R58, desc[UR20][R16.64] ;  /* 0x00000014103a0981 */ /* 0x000128000c1e1100 */
[----:B---3--:R-:W-:Y:S04]  /*1a700*/  STL [R1+0xfbc], R76 ;  /* 0x000fbc4c01007387 */ /* 0x008fe80000100800 */
[----:B------:R-:W3:Y:S04]  /*1a710*/  LDL.LU R49, [R1+0x10b8] ;  /* 0x0010b80001317983 */ /* 0x000ee80000300800 */
[----:B------:R-:W3:Y:S01]  /*1a720*/  LDL.LU R32, [R1+0x10b4] ;  /* 0x0010b40001207983 */ /* 0x000ee20000300800 */
[----:B0-----:R-:W-:-:S02]  /*1a730*/  @P0 IMAD.MOV.U32 R16, RZ, RZ, R81 ;  /* 0x000000ffff100224 */ /* 0x001fc400078e0051 */
[----:B------:R-:W-:Y:S01]  /*1a740*/  @P0 IMAD.MOV.U32 R17, RZ, RZ, R57 ;  /* 0x000000ffff110224 */ /* 0x000fe200078e0039 */
[----:B------:R-:W-:Y:S04]  /*1a750*/  STL [R1+0xfc0], R70 ;  /* 0x000fc04601007387 */ /* 0x000fe80000100800 */
[----:B------:R-:W3:Y:S04]  /*1a760*/  LDL.LU R36, [R1+0x10b0] ;  /* 0x0010b00001247983 */ /* 0x000ee80000300800 */
[----:B------:R-:W3:Y:S01]  /*1a770*/  LDL.LU R51, [R1+0x10ac] ;  /* 0x0010ac0001337983 */ /* 0x000ee20000300800 */
[----:B------:R-:W-:-:S03]  /*1a780*/  PRMT R46, RZ, 0x7610, R46 ;  /* 0x00007610ff2e7816 */ /* 0x000fc6000000002e */
[----:B------:R-:W-:Y:S04]  /*1a790*/  STL [R1+0xfc4], R64 ;  /* 0x000fc44001007387 */ /* 0x000fe80000100800 */
[----:B------:R-:W3:Y:S04]  /*1a7a0*/  LDL.LU R63, [R1+0x10a8] ;  /* 0x0010a800013f7983 */ /* 0x000ee80000300800 */
[----:B------:R0:W-:Y:S04]  /*1a7b0*/  STL [R1+0x1c], R83 ;  /* 0x00001c5301007387 */ /* 0x0001e80000100800 */
[----:B------:R-:W3:Y:S04]  /*1a7c0*/  LDL.LU R87, [R1+0x10a4] ;  /* 0x0010a40001577983 */ /* 0x000ee80000300800 */
[----:B-1----:R-:W4:Y:S04]  /*1a7d0*/  LDL R88, [R1+0x548] ;  /* 0x0005480001587983 */ /* 0x002f280000100800 */
[----:B------:R1:W-:Y:S04]  /*1a7e0*/  STL [R1+0x4], R66 ;  /* 0x0000044201007387 */ /* 0x0003e80000100800 */
[----:B------:R-:W4:Y:S04]  /*1a7f0*/  LDL.LU R57, [R1+0x10a0] ;  /* 0x0010a00001397983 */ /* 0x000f280000300800 */
[----:B------:R-:W4:Y:S04]  /*1a800*/  LDL.LU R81, [R1+0x109c] ;  /* 0x00109c0001517983 */ /* 0x000f280000300800 */
[----:B0-----:R-:W4:Y:S04]  /*1a810*/  LDL R83, [R1+0x584] ;  /* 0x0005840001537983 */ /* 0x001f280000100800 */
[----:B------:R-:W4:Y:S04]  /*1a820*/  LDL R90, [R1+0x588] ;  /* 0x00058800015a7983 */ /* 0x000f280000100800 */
[----:B-1----:R-:W4:Y:S04]  /*1a830*/  LDL R66, [R1+0x5c4] ;  /* 0x0005c40001427983 */ /* 0x002f280000100800 */
[----:B------:R-:W4:Y:S01]  /*1a840*/  LDL R72, [R1+0x5c8] ;  /* 0x0005c80001487983 */ /* 0x000f220000100800 */
[----:B--2---:R-:W-:-:S06]  /*1a850*/  PRMT R52, RZ, 0x7610, R52 ;  /* 0x00007610ff347816 */ /* 0x004fcc0000000034 */
[----:B------:R0:W2:Y:S02]  /*1a860*/  @P0 LDG.E.U8 R52, desc[UR20][R16.64] ;  /* 0x0000001410340981 */ /* 0x0000a4000c1e1100 */
[----:B0-----:R-:W-:Y:S02]  /*1a870*/  @P0 IMAD.MOV.U32 R16, RZ, RZ, R75 ;  /* 0x000000ffff100224 */ /* 0x001fe400078e004b */
[----:B------:R-:W-:Y:S02]  /*1a880*/  @P0 IMAD.MOV.U32 R17, RZ, RZ, R69 ;  /* 0x000000ffff110224 */ /* 0x000fe400078e0045 */
[----:B------:R-:W2:Y:S04]  /*1a890*/  LDL.LU R69, [R1+0x1098] ;  /* 0x0010980001457983 */ /* 0x000ea80000300800 */
[----:B------:R-:W2:Y:S04]  /*1a8a0*/  LDL.LU R75, [R1+0x1094] ;  /* 0x00109400014b7983 */ /* 0x000ea80000300800 */
[----:B------:R0:W2:Y:S04]  /*1a8b0*/  @P0 LDG.E.U8 R46, desc[UR20][R16.64] ;  /* 0x00000014102e0981 */ /* 0x0000a8000c1e1100 */
[----:B------:R-:W2:Y:S04]  /*1a8c0*/  LDL R78, [R1+0x604] ;  /* 0x00060400014e7983 */ /* 0x000ea80000100800 */
[----:B------:R-:W2:Y:S04]  /*1a8d0*/  LDL R84, [R1+0x644] ;  /* 0x0006440001547983 */ /* 0x000ea80000100800 */
[----:B------:R-:W0:Y:S04]  /*1a8e0*/  LDL R16, [R1+0x3e4] ;  /* 0x0003e40001107983 */ /* 0x000e280000100800 */
[----:B------:R-:W0:Y:S04]  /*1a8f0*/  LDL R17, [R1+0x3e8] ;  /* 0x0003e80001117983 */ /* 0x000e280000100800 */
[----:B------:R-:W2:Y:S04]  /*1a900*/  LDL R91, [R1+0x648] ;  /* 0x00064800015b7983 */ /* 0x000ea80000100800 */
[----:B------:R-:W2:Y:S04]  /*1a910*/  LDL R13, [R1+0x684] ;  /* 0x00068400010d7983 */ /* 0x000ea80000100800 */
[----:B------:R-:W2:Y:S01]  /*1a920*/  LDL R14, [R1+0x688] ;  /* 0x00068800010e7983 */ /* 0x000ea20000100800 */
[----:B---3--:R-:W-:-:S02]  /*1a930*/  PRMT R87, RZ, 0x7610, R87 ;  /* 0x00007610ff577816 */ /* 0x008fc40000000057 */
[----:B0-----:R-:W-:-:S04]  /*1a940*/  @P0 LOP3.LUT R17, R17, R16, RZ, 0x3c, !PT ;  /* 0x0000001011110212 */ /* 0x001fc800078e3cff */
[----:B------:R-:W-:-:S04]  /*1a950*/  @P0 LOP3.LUT R16, R17, R16, RZ, 0x3c, !PT ;  /* 0x0000001011100212 */ /* 0x000fc800078e3cff */
[----:B------:R-:W-:-:S05]  /*1a960*/  @P0 LOP3.LUT R17, R17, R16, RZ, 0x3c, !PT ;  /* 0x0000001011110212 */ /* 0x000fca00078e3cff */
[----:B------:R-:W3:Y:S04]  /*1a970*/  @P0 LDG.E.U8 R87, desc[UR20][R16.64] ;  /* 0x0000001410570981 */ /* 0x000ee8000c1e1100 */
[----:B---3--:R0:W-:Y:S04]  /*1a980*/  STL [R1+0xbc], R87 ;  /* 0x0000bc5701007387 */ /* 0x0081e80000100800 */
[----:B0-----:R-:W3:Y:S04]  /*1a990*/  LDL.LU R87, [R1+0x1090] ;  /* 0x0010900001577983 */ /* 0x001ee80000300800 */
[----:B------:R-:W2:Y:S04]  /*1a9a0*/  LDL R16, [R1+0x444] ;  /* 0x0004440001107983 */ /* 0x000ea80000100800 */
[----:B------:R-:W2:Y:S01]  /*1a9b0*/  LDL R17, [R1+0x448] ;  /* 0x0004480001117983 */ /* 0x000ea20000100800 */
[----:B----4-:R-:W-:-:S02]  /*1a9c0*/  PRMT R81, RZ, 0x7610, R81 ;  /* 0x00007610ff517816 */ /* 0x010fc40000000051 */
[----:B--2---:R-:W-:-:S04]  /*1a9d0*/  @P0 LOP3.LUT R17, R17, R16, RZ, 0x3c, !PT ;  /* 0x0000001011110212 */ /* 0x004fc800078e3cff */
[----:B------:R-:W-:-:S04]  /*1a9e0*/  @P0 LOP3.LUT R16, R17, R16, RZ, 0x3c, !PT ;  /* 0x0000001011100212 */ /* 0x000fc800078e3cff */
[----:B------:R-:W-:-:S05]  /*1a9f0*/  @P0 LOP3.LUT R17, R17, R16, RZ, 0x3c, !PT ;  /* 0x0000001011110212 */ /* 0x000fca00078e3cff */
[----:B------:R-:W2:Y:S04]  /*1aa00*/  @P0 LDG.E.U8 R81, desc[UR20][R16.64] ;  /* 0x0000001410510981 */ /* 0x000ea8000c1e1100 */
[----:B--2---:R0:W-:Y:S04]  /*1aa10*/  STL [R1+0xa0], R81 ;  /* 0x0000a05101007387 */ /* 0x0041e80000100800 */
[----:B0-----:R-:W2:Y:S04]  /*1aa20*/  LDL.LU R81, [R1+0x108c] ;  /* 0x00108c0001517983 */ /* 0x001ea80000300800 */
[----:B------:R-:W4:Y:S04]  /*1aa30*/  LDL R16, [R1+0x484] ;  /* 0x0004840001107983 */ /* 0x000f280000100800 */
[----:B------:R-:W4:Y:S01]  /*1aa40*/  LDL R17, [R1+0x488] ;  /* 0x0004880001117983 */ /* 0x000f220000100800 */
[----:B---3--:R-:W-:-:S02]  /*1aa50*/  PRMT R87, RZ, 0x7610, R87 ;  /* 0x00007610ff577816 */ /* 0x008fc40000000057 */
[----:B----4-:R-:W-:-:S04]  /*1aa60*/  @P0 LOP3.LUT R17, R17, R16, RZ, 0x3c, !PT ;  /* 0x0000001011110212 */ /* 0x010fc800078e3cff */
[----:B------:R-:W-:-:S04]  /*1aa70*/  @P0 LOP3.LUT R16, R17, R16, RZ, 0x3c, !PT ;  /* 0x0000001011100212 */ /* 0x000fc800078e3cff */
[----:B------:R-:W-:-:S05]  /*1aa80*/  @P0 LOP3.LUT R17, R17, R16, RZ, 0x3c, !PT ;  /* 0x0000001011110212 */ /* 0x000fca00078e3cff */
[----:B------:R-:W3:Y:S04]  /*1aa90*/  @P0 LDG.E.U8 R87, desc[UR20][R16.64] ;  /* 0x0000001410570981 */ /* 0x000ee8000c1e1100 */
[----:B---3--:R0:W-:Y:S04]  /*1aaa0*/  STL [R1+0x84], R87 ;  /* 0x0000845701007387 */ /* 0x0081e80000100800 */
[----:B0-----:R-:W3:Y:S04]  /*1aab0*/  LDL.LU R87, [R1+0x1088] ;  /* 0x0010880001577983 */ /* 0x001ee80000300800 */
[----:B------:R-:W4:Y:S04]  /*1aac0*/  LDL R16, [R1+0x4c4] ;  /* 0x0004c40001107983 */ /* 0x000f280000100800 */
[----:B------:R-:W4:Y:S01]  /*1aad0*/  LDL R17, [R1+0x4c8] ;  /* 0x0004c80001117983 */ /* 0x000f220000100800 */
[----:B--2---:R-:W-:-:S02]  /*1aae0*/  PRMT R81, RZ, 0x7610, R81 ;  /* 0x00007610ff517816 */ /* 0x004fc40000000051 */
[----:B----4-:R-:W-:-:S04]  /*1aaf0*/  @P0 LOP3.LUT R17, R17, R16, RZ, 0x3c, !PT ;  /* 0x0000001011110212 */ /* 0x010fc800078e3cff */
        /* <DEDUP_REMOVED lines=11> */
[----:B------:R-:W3:Y:S01]  /*1abb0*/  @P0 LDG.E.U8 R87, desc[UR20][R16.64] ;  /* 0x0000001410570981 */ /* 0x000ee2000c1e1100 */
[----:B------:R-:W-:-:S03]  /*1abc0*/  PRMT R82, RZ, 0x7610, R82 ;  /* 0x00007610ff527816 */ /* 0x000fc60000000052 */
[----:B---3--:R0:W-:Y:S04]  /*1abd0*/  STL [R1+0x4c], R87 ;  /* 0x00004c5701007387 */ /* 0x0081e80000100800 */
[----:B0-----:R-:W3:Y:S04]  /*1abe0*/  LDL.LU R87, [R1+0x1080] ;  /* 0x0010800001577983 */ /* 0x001ee80000300800 */
[----:B------:R-:W4:Y:S01]  /*1abf0*/  LDL R17, [R1+0x544] ;  /* 0x0005440001117983 */ /* 0x000f220000100800 */
[----:B------:R-:W-:Y:S01]  /*1ac00*/  @P0 IMAD.MOV.U32 R16, RZ, RZ, R88 ;  /* 0x000000ffff100224 */ /* 0x000fe200078e0058 */
[----:B------:R-:W-:-:S02]  /*1ac10*/  PRMT R77, RZ, 0x7610, R77 ;  /* 0x00007610ff4d7816 */ /* 0x000fc4000000004d */
[----:B------:R-:W-:Y:S02]  /*1ac20*/  PRMT R60, RZ, 0x7610, R60 ;  /* 0x00007610ff3c7816 */ /* 0x000fe4000000003c */
[----:B--2---:R-:W-:Y:S01]  /*1ac30*/  PRMT R81, RZ, 0x7610, R81 ;  /* 0x00007610ff517816 */ /* 0x004fe20000000051 */
[----:B----4-:R0:W2:Y:S02]  /*1ac40*/  @P0 LDG.E.U8 R82, desc[UR20][R16.64] ;  /* 0x0000001410520981 */ /* 0x0100a4000c1e1100 */
[----:B0-----:R-:W-:Y:S02]  /*1ac50*/  @P0 IMAD.MOV.U32 R16, RZ, RZ, R90 ;  /* 0x000000ffff100224 */ /* 0x001fe400078e005a */
[----:B------:R-:W-:-:S05]  /*1ac60*/  @P0 IMAD.MOV.U32 R17, RZ, RZ, R83 ;  /* 0x000000ffff110224 */ /* 0x000fca00078e0053 */
[----:B------:R0:W4:Y:S02]  /*1ac70*/  @P0 LDG.E.U8 R77, desc[UR20][R16.64] ;  /* 0x00000014104d0981 */ /* 0x000124000c1e1100 */
[----:B0-----:R-:W-:Y:S02]  /*1ac80*/  @P0 IMAD.MOV.U32 R16, RZ, RZ, R72 ;  /* 0x000000ffff100224 */ /* 0x001fe400078e0048 */
[----:B------:R-:W-:-:S05]  /*1ac90*/  @P0 IMAD.MOV.U32 R17, RZ, RZ, R66 ;  /* 0x000000ffff110224 */ /* 0x000fca00078e0042 */
[----:B------:R0:W4:Y:S02]  /*1aca0*/  @P0 LDG.E.U8 R60, desc[UR20][R16.64] ;  /* 0x00000014103c0981 */ /* 0x000124000c1e1100 */
[----:B0-----:R-:W-:Y:S02]  /*1acb0*/  @P0 IMAD.MOV.U32 R16, RZ, RZ, R57 ;  /* 0x000000ffff100224 */ /* 0x001fe400078e0039 */
[----:B------:R-:W4:Y:S01]  /*1acc0*/  LDL.LU R57, [R1+0x107c] ;  /* 0x00107c0001397983 */ /* 0x000f220000300800 */
[----:B---3--:R-:W-:Y:S01]  /*1acd0*/  PRMT R87, RZ, 0x7610, R87 ;  /* 0x00007610ff577816 */ /* 0x008fe20000000057 */
[----:B------:R-:W-:-:S05]  /*1ace0*/  @P0 IMAD.MOV.U32 R17, RZ, RZ, R78 ;  /* 0x000000ffff110224 */ /* 0x000fca00078e004e */
[----:B------:R0:W3:Y:S01]  /*1acf0*/  @P0 LDG.E.U8 R87, desc[UR20][R16.64] ;  /* 0x0000001410570981 */ /* 0x0000e2000c1e1100 */
[----:B------:R-:W-:Y:S01]  /*1ad00*/  PRMT R75, RZ, 0x7610, R75 ;  /* 0x00007610ff4b7816 */ /* 0x000fe2000000004b */
[----:B0-----:R-:W-:Y:S02]  /*1ad10*/  @P0 IMAD.MOV.U32 R16, RZ, RZ, R91 ;  /* 0x000000ffff100224 */ /* 0x001fe400078e005b */
        /* <DEDUP_REMOVED lines=8> */
[----:B------:R-:W-:Y:S02]  /*1ada0*/  @P0 IMAD.MOV.U32 R17, RZ, RZ, R30 ;  /* 0x000000ffff110224 */ /* 0x000fe400078e001e */
[----:B------:R-:W3:Y:S04]  /*1adb0*/  LDL.LU R30, [R1+0x1078] ;  /* 0x00107800011e7983 */ /* 0x000ee80000300800 */
[----:B------:R0:W3:Y:S04]  /*1adc0*/  @P0 LDG.E.U8 R69, desc[UR20][R16.64] ;  /* 0x0000001410450981 */ /* 0x0000e8000c1e1100 */
[----:B------:R-:W3:Y:S01]  /*1add0*/  LDL.LU R56, [R1+0x1074] ;  /* 0x0010740001387983 */ /* 0x000ee20000300800 */
[----:B0-----:R-:W-:-:S02]  /*1ade0*/  @P0 IMAD.MOV.U32 R16, RZ, RZ, R55 ;  /* 0x000000ffff100224 */ /* 0x001fc400078e0037 */
[----:B------:R-:W-:Y:S02]  /*1adf0*/  @P0 IMAD.MOV.U32 R17, RZ, RZ, R31 ;  /* 0x000000ffff110224 */ /* 0x000fe400078e001f */
[----:B------:R-:W3:Y:S04]  /*1ae00*/  LDL.LU R31, [R1+0x1070] ;  /* 0x00107000011f7983 */ /* 0x000ee80000300800 */
[----:B------:R0:W3:Y:S01]  /*1ae10*/  @P0 LDG.E.U8 R63, desc[UR20][R16.64] ;  /* 0x00000014103f0981 */ /* 0x0000e2000c1e1100 */
[----:B------:R-:W-:-:S03]  /*1ae20*/  PRMT R51, RZ, 0x7610, R51 ;  /* 0x00007610ff337816 */ /* 0x000fc60000000033 */
[----:B------:R-:W3:Y:S01]  /*1ae30*/  LDL.LU R55, [R1+0x106c] ;  /* 0x00106c0001377983 */ /* 0x000ee20000300800 */
[----:B0-----:R-:W-:Y:S02]  /*1ae40*/  @P0 IMAD.MOV.U32 R16, RZ, RZ, R86 ;  /* 0x000000ffff100224 */ /* 0x001fe400078e0056 */
[----:B------:R-:W-:Y:S01]  /*1ae50*/  @P0 IMAD.MOV.U32 R17, RZ, RZ, R62 ;  /* 0x000000ffff110224 */ /* 0x000fe200078e003e */
[----:B------:R-:W-:Y:S01]  /*1ae60*/  PRMT R45, RZ, 0x7610, R45 ;  /* 0x00007610ff2d7816 */ /* 0x000fe2000000002d */
[----:B--2---:R0:W-:Y:S04]  /*1ae70*/  STL [R1+0x30], R82 ;  /* 0x0000305201007387 */ /* 0x0041e80000100800 */
[----:B0-----:R-:W2:Y:S04]  /*1ae80*/  LDL R82, [R1+0x4cc] ;  /* 0x0004cc0001527983 */ /* 0x001ea80000100800 */
[----:B------:R-:W2:Y:S04]  /*1ae90*/  LDL.LU R62, [R1+0x1068] ;  /* 0x00106800013e7983 */ /* 0x000ea80000300800 */
[----:B------:R-:W2:Y:S04]  /*1aea0*/  LDL.LU R86, [R1+0x1064] ;  /* 0x0010640001567983 */ /* 0x000ea80000300800 */
[----:B------:R-:W3:Y:S04]  /*1aeb0*/  LDL R88, [R1+0x50c] ;  /* 0x00050c0001587983 */ /* 0x000ee80000100800 */
[----:B----4-:R0:W-:Y:S04]  /*1aec0*/  STL [R1+0x18], R77 ;  /* 0x0000184d01007387 */ /* 0x0101e80000100800 */
[----:B------:R-:W4:Y:S04]  /*1aed0*/  LDL R83, [R1+0x54c] ;  /* 0x00054c0001537983 */ /* 0x000f280000100800 */
[----:B------:R-:W3:Y:S04]  /*1aee0*/  LDL R90, [R1+0x550] ;  /* 0x00055000015a7983 */ /* 0x000ee80000100800 */
[----:B0-----:R-:W3:Y:S01]  /*1aef0*/  LDL R77, [R1+0x510] ;  /* 0x00051000014d7983 */ /* 0x001ee20000100800 */
[----:B------:R-:W-:-:S06]  /*1af00*/  PRMT R57, RZ, 0x7610, R57 ;  /* 0x00007610ff397816 */ /* 0x000fcc0000000039 */
[----:B------:R0:W3:Y:S04]  /*1af10*/  @P0 LDG.E.U8 R57, desc[UR20][R16.64] ;  /* 0x0000001410390981 */ /* 0x0000e8000c1e1100 */
[----:B------:R1:W-:Y:S04]  /*1af20*/  STL [R1], R60 ;  /* 0x0000003c01007387 */ /* 0x0003e80000100800 */
[----:B------:R-:W3:Y:S01]  /*1af30*/  LDL R66, [R1+0x590] ;  /* 0x0005900001427983 */ /* 0x000ee20000100800 */
[----:B0-----:R-:W-:Y:S02]  /*1af40*/  @P0 IMAD.MOV.U32 R16, RZ, RZ, R93 ;  /* 0x000000ffff100224 */ /* 0x001fe400078e005d */
[----:B------:R-:W-:Y:S01]  /*1af50*/  @P0 IMAD.MOV.U32 R17, RZ, RZ, R68 ;  /* 0x000000ffff110224 */ /* 0x000fe200078e0044 */
[----:B-1----:R-:W3:Y:S04]  /*1af60*/  LDL R60, [R1+0x58c] ;  /* 0x00058c00013c7983 */ /* 0x002ee80000100800 */
[----:B------:R0:W3:Y:S04]  /*1af70*/  @P0 LDG.E.U8 R51, desc[UR20][R16.64] ;  /* 0x0000001410330981 */ /* 0x0000e8000c1e1100 */
[----:B------:R-:W3:Y:S04]  /*1af80*/  LDL.LU R68, [R1+0x1060] ;  /* 0x0010600001447983 */ /* 0x000ee80000300800 */
[----:B------:R-:W3:Y:S01]  /*1af90*/  LDL.LU R93, [R1+0x105c] ;  /* 0x00105c00015d7983 */ /* 0x000ee20000300800 */
[----:B0-----:R-:W-:-:S02]  /*1afa0*/  @P0 IMAD.MOV.U32 R16, RZ, RZ, R80 ;  /* 0x000000ffff100224 */ /* 0x001fc400078e0050 */
[----:B------:R-:W-:Y:S01]  /*1afb0*/  @P0 IMAD.MOV.U32 R17, RZ, RZ, R74 ;  /* 0x000000ffff110224 */ /* 0x000fe200078e004a */
[----:B------:R-:W3:Y:S04]  /*1afc0*/  LDL R72, [R1+0x5cc] ;  /* 0x0005cc0001487983 */ /* 0x000ee80000100800 */
[----:B------:R-:W3:Y:S04]  /*1afd0*/  LDL R78, [R1+0x5d0] ;  /* 0x0005d000014e7983 */ /* 0x000ee80000100800 */
[----:B------:R-:W3:Y:S04]  /*1afe0*/  LDL R84, [R1+0x60c] ;  /* 0x00060c0001547983 */ /* 0x000ee80000100800 */
[----:B------:R-:W3:Y:S04]  /*1aff0*/  LDL R91, [R1+0x610] ;  /* 0x00061000015b7983 */ /* 0x000ee80000100800 */
[----:B------:R-:W3:Y:S04]  /*1b000*/  LDL R13, [R1+0x64c] ;  /* 0x00064c00010d7983 */ /* 0x000ee80000100800 */
[----:B------:R-:W3:Y:S04]  /*1b010*/  LDL R14, [R1+0x650] ;  /* 0x00065000010e7983 */ /* 0x000ee80000100800 */
[----:B------:R-:W3:Y:S04]  /*1b020*/  LDL.LU R74, [R1+0x1058] ;  /* 0x00105800014a7983 */ /* 0x000ee80000300800 */
[----:B------:R-:W3:Y:S04]  /*1b030*/  LDL.LU R80, [R1+0x1054] ;  /* 0x0010540001507983 */ /* 0x000ee80000300800 */
[----:B------:R0:W3:Y:S04]  /*1b040*/  @P0 LDG.E.U8 R45, desc[UR20][R16.64] ;  /* 0x00000014102d0981 */ /* 0x0000e8000c1e1100 */
[----:B------:R-:W0:Y:S04]  /*1b050*/  LDL R16, [R1+0x3ec] ;  /* 0x0003ec0001107983 */ /* 0x000e280000100800 */
[----:B------:R-:W0:Y:S01]  /*1b060*/  LDL R17, [R1+0x410] ;  /* 0x0004100001117983 */ /* 0x000e220000100800 */
[----:B--2---:R-:W-:-:S02]  /*1b070*/  PRMT R86, RZ, 0x7610, R86 ;  /* 0x00007610ff567816 */ /* 0x004fc40000000056 */
[----:B0-----:R-:W-:-:S04]  /*1b080*/  @P0 LOP3.LUT R17, R17, R16, RZ, 0x3c, !PT ;  /* 0x0000001011110212 */ /* 0x001fc800078e3cff */
        /* <DEDUP_REMOVED lines=22> */
[----:B0-----:R-:W3:Y:S01]  /*1b1f0*/  LDL.LU R86, [R1+0x1048] ;  /* 0x0010480001567983 */ /* 0x001ee20000300800 */
[----:B------:R-:W-:Y:S01]  /*1b200*/  PRMT R76, RZ, 0x7610, R76 ;  /* 0x00007610ff4c7816 */ /* 0x000fe2000000004c */
[----:B------:R-:W-:Y:S01]  /*1b210*/  @P0 IMAD.MOV.U32 R17, RZ, RZ, R82 ;  /* 0x000000ffff110224 */ /* 0x000fe200078e0052 */
[----:B------:R-:W-:-:S02]  /*1b220*/  PRMT R71, RZ, 0x7610, R71 ;  /* 0x00007610ff477816 */ /* 0x000fc40000000047 */
[----:B------:R-:W-:Y:S02]  /*1b230*/  PRMT R65, RZ, 0x7610, R65 ;  /* 0x00007610ff417816 */ /* 0x000fe40000000041 */
[----:B------:R-:W-:Y:S01]  /*1b240*/  PRMT R54, RZ, 0x7610, R54 ;  /* 0x00007610ff367816 */ /* 0x000fe20000000036 */
[----:B---3--:R-:W-:Y:S02]  /*1b250*/  @P0 IMAD.MOV.U32 R16, RZ, RZ, R86 ;  /* 0x000000ffff100224 */ /* 0x008fe400078e0056 */
[----:B------:R-:W3:Y:S04]  /*1b260*/  LDL.LU R86, [R1+0x1044] ;  /* 0x0010440001567983 */ /* 0x000ee80000300800 */
[----:B------:R0:W3:Y:S02]  /*1b270*/  @P0 LDG.E.U8 R76, desc[UR20][R16.64] ;  /* 0x00000014104c0981 */ /* 0x0000e4000c1e1100 */
[----:B0-----:R-:W-:-:S02]  /*1b280*/  @P0 IMAD.MOV.U32 R16, RZ, RZ, R77 ;  /* 0x000000ffff100224 */ /* 0x001fc400078e004d */
[----:B------:R-:W-:-:S05]  /*1b290*/  @P0 IMAD.MOV.U32 R17, RZ, RZ, R88 ;  /* 0x000000ffff110224 */ /* 0x000fca00078e0058 */
[----:B------:R0:W3:Y:S02]  /*1b2a0*/  @P0 LDG.E.U8 R71, desc[UR20][R16.64] ;  /* 0x0000001410470981 */ /* 0x0000e4000c1e1100 */
[----:B0-----:R-:W-:Y:S02]  /*1b2b0*/  @P0 IMAD.MOV.U32 R16, RZ, RZ, R90 ;  /* 0x000000ffff100224 */ /* 0x001fe400078e005a */
[----:B----4-:R-:W-:-:S05]  /*1b2c0*/  @P0 IMAD.MOV.U32 R17, RZ, RZ, R83 ;  /* 0x000000ffff110224 */ /* 0x010fca00078e0053 */
[----:B------:R0:W4:Y:S01]  /*1b2d0*/  @P0 LDG.E.U8 R65, desc[UR20][R16.64] ;  /* 0x0000001410410981 */ /* 0x000122000c1e1100 */
[----:B--2---:R-:W-:Y:S01]  /*1b2e0*/  PRMT R93, RZ, 0x7610, R93 ;  /* 0x00007610ff5d7816 */ /* 0x004fe2000000005d */
[----:B0-----:R-:W-:Y:S02]  /*1b2f0*/  @P0 IMAD.MOV.U32 R16, RZ, RZ, R66 ;  /* 0x000000ffff100224 */ /* 0x001fe400078e0042 */
[----:B------:R-:W-:-:S05]  /*1b300*/  @P0 IMAD.MOV.U32 R17, RZ, RZ, R60 ;  /* 0x000000ffff110224 */ /* 0x000fca00078e003c */
[----:B------:R0:W2:Y:S02]  /*1b310*/  @P0 LDG.E.U8 R54, desc[UR20][R16.64] ;  /* 0x0000001410360981 */ /* 0x0000a4000c1e1100 */
[----:B0-----:R-:W-:Y:S02]  /*1b320*/  @P0 IMAD.MOV.U32 R16, RZ, RZ, R78 ;  /* 0x000000ffff100224 */ /* 0x001fe400078e004e */
[----:B------:R-:W-:-:S05]  /*1b330*/  @P0 IMAD.MOV.U32 R17, RZ, RZ, R72 ;  /* 0x000000ffff110224 */ /* 0x000fca00078e0048 */
[----:B------:R0:W2:Y:S01]  /*1b340*/  @P0 LDG.E.U8 R93, desc[UR20][R16.64] ;  /* 0x00000014105d0981 */ /* 0x0000a2000c1e1100 */
[----:B------:R-:W-:Y:S01]  /*1b350*/  PRMT R80, RZ, 0x7610, R80 ;  /* 0x00007610ff507816 */ /* 0x000fe20000000050 */
[----:B0-----:R-:W-:Y:S02]  /*1b360*/  @P0 IMAD.MOV.U32 R16, RZ, RZ, R91 ;  /* 0x000000ffff100224 */ /* 0x001fe400078e005b */
[----:B------:R-:W-:Y:S01]  /*1b370*/  @P0 IMAD.MOV.U32 R17, RZ, RZ, R84 ;  /* 0x000000ffff110224 */ /* 0x000fe200078e0054 */
[----:B------:R-:W-:Y:S02]  /*1b380*/  PRMT R74, RZ, 0x7610, R74 ;  /* 0x00007610ff4a7816 */ /* 0x000fe4000000004a */
[----:B---3--:R-:W-:-:S06]  /*1b390*/  PRMT R86, RZ, 0x7610, R86 ;  /* 0x00007610ff567816 */ /* 0x008fcc0000000056 */
[----:B------:R0:W3:Y:S02]  /*1b3a0*/  @P0 LDG.E.U8 R86, desc[UR20][R16.64] ;  /* 0x0000001410560981 */ /* 0x0000e4000c1e1100 */
[----:B0-----:R-:W-:Y:S02]  /*1b3b0*/  @P0 IMAD.MOV.U32 R16, RZ, RZ, R14 ;  /* 0x000000ffff100224 */ /* 0x001fe400078e000e */
[----:B------:R-:W-:-:S05]  /*1b3c0*/  @P0 IMAD.MOV.U32 R17, RZ, RZ, R13 ;  /* 0x000000ffff110224 */ /* 0x000fca00078e000d */
[----:B------:R0:W3:Y:S02]  /*1b3d0*/  @P0 LDG.E.U8 R80, desc[UR20][R16.64] ;  /* 0x0000001410500981 */ /* 0x0000e4000c1e1100 */
[----:B0-----:R-:W-:Y:S02]  /*1b3e0*/  @P0 IMAD.MOV.U32 R16, RZ, RZ, R56 ;  /* 0x000000ffff100224 */ /* 0x001fe400078e0038 */
[----:B------:R-:W-:Y:S02]  /*1b3f0*/  @P0 IMAD.MOV.U32 R17, RZ, RZ, R32 ;  /* 0x000000ffff110224 */ /* 0x000fe400078e0020 */
[----:B------:R-:W3:Y:S04]  /*1b400*/  LDL.LU R32, [R1+0x1040] ;  /* 0x0010400001207983 */ /* 0x000ee80000300800 */
[----:B------:R-:W3:Y:S04]  /*1b410*/  LDL.LU R56, [R1+0x103c] ;  /* 0x00103c0001387983 */ /* 0x000ee80000300800 */
[----:B------:R0:W3:Y:S04]  /*1b420*/  @P0 LDG.E.U8 R74, desc[UR20][R16.64] ;  /* 0x00000014104a0981 */ /* 0x0000e8000c1e1100 */
[----:B------:R-:W3:Y:S04]  /*1b430*/  LDL R82, [R1+0x414] ;  /* 0x0004140001527983 */ /* 0x000ee80000100800 */
[----:B------:R-:W3:Y:S01]  /*1b440*/  LDL R88, [R1+0x418] ;  /* 0x0004180001587983 */ /* 0x000ee20000100800 */
[----:B0-----:R-:W-:-:S02]  /*1b450*/  @P0 IMAD.MOV.U32 R17, RZ, RZ, R34 ;  /* 0x000000ffff110224 */ /* 0x001fc400078e0022 */
[----:B------:R-:W-:Y:S01]  /*1b460*/  @P0 IMAD.MOV.U32 R16, RZ, RZ, R50 ;  /* 0x000000ffff100224 */ /* 0x000fe200078e0032 */
[----:B------:R-:W3:Y:S04]  /*1b470*/  LDL.LU R34, [R1+0x1038] ;  /* 0x0010380001227983 */ /* 0x000ee80000300800 */
[----:B------:R-:W3:Y:S01]  /*1b480*/  LDL.LU R50, [R1+0x1034] ;  /* 0x0010340001327983 */ /* 0x000ee20000300800 */
[----:B------:R-:W-:Y:S02]  /*1b490*/  PRMT R68, RZ, 0x7610, R68 ;  /* 0x00007610ff447816 */ /* 0x000fe40000000044 */
[----:B------:R-:W-:-:S04]  /*1b4a0*/  PRMT R62, RZ, 0x7610, R62 ;  /* 0x00007610ff3e7816 */ /* 0x000fc8000000003e */
[----:B------:R0:W3:Y:S04]  /*1b4b0*/  @P0 LDG.E.U8 R68, desc[UR20][R16.64] ;  /* 0x0000001410440981 */ /* 0x0000e8000c1e1100 */
[----:B----4-:R1:W-:Y:S01]  /*1b4c0*/  STL [R1+0x2c], R65 ;  /* 0x00002c4101007387 */ /* 0x0103e20000100800 */
[----:B0-----:R-:W-:Y:S02]  /*1b4d0*/  @P0 IMAD.MOV.U32 R16, RZ, RZ, R61 ;  /* 0x000000ffff100224 */ /* 0x001fe400078e003d */
[----:B------:R-:W-:Y:S01]  /*1b4e0*/  @P0 IMAD.MOV.U32 R17, RZ, RZ, R33 ;  /* 0x000000ffff110224 */ /* 0x000fe200078e0021 */
[----:B-1----:R-:W4:Y:S04]  /*1b4f0*/  LDL R65, [R1+0x454] ;  /* 0x0004540001417983 */ /* 0x002f280000100800 */
[----:B------:R-:W-:Y:S04]  /*1b500*/  STL [R1+0x64], R76 ;  /* 0x0000644c01007387 */ /* 0x000fe80000100800 */
[----:B------:R0:W-:Y:S04]  /*1b510*/  STL [R1+0x48], R71 ;  /* 0x0000484701007387 */ /* 0x0001e80000100800 */
[----:B------:R-:W4:Y:S04]  /*1b520*/  LDL R77, [R1+0x494] ;  /* 0x00049400014d7983 */ /* 0x000f280000100800 */
[----:B------:R1:W4:Y:S04]  /*1b530*/  @P0 LDG.E.U8 R62, desc[UR20][R16.64] ;  /* 0x00000014103e0981 */ /* 0x000328000c1e1100 */
[----:B------:R-:W4:Y:S04]  /*1b540*/  LDL R83, [R1+0x498] ;  /* 0x0004980001537983 */ /* 0x000f280000100800 */
[----:B0-----:R-:W4:Y:S04]  /*1b550*/  LDL R71, [R1+0x458] ;  /* 0x0004580001477983 */ /* 0x001f280000100800 */
[----:B------:R-:W4:Y:S01]  /*1b560*/  LDL.LU R33, [R1+0x1030] ;  /* 0x0010300001217983 */ /* 0x000f220000300800 */
[----:B-1----:R-:W-:-:S02]  /*1b570*/  @P0 IMAD.MOV.U32 R16, RZ, RZ, R19 ;  /* 0x000000ffff100224 */ /* 0x002fc400078e0013 */
[----:B------:R-:W-:Y:S01]  /*1b580*/  @P0 IMAD.MOV.U32 R17, RZ, RZ, R67 ;  /* 0x000000ffff110224 */ /* 0x000fe200078e0043 */
[----:B------:R-:W4:Y:S04]  /*1b590*/  LDL.LU R61, [R1+0x102c] ;  /* 0x00102c00013d7983 */ /* 0x000f280000300800 */
[----:B------:R-:W4:Y:S04]  /*1b5a0*/  LDL R90, [R1+0x4d4] ;  /* 0x0004d400015a7983 */ /* 0x000f280000100800 */
[----:B--2---:R0:W-:Y:S04]  /*1b5b0*/  STL [R1+0x14], R54 ;  /* 0x0000143601007387 */ /* 0x0041e80000100800 */
[----:B------:R-:W2:Y:S04]  /*1b5c0*/  LDL R60, [R1+0x518] ;  /* 0x00051800013c7983 */ /* 0x000ea80000100800 */
[----:B------:R-:W2:Y:S04]  /*1b5d0*/  LDL R66, [R1+0x554] ;  /* 0x0005540001427983 */ /* 0x000ea80000100800 */
[----:B------:R-:W2:Y:S04]  /*1b5e0*/  LDL R72, [R1+0x558] ;  /* 0x0005580001487983 */ /* 0x000ea80000100800 */
[----:B0-----:R-:W2:Y:S04]  /*1b5f0*/  LDL R54, [R1+0x514] ;  /* 0x0005140001367983 */ /* 0x001ea80000100800 */
[----:B------:R-:W2:Y:S04]  /*1b600*/  LDL.LU R67, [R1+0x1028] ;  /* 0x0010280001437983 */ /* 0x000ea80000300800 */
[----:B------:R-:W2:Y:S04]  /*1b610*/  LDL R78, [R1+0x594] ;  /* 0x00059400014e7983 */ /* 0x000ea80000100800 */
[----:B------:R-:W2:Y:S04]  /*1b620*/  LDL R84, [R1+0x598] ;  /* 0x0005980001547983 */ /* 0x000ea80000100800 */
[----:B------:R-:W2:Y:S01]  /*1b630*/  LDL R19, [R1+0x5d4] ;  /* 0x0005d40001137983 */ /* 0x000ea20000100800 */
[----:B---3--:R-:W-:-:S06]  /*1b640*/  PRMT R56, RZ, 0x7610, R56 ;  /* 0x00007610ff387816 */ /* 0x008fcc0000000038 */
[----:B------:R0:W3:Y:S01]  /*1b650*/  @P0 LDG.E.U8 R56, desc[UR20][R16.64] ;  /* 0x0000001410380981 */ /* 0x0000e2000c1e1100 */
[----:B------:R-:W-:Y:S01]  /*1b660*/  PRMT R50, RZ, 0x7610, R50 ;  /* 0x00007610ff327816 */ /* 0x000fe20000000032 */
[----:B0-----:R-:W-:Y:S02]  /*1b670*/  @P0 IMAD.MOV.U32 R16, RZ, RZ, R79 ;  /* 0x000000ffff100224 */ /* 0x001fe400078e004f */
[----:B------:R-:W-:Y:S02]  /*1b680*/  @P0 IMAD.MOV.U32 R17, RZ, RZ, R73 ;  /* 0x000000ffff110224 */ /* 0x000fe400078e0049 */
[----:B------:R-:W2:Y:S04]  /*1b690*/  LDL.LU R73, [R1+0x1024] ;  /* 0x0010240001497983 */ /* 0x000ea80000300800 */
[----:B------:R-:W2:Y:S04]  /*1b6a0*/  LDL.LU R79, [R1+0x1020] ;  /* 0x00102000014f7983 */ /* 0x000ea80000300800 */
[----:B------:R0:W2:Y:S04]  /*1b6b0*/  @P0 LDG.E.U8 R50, desc[UR20][R16.64] ;  /* 0x0000001410320981 */ /* 0x0000a8000c1e1100 */
[----:B------:R-:W2:Y:S04]  /*1b6c0*/  LDL R91, [R1+0x614] ;  /* 0x00061400015b7983 */ /* 0x000ea80000100800 */
[----:B------:R-:W2:Y:S01]  /*1b6d0*/  LDL R13, [R1+0x618] ;  /* 0x00061800010d7983 */ /* 0x000ea20000100800 */
[----:B0-----:R-:W-:-:S02]  /*1b6e0*/  @P0 IMAD.MOV.U32 R17, RZ, RZ, R92 ;  /* 0x000000ffff110224 */ /* 0x001fc400078e005c */
[----:B------:R-:W-:Y:S01]  /*1b6f0*/  @P0 IMAD.MOV.U32 R16, RZ, RZ, R85 ;  /* 0x000000ffff100224 */ /* 0x000fe200078e0055 */
[----:B------:R-:W2:Y:S04]  /*1b700*/  LDL.LU R92, [R1+0x101c] ;  /* 0x00101c00015c7983 */ /* 0x000ea80000300800 */
[----:B------:R-:W2:Y:S01]  /*1b710*/  LDL.LU R85, [R1+0x1018] ;  /* 0x0010180001557983 */ /* 0x000ea20000300800 */
[----:B------:R-:W-:Y:S02]  /*1b720*/  PRMT R43, RZ, 0x7610, R43 ;  /* 0x00007610ff2b7816 */ /* 0x000fe4000000002b */
[----:B------:R-:W-:Y:S02]  /*1b730*/  PRMT R70, RZ, 0x7610, R70 ;  /* 0x00007610ff467816 */ /* 0x000fe40000000046 */
[----:B------:R-:W-:-:S02]  /*1b740*/  PRMT R64, RZ, 0x7610, R64 ;  /* 0x00007610ff407816 */ /* 0x000fc40000000040 */
[----:B------:R-:W-:Y:S02]  /*1b750*/  PRMT R59, RZ, 0x7610, R59 ;  /* 0x00007610ff3b7816 */ /* 0x000fe4000000003b */
[----:B------:R-:W-:Y:S02]  /*1b760*/  PRMT R53, RZ, 0x7610, R53 ;  /* 0x00007610ff357816 */ /* 0x000fe40000000035 */
[----:B------:R-:W-:Y:S01]  /*1b770*/  PRMT R48, RZ, 0x7610, R48 ;  /* 0x00007610ff307816 */ /* 0x000fe20000000030 */
[----:B------:R0:W3:Y:S04]  /*1b780*/  @P0 LDG.E.U8 R43, desc[UR20][R16.64] ;  /* 0x00000014102b0981 */ /* 0x0000e8000c1e1100 */
[----:B------:R-:W3:Y:S01]  /*1b790*/  LDL R14, [R1+0x654] ;  /* 0x00065400010e7983 */ /* 0x000ee20000100800 */
[----:B0-----:R-:W-:-:S02]  /*1b7a0*/  @P0 IMAD.MOV.U32 R16, RZ, RZ, R88 ;  /* 0x000000ffff100224 */ /* 0x001fc400078e0058 */
[----:B------:R-:W-:-:S05]  /*1b7b0*/  @P0 IMAD.MOV.U32 R17, RZ, RZ, R82 ;  /* 0x000000ffff110224 */ /* 0x000fca00078e0052 */
[----:B------:R4:W3:Y:S02]  /*1b7c0*/  @P0 LDG.E.U8 R70, desc[UR20][R16.64] ;  /* 0x0000001410460981 */ /* 0x0008e4000c1e1100 */
[----:B----4-:R-:W-:Y:S02]  /*1b7d0*/  @P0 IMAD.MOV.U32 R16, RZ, RZ, R71 ;  /* 0x000000ffff100224 */ /* 0x010fe400078e0047 */
[----:B------:R-:W-:-:S05]  /*1b7e0*/  @P0 IMAD.MOV.U32 R17, RZ, RZ, R65 ;  /* 0x000000ffff110224 */ /* 0x000fca00078e0041 */
[----:B------:R0:W4:Y:S02]  /*1b7f0*/  @P0 LDG.E.U8 R64, desc[UR20][R16.64] ;  /* 0x0000001410400981 */ /* 0x000124000c1e1100 */
[----:B0-----:R-:W-:Y:S02]  /*1b800*/  @P0 IMAD.MOV.U32 R16, RZ, RZ, R83 ;  /* 0x000000ffff100224 */ /* 0x001fe400078e0053 */
[----:B------:R-:W-:-:S05]  /*1b810*/  @P0 IMAD.MOV.U32 R17, RZ, RZ, R77 ;  /* 0x000000ffff110224 */ /* 0x000fca00078e004d */
[----:B------:R0:W3:Y:S02]  /*1b820*/  @P0 LDG.E.U8 R59, desc[UR20][R16.64] ;  /* 0x00000014103b0981 */ /* 0x0000e4000c1e1100 */
[----:B0-----:R-:W-:Y:S01]  /*1b830*/  @P0 IMAD.MOV.U32 R17, RZ, RZ, R90 ;  /* 0x000000ffff110224 */ /* 0x001fe200078e005a */
[----:B------:R-:W-:Y:S02]  /*1b840*/  PRMT R47, RZ, 0x7610, R47 ;  /* 0x00007610ff2f7816 */ /* 0x000fe4000000002f */
[----:B------:R-:W-:Y:S01]  /*1b850*/  PRMT R5, RZ, 0x7610, R5 ;  /* 0x00007610ff057816 */ /* 0x000fe20000000005 */
[----:B--2---:R-:W-:Y:S02]  /*1b860*/  @P0 IMAD.MOV.U32 R16, RZ, RZ, R85 ;  /* 0x000000ffff100224 */ /* 0x004fe400078e0055 */
[----:B------:R-:W2:Y:S04]  /*1b870*/  LDL.LU R85, [R1+0x1014] ;  /* 0x0010140001557983 */ /* 0x000ea80000300800 */
[----:B------:R0:W3:Y:S02]  /*1b880*/  @P0 LDG.E.U8 R53, desc[UR20][R16.64] ;  /* 0x0000001410350981 */ /* 0x0000e4000c1e1100 */
[----:B0-----:R-:W-:-:S02]  /*1b890*/  @P0 IMAD.MOV.U32 R16, RZ, RZ, R60 ;  /* 0x000000ffff100224 */ /* 0x001fc400078e003c */
[----:B------:R-:W-:-:S05]  /*1b8a0*/  @P0 IMAD.MOV.U32 R17, RZ, RZ, R54 ;  /* 0x000000ffff110224 */ /* 0x000fca00078e0036 */
[----:B------:R0:W4:Y:S02]  /*1b8b0*/  @P0 LDG.E.U8 R48, desc[UR20][R16.64] ;  /* 0x0000001410300981 */ /* 0x000124000c1e1100 */
        /* <DEDUP_REMOVED lines=8> */
[----:B------:R-:W-:Y:S01]  /*1b940*/  PRMT R92, RZ, 0x7610, R92 ;  /* 0x00007610ff5c7816 */ /* 0x000fe2000000005c */
[----:B------:R-:W-:Y:S01]  /*1b950*/  @P0 IMAD.MOV.U32 R17, RZ, RZ, R19 ;  /* 0x000000ffff110224 */ /* 0x000fe200078e0013 */
[----:B------:R-:W-:Y:S02]  /*1b960*/  PRMT R79, RZ, 0x7610, R79 ;  /* 0x00007610ff4f7816 */ /* 0x000fe4000000004f */
[----:B------:R-:W-:Y:S01]  /*1b970*/  PRMT R73, RZ, 0x7610, R73 ;  /* 0x00007610ff497816 */ /* 0x000fe20000000049 */
[----:B------:R-:W4:Y:S04]  /*1b980*/  LDL R72, [R1+0x41c] ;  /* 0x00041c0001487983 */ /* 0x000f280000100800 */
[----:B------:R0:W4:Y:S04]  /*1b990*/  @P0 LDG.E.U8 R92, desc[UR20][R16.64] ;  /* 0x00000014105c0981 */ /* 0x000128000c1e1100 */
[----:B------:R-:W4:Y:S01]  /*1b9a0*/  LDL R19, [R1+0x420] ;  /* 0x0004200001137983 */ /* 0x000f220000100800 */
[----:B0-----:R-:W-:-:S02]  /*1b9b0*/  @P0 IMAD.MOV.U32 R16, RZ, RZ, R13 ;  /* 0x000000ffff100224 */ /* 0x001fc400078e000d */
[----:B------:R-:W-:Y:S01]  /*1b9c0*/  @P0 IMAD.MOV.U32 R17, RZ, RZ, R91 ;  /* 0x000000ffff110224 */ /* 0x000fe200078e005b */
[----:B------:R-:W-:Y:S02]  /*1b9d0*/  PRMT R61, RZ, 0x7610, R61 ;  /* 0x00007610ff3d7816 */ /* 0x000fe4000000003d */
[----:B------:R-:W-:Y:S02]  /*1b9e0*/  PRMT R55, RZ, 0x7610, R55 ;  /* 0x00007610ff377816 */ /* 0x000fe40000000037 */
[----:B------:R-:W-:Y:S02]  /*1b9f0*/  PRMT R49, RZ, 0x7610, R49 ;  /* 0x00007610ff317816 */ /* 0x000fe40000000031 */
[----:B--2---:R-:W-:-:S06]  /*1ba00*/  PRMT R85, RZ, 0x7610, R85 ;  /* 0x00007610ff557816 */ /* 0x004fcc0000000055 */
[----:B------:R0:W2:Y:S02]  /*1ba10*/  @P0 LDG.E.U8 R85, desc[UR20][R16.64] ;  /* 0x0000001410550981 */ /* 0x0000a4000c1e1100 */
[----:B0-----:R-:W-:Y:S02]  /*1ba20*/  @P0 IMAD.MOV.U32 R16, RZ, RZ, R34 ;  /* 0x000000ffff100224 */ /* 0x001fe400078e0022 */
[----:B---3--:R-:W-:Y:S01]  /*1ba30*/  @P0 IMAD.MOV.U32 R17, RZ, RZ, R14 ;  /* 0x000000ffff110224 */ /* 0x008fe200078e000e */
[----:B------:R-:W3:Y:S04]  /*1ba40*/  LDL.LU R34, [R1+0x100c] ;  /* 0x00100c0001227983 */ /* 0x000ee80000300800 */
[----:B------:R0:W2:Y:S04]  /*1ba50*/  @P0 LDG.E.U8 R79, desc[UR20][R16.64] ;  /* 0x00000014104f0981 */ /* 0x0000a8000c1e1100 */
[----:B------:R-:W-:Y:S04]  /*1ba60*/  STL [R1+0xb4], R70 ;  /* 0x0000b44601007387 */ /* 0x000fe80000100800 */
[----:B----4-:R-:W-:Y:S01]  /*1ba70*/  STL [R1+0x98], R64 ;  /* 0x0000984001007387 */ /* 0x010fe20000100800 */
[----:B0-----:R-:W-:-:S02]  /*1ba80*/  @P0 IMAD.MOV.U32 R16, RZ, RZ, R36 ;  /* 0x000000ffff100224 */ /* 0x001fc400078e0024 */
[----:B------:R-:W-:Y:S02]  /*1ba90*/  @P0 IMAD.MOV.U32 R17, RZ, RZ, R35 ;  /* 0x000000ffff110224 */ /* 0x000fe400078e0023 */
[----:B------:R-:W4:Y:S04]  /*1baa0*/  LDL.LU R35, [R1+0x1008] ;  /* 0x0010080001237983 */ /* 0x000f280000300800 */
[----:B------:R0:W2:Y:S04]  /*1bab0*/  @P0 LDG.E.U8 R73, desc[UR20][R16.64] ;  /* 0x0000001410490981 */ /* 0x0000a8000c1e1100 */
[----:B------:R-:W2:Y:S04]  /*1bac0*/  LDL.LU R36, [R1+0x1004] ;  /* 0x0010040001247983 */ /* 0x000ea80000300800 */
[----:B------:R-:W2:Y:S04]  /*1bad0*/  LDL R91, [R1+0x49c] ;  /* 0x00049c00015b7983 */ /* 0x000ea80000100800 */
[----:B------:R-:W-:Y:S01]  /*1bae0*/  STL [R1+0x7c], R59 ;  /* 0x00007c3b01007387 */ /* 0x000fe20000100800 */
[----:B0-----:R-:W-:-:S02]  /*1baf0*/  @P0 IMAD.MOV.U32 R16, RZ, RZ, R38 ;  /* 0x000000ffff100224 */ /* 0x001fc400078e0026 */
[----:B------:R-:W-:Y:S02]  /*1bb00*/  @P0 IMAD.MOV.U32 R17, RZ, RZ, R37 ;  /* 0x000000ffff110224 */ /* 0x000fe400078e0025 */
[----:B------:R-:W2:Y:S04]  /*1bb10*/  LDL.LU R37, [R1+0x1000] ;  /* 0x0010000001257983 */ /* 0x000ea80000300800 */
[----:B------:R-:W-:Y:S04]  /*1bb20*/  STL [R1+0x60], R53 ;  /* 0x0000603501007387 */ /* 0x000fe80000100800 */
[----:B------:R-:W2:Y:S04]  /*1bb30*/  LDL.LU R38, [R1+0xffc] ;  /* 0x000ffc0001267983 */ /* 0x000ea80000300800 */
[----:B------:R-:W2:Y:S01]  /*1bb40*/  LDL R78, [R1+0x4dc] ;  /* 0x0004dc00014e7983 */ /* 0x000ea20000100800 */
[----:B------:R-:W-:-:S06]  /*1bb50*/  PRMT R67, RZ, 0x7610, R67 ;  /* 0x00007610ff437816 */ /* 0x000fcc0000000043 */
[----:B------:R0:W2:Y:S04]  /*1bb60*/  @P0 LDG.E.U8 R67, desc[UR20][R16.64] ;  /* 0x0000001410430981 */ /* 0x0000a8000c1e1100 */
[----:B------:R-:W-:Y:S01]  /*1bb70*/  STL [R1+0x44], R48 ;  /* 0x0000443001007387 */ /* 0x000fe20000100800 */
[----:B0-----:R-:W-:Y:S02]  /*1bb80*/  @P0 IMAD.MOV.U32 R16, RZ, RZ, R24 ;  /* 0x000000ffff100224 */ /* 0x001fe400078e0018 */
[----:B------:R-:W-:Y:S02]  /*1bb90*/  @P0 IMAD.MOV.U32 R17, RZ, RZ, R39 ;  /* 0x000000ffff110224 */ /* 0x000fe400078e0027 */
[----:B------:R-:W2:Y:S04]  /*1bba0*/  LDL.LU R39, [R1+0xff8] ;  /* 0x000ff80001277983 */ /* 0x000ea80000300800 */
[----:B------:R0:W2:Y:S04]  /*1bbb0*/  @P0 LDG.E.U8 R61, desc[UR20][R16.64] ;  /* 0x00000014103d0981 */ /* 0x0000a8000c1e1100 */
[----:B------:R1:W-:Y:S04]  /*1bbc0*/  STL [R1+0x28], R47 ;  /* 0x0000282f01007387 */ /* 0x0003e80000100800 */
[----:B------:R-:W2:Y:S04]  /*1bbd0*/  LDL.LU R24, [R1+0xff4] ;  /* 0x000ff40001187983 */ /* 0x000ea80000300800 */
[----:B------:R-:W2:Y:S01]  /*1bbe0*/  LDL.LU R14, [R1+0x140] ;  /* 0x00014000010e7983 */ /* 0x000ea20000300800 */
[----:B0-----:R-:W-:-:S02]  /*1bbf0*/  @P0 IMAD.MOV.U32 R16, RZ, RZ, R23 ;  /* 0x000000ffff100224 */ /* 0x001fc400078e0017 */
[----:B------:R-:W-:Y:S02]  /*1bc00*/  @P0 IMAD.MOV.U32 R17, RZ, RZ, R89 ;  /* 0x000000ffff110224 */ /* 0x000fe400078e0059 */
[----:B------:R-:W2:Y:S04]  /*1bc10*/  LDL.LU R89, [R1+0xff0] ;  /* 0x000ff00001597983 */ /* 0x000ea80000300800 */
[----:B------:R-:W2:Y:S04]  /*1bc20*/  LDL.LU R23, [R1+0xfec] ;  /* 0x000fec0001177983 */ /* 0x000ea80000300800 */
[----:B------:R0:W2:Y:S04]  /*1bc30*/  @P0 LDG.E.U8 R55, desc[UR20][R16.64] ;  /* 0x0000001410370981 */ /* 0x0000a8000c1e1100 */
[----:B------:R-:W2:Y:S01]  /*1bc40*/  LDL.LU R13, [R1+0x138] ;  /* 0x00013800010d7983 */ /* 0x000ea20000300800 */
[----:B0-----:R-:W-:-:S02]  /*1bc50*/  @P0 IMAD.MOV.U32 R17, RZ, RZ, R7 ;  /* 0x000000ffff110224 */ /* 0x001fc400078e0007 */
[----:B------:R-:W-:Y:S01]  /*1bc60*/  @P0 IMAD.MOV.U32 R16, RZ, RZ, R44 ;  /* 0x000000ffff100224 */ /* 0x000fe200078e002c */
[----:B------:R-:W2:Y:S04]  /*1bc70*/  LDL.LU R7, [R1+0xfe8] ;  /* 0x000fe80001077983 */ /* 0x000ea80000300800 */
[----:B------:R-:W3:Y:S04]  /*1bc80*/  LDL.LU R44, [R1+0xfe4] ;  /* 0x000fe400012c7983 */ /* 0x000ee80000300800 */
[----:B------:R-:W4:Y:S04]  /*1bc90*/  LDL.LU R84, [R1+0x134] ;  /* 0x0001340001547983 */ /* 0x000f280000300800 */
[----:B------:R0:W4:Y:S02]  /*1bca0*/  @P0 LDG.E.U8 R49, desc[UR20][R16.64] ;  /* 0x0000001410310981 */ /* 0x000124000c1e1100 */
[----:B0-----:R-:W-:-:S02]  /*1bcb0*/  @P0 IMAD.MOV.U32 R17, RZ, RZ, R22 ;  /* 0x000000ffff110224 */ /* 0x001fc400078e0016 */
[----:B------:R-:W4:Y:S01]  /*1bcc0*/  LDL.LU R22, [R1+0xfe0] ;  /* 0x000fe00001167983 */ /* 0x000f220000300800 */
[----:B------:R-:W-:Y:S01]  /*1bcd0*/  PRMT R42, RZ, 0x7610, R42 ;  /* 0x00007610ff2a7816 */ /* 0x000fe2000000002a */
[----:B------:R-:W-:Y:S01]  /*1bce0*/  @P0 IMAD.MOV.U32 R16, RZ, RZ, R18 ;  /* 0x000000ffff100224 */ /* 0x000fe200078e0012 */
[----:B------:R-:W-:Y:S01]  /*1bcf0*/  PRMT R4, RZ, 0x7610, R4 ;  /* 0x00007610ff047816 */ /* 0x000fe20000000004 */
[----:B------:R-:W4:Y:S04]  /*1bd00*/  LDL.LU R18, [R1+0x130] ;  /* 0x0001300001127983 */ /* 0x000f280000300800 */
[----:B------:R0:W4:Y:S02]  /*1bd10*/  @P0 LDG.E.U8 R42, desc[UR20][R16.64] ;  /* 0x00000014102a0981 */ /* 0x000124000c1e1100 */
[----:B0-----:R-:W-:-:S02]  /*1bd20*/  @P0 IMAD.MOV.U32 R16, RZ, RZ, R19 ;  /* 0x000000ffff100224 */ /* 0x001fc400078e0013 */
[----:B------:R-:W-:-:S05]  /*1bd30*/  @P0 IMAD.MOV.U32 R17, RZ, RZ, R72 ;  /* 0x000000ffff110224 */ /* 0x000fca00078e0048 */
[----:B------:R2:W4:Y:S01]  /*1bd40*/  @P0 LDG.E.U8 R4, desc[UR20][R16.64] ;  /* 0x0000001410040981 */ /* 0x000522000c1e1100 */
[----:B------:R-:W-:Y:S02]  /*1bd50*/  PRMT R3, RZ, 0x7610, R3 ;  /* 0x00007610ff037816 */ /* 0x000fe40000000003 */
[----:B------:R-:W-:Y:S02]  /*1bd60*/  PRMT R2, RZ, 0x7610, R2 ;  /* 0x00007610ff027816 */ /* 0x000fe40000000002 */
[----:B------:R-:W-:Y:S01]  /*1bd70*/  PRMT R6, RZ, 0x7610, R6 ;  /* 0x00007610ff067816 */ /* 0x000fe20000000006 */
[----:B--2---:R-:W-:Y:S02]  /*1bd80*/  @P0 IMAD.MOV.U32 R17, RZ, RZ, R7 ;  /* 0x000000ffff110224 */ /* 0x004fe400078e0007 */
[----:B---3--:R-:W-:Y:S01]  /*1bd90*/  @P0 IMAD.MOV.U32 R16, RZ, RZ, R44 ;  /* 0x000000ffff100224 */ /* 0x008fe200078e002c */
[----:B------:R-:W2:Y:S04]  /*1bda0*/  LDL.LU R7, [R1+0xfdc] ;  /* 0x000fdc0001077983 */ /* 0x000ea80000300800 */
[----:B------:R-:W3:Y:S04]  /*1bdb0*/  LDL.LU R44, [R1+0xfd8] ;  /* 0x000fd800012c7983 */ /* 0x000ee80000300800 */
[----:B------:R-:W3:Y:S04]  /*1bdc0*/  LDL.LU R19, [R1+0x12c] ;  /* 0x00012c0001137983 */ /* 0x000ee80000300800 */
[----:B------:R4:W3:Y:S02]  /*1bdd0*/  @P0 LDG.E.U8 R3, desc[UR20][R16.64] ;  /* 0x0000001410030981 */ /* 0x0008e4000c1e1100 */
[----:B----4-:R-:W-:-:S02]  /*1bde0*/  @P0 IMAD.MOV.U32 R16, RZ, RZ, R22 ;  /* 0x000000ffff100224 */ /* 0x010fc400078e0016 */
[----:B------:R-:W4:Y:S01]  /*1bdf0*/  LDL.LU R22, [R1+0xfd4] ;  /* 0x000fd40001167983 */ /* 0x000f220000300800 */
[----:B------:R-:W-:-:S03]  /*1be00*/  @P0 IMAD.MOV.U32 R17, RZ, RZ, R91 ;  /* 0x000000ffff110224 */ /* 0x000fc600078e005b */
[----:B------:R-:W4:Y:S04]  /*1be10*/  LDL.LU R91, [R1+0x128] ;  /* 0x00012800015b7983 */ /* 0x000f280000300800 */
[----:B------:R0:W4:Y:S02]  /*1be20*/  @P0 LDG.E.U8 R2, desc[UR20][R16.64] ;  /* 0x0000001410020981 */ /* 0x000124000c1e1100 */
[----:B0-----:R-:W-:Y:S02]  /*1be30*/  @P0 IMAD.MOV.U32 R16, RZ, RZ, R23 ;  /* 0x000000ffff100224 */ /* 0x001fe400078e0017 */
[----:B------:R-:W-:Y:S01]  /*1be40*/  @P0 IMAD.MOV.U32 R17, RZ, RZ, R78 ;  /* 0x000000ffff110224 */ /* 0x000fe200078e004e */
[----:B------:R-:W4:Y:S04]  /*1be50*/  LDL.LU R23, [R1+0xfd0] ;  /* 0x000fd00001177983 */ /* 0x000f280000300800 */
[----:B------:R0:W4:Y:S02]  /*1be60*/  @P0 LDG.E.U8 R6, desc[UR20][R16.64] ;  /* 0x0000001410060981 */ /* 0x000124000c1e1100 */
[----:B0-----:R-:W-:-:S02]  /*1be70*/  @P0 IMAD.MOV.U32 R17, RZ, RZ, R24 ;  /* 0x000000ffff110224 */ /* 0x001fc400078e0018 */
[----:B------:R-:W-:Y:S01]  /*1be80*/  @P0 IMAD.MOV.U32 R16, RZ, RZ, R89 ;  /* 0x000000ffff100224 */ /* 0x000fe200078e0059 */
[----:B------:R-:W4:Y:S04]  /*1be90*/  LDL.LU R24, [R1+0xfcc] ;  /* 0x000fcc0001187983 */ /* 0x000f280000300800 */
[----:B------:R-:W4:Y:S01]  /*1bea0*/  LDL.LU R89, [R1+0xfc8] ;  /* 0x000fc80001597983 */ /* 0x000f220000300800 */
[----:B------:R-:W-:Y:S02]  /*1beb0*/  PRMT R41, RZ, 0x7610, R41 ;  /* 0x00007610ff297816 */ /* 0x000fe40000000029 */
[----:B------:R-:W-:Y:S02]  /*1bec0*/  PRMT R40, RZ, 0x7610, R40 ;  /* 0x00007610ff287816 */ /* 0x000fe40000000028 */
[----:B------:R-:W-:-:S02]  /*1bed0*/  PRMT R39, RZ, 0x7610, R39 ;  /* 0x00007610ff277816 */ /* 0x000fc40000000027 */
[----:B------:R-:W-:Y:S02]  /*1bee0*/  PRMT R38, RZ, 0x7610, R38 ;  /* 0x00007610ff267816 */ /* 0x000fe40000000026 */
[----:B------:R-:W-:Y:S02]  /*1bef0*/  PRMT R37, RZ, 0x7610, R37 ;  /* 0x00007610ff257816 */ /* 0x000fe40000000025 */
[----:B------:R-:W-:Y:S02]  /*1bf00*/  PRMT R36, RZ, 0x7610, R36 ;  /* 0x00007610ff247816 */ /* 0x000fe40000000024 */
        /* <DEDUP_REMOVED lines=8> */
[----:B--2---:R-:W-:-:S02]  /*1bf90*/  PRMT R7, RZ, 0x7610, R7 ;  /* 0x00007610ff077816 */ /* 0x004fc40000000007 */
[C---:B---3--:R-:W-:Y:S02]  /*1bfa0*/  SEL R14, R44.reuse, R14, !P3 ;  /* 0x0000000e2c0e7207 */ /* 0x048fe40005800000 */
[----:B------:R-:W-:Y:S02]  /*1bfb0*/  SEL R13, R44, R13, !P3 ;  /* 0x0000000d2c0d7207 */ /* 0x000fe40005800000 */
[----:B------:R0:W2:Y:S02]  /*1bfc0*/  @P0 LDG.E.U8 R7, desc[UR20][R16.64] ;  /* 0x0000001410070981 */ /* 0x0000a4000c1e1100 */
[----:B0-----:R-:W-:Y:S02]  /*1bfd0*/  IMAD R16, R14, UR4, RZ ;  /* 0x000000040e107c24 */ /* 0x001fe4000f8e02ff */
[----:B----4-:R-:W-:Y:S01]  /*1bfe0*/  @!P5 IMAD.MOV R22, RZ, RZ, -R22 ;  /* 0x000000ffff16d224 */ /* 0x010fe200078e0a16 */
[----:B------:R-:W-:Y:S01]  /*1bff0*/  SEL R14, R44, R84, !P3 ;  /* 0x000000542c0e7207 */ /* 0x000fe20005800000 */
[----:B------:R-:W-:Y:S01]  /*1c000*/  IMAD R17, R13, UR5, RZ ;  /* 0x000000050d117c24 */ /* 0x000fe2000f8e02ff */
[----:B------:R-:W0:Y:S01]  /*1c010*/  LDCU UR4, c[0x0][0x3b0] ;  /* 0x00007600ff0477ac */ /* 0x000e220008000800 */
[----:B-1----:R-:W-:-:S02]  /*1c020*/  IADD3 R47, P5, PT, R16, R9, RZ ;  /* 0x00000009102f7210 */ /* 0x002fc40007fbe0ff */
[----:B------:R-:W-:Y:S01]  /*1c030*/  SEL R13, R44, R18, !P3 ;  /* 0x000000122c0d7207 */ /* 0x000fe20005800000 */
[----:B------:R-:W-:Y:S01]  /*1c040*/  IMAD R18, R14, UR6, RZ ;  /* 0x000000060e127c24 */ /* 0x000fe2000f8e02ff */
[----:B------:R-:W1:Y:S01]  /*1c050*/  LDCU UR5, c[0x0][0x3b0] ;  /* 0x00007600ff0577ac */ /* 0x000e620008000800 */
[-C--:B------:R-:W-:Y:S02]  /*1c060*/  LEA.HI.X.SX32 R16, R16, R8.reuse, 0x1, P5 ;  /* 0x0000000810107211 */ /* 0x080fe400028f0eff */
[----:B------:R-:W-:Y:S02]  /*1c070*/  IADD3 R48, P5, PT, R17, R9, RZ ;  /* 0x0000000911307210 */ /* 0x000fe40007fbe0ff */
[----:B------:R-:W-:Y:S01]  /*1c080*/  SEL R14, R44, R19, !P3 ;  /* 0x000000132c0e7207 */ /* 0x000fe20005800000 */
[----:B------:R-:W-:Y:S01]  /*1c090*/  STL [R1+0x560], R47 ;  /* 0x0005602f01007387 */ /* 0x000fe20000100800 */
[----:B------:R-:W-:Y:S01]  /*1c0a0*/  IMAD R19, R13, UR12, RZ ;  /* 0x0000000c0d137c24 */ /* 0x000fe2000f8e02ff */
[----:B------:R-:W-:-:S02]  /*1c0b0*/  LEA.HI.X.SX32 R64, R17, R8, 0x1, P5 ;  /* 0x0000000811407211 */ /* 0x000fc400028f0eff */
[----:B------:R-:W-:Y:S01]  /*1c0c0*/  IADD3 R59, P5, PT, R18, R9, RZ ;  /* 0x00000009123b7210 */ /* 0x000fe20007fbe0ff */
[----:B------:R3:W-:Y:S01]  /*1c0d0*/  STL [R1+0x55c], R16 ;  /* 0x00055c1001007387 */ /* 0x0007e20000100800 */
[----:B------:R-:W-:Y:S01]  /*1c0e0*/  @P0 IMAD.MOV.U32 R17, RZ, RZ, R16 ;  /* 0x000000ffff110224 */ /* 0x000fe200078e0010 */
[----:B------:R-:W-:Y:S02]  /*1c0f0*/  SEL R13, R44, R91, !P3 ;  /* 0x0000005b2c0d7207 */ /* 0x000fe40005800000 */
[----:B------:R-:W-:Y:S01]  /*1c100*/  LEA.HI.X.SX32 R60, R18, R8, 0x1, P5 ;  /* 0x00000008123c7211 */ /* 0x000fe200028f0eff */
[----:B------:R-:W-:Y:S01]  /*1c110*/  IMAD R14, R14, UR13, RZ ;  /* 0x0000000d0e0e7c24 */ /* 0x000fe2000f8e02ff */
[----:B------:R-:W-:Y:S01]  /*1c120*/  IADD3 R53, P5, PT, R19, R9, RZ ;  /* 0x0000000913357210 */ /* 0x000fe20007fbe0ff */
[----:B---3--:R-:W-:-:S03]  /*1c130*/  @P0 IMAD.MOV.U32 R16, RZ, RZ, R47 ;  /* 0x000000ffff100224 */ /* 0x008fc600078e002f */
[----:B------:R-:W-:Y:S01]  /*1c140*/  LEA.HI.X.SX32 R54, R19, R8, 0x1, P5 ;  /* 0x0000000813367211 */ /* 0x000fe200028f0eff */
[----:B0-----:R-:W-:Y:S01]  /*1c150*/  IMAD R13, R13, UR4, RZ ;  /* 0x000000040d0d7c24 */ /* 0x001fe2000f8e02ff */
[----:B------:R0:W3:Y:S01]  /*1c160*/  @P0 LDG.E.U8 R41, desc[UR20][R16.64] ;  /* 0x0000001410290981 */ /* 0x0000e2000c1e1100 */
[----:B------:R-:W-:Y:S02]  /*1c170*/  IADD3 R47, P5, PT, R14, R9, RZ ;  /* 0x000000090e2f7210 */ /* 0x000fe40007fbe0ff */
[----:B------:R-:W-:Y:S01]  /*1c180*/  SEL R89, R44, R89, !P3 ;  /* 0x000000592c597207 */ /* 0x000fe20005800000 */
[----:B------:R4:W-:Y:S01]  /*1c190*/  STL [R1+0x5a0], R48 ;  /* 0x0005a03001007387 */ /* 0x0009e20000100800 */
[----:B------:R-:W4:Y:S01]  /*1c1a0*/  LDCU UR4, c[0x0][0x3b0] ;  /* 0x00007600ff0477ac */ /* 0x000f220008000800 */
[----:B0-----:R-:W-:Y:S02]  /*1c1b0*/  @P0 IMAD.MOV.U32 R16, RZ, RZ, R48 ;  /* 0x000000ffff100224 */ /* 0x001fe400078e0030 */
[----:B------:R-:W-:-:S02]  /*1c1c0*/  @P0 IMAD.MOV.U32 R17, RZ, RZ, R64 ;  /* 0x000000ffff110224 */ /* 0x000fc400078e0040 */
[----:B-1----:R-:W-:Y:S01]  /*1c1d0*/  IMAD R89, R89, UR5, RZ ;  /* 0x0000000559597c24 */ /* 0x002fe2000f8e02ff */
[----:B------:R-:W0:Y:S01]  /*1c1e0*/  LDCU UR5, c[0x0][0x3b0] ;  /* 0x00007600ff0577ac */ /* 0x000e220008000800 */
[----:B----4-:R-:W-:Y:S01]  /*1c1f0*/  LEA.HI.X.SX32 R48, R14, R8, 0x1, P5 ;  /* 0x000000080e307211 */ /* 0x010fe200028f0eff */
[----:B------:R1:W4:Y:S01]  /*1c200*/  @P0 LDG.E.U8 R40, desc[UR20][R16.64] ;  /* 0x0000001410280981 */ /* 0x000322000c1e1100 */
[----:B------:R-:W-:-:S04]  /*1c210*/  IADD3 R18, P5, PT, R13, R9, RZ ;  /* 0x000000090d127210 */ /* 0x000fc80007fbe0ff */
[----:B------:R-:W-:Y:S01]  /*1c220*/  LEA.HI.X.SX32 R19, R13, R8, 0x1, P5 ;  /* 0x000000080d137211 */ /* 0x000fe200028f0eff */
[----:B-1----:R-:W-:Y:S02]  /*1c230*/  @P0 IMAD.MOV.U32 R16, RZ, RZ, R59 ;  /* 0x000000ffff100224 */ /* 0x002fe400078e003b */
[----:B------:R-:W-:Y:S01]  /*1c240*/  @P0 IMAD.MOV.U32 R17, RZ, RZ, R60 ;  /* 0x000000ffff110224 */ /* 0x000fe200078e003c */
[----:B------:R-:W-:-:S04]  /*1c250*/  IADD3 R14, P5, PT, R89, R9, RZ ;  /* 0x00000009590e7210 */ /* 0x000fc80007fbe0ff */
[----:B------:R1:W2:Y:S01]  /*1c260*/  @P0 LDG.E.U8 R39, desc[UR20][R16.64] ;  /* 0x0000001410270981 */ /* 0x0002a2000c1e1100 */
[----:B------:R-:W-:Y:S02]  /*1c270*/  LEA.HI.X.SX32 R13, R89, R8, 0x1, P5 ;  /* 0x00000008590d7211 */ /* 0x000fe400028f0eff */
[----:B------:R-:W-:Y:S01]  /*1c280*/  ISETP.GT.U32.AND P5, PT, R10, R23, PT ;  /* 0x000000170a00720c */ /* 0x000fe20003fa4070 */
[----:B-1----:R-:W-:Y:S02]  /*1c290*/  @P0 IMAD.MOV.U32 R16, RZ, RZ, R53 ;  /* 0x000000ffff100224 */ /* 0x002fe400078e0035 */
[----:B------:R-:W-:Y:S01]  /*1c2a0*/  @P0 IMAD.MOV.U32 R17, RZ, RZ, R54 ;  /* 0x000000ffff110224 */ /* 0x000fe200078e0036 */
[----:B------:R-:W-:Y:S04]  /*1c2b0*/  STL [R1+0x59c], R64 ;  /* 0x00059c4001007387 */ /* 0x000fe80000100800 */
[----:B------:R1:W2:Y:S04]  /*1c2c0*/  @P0 LDG.E.U8 R38, desc[UR20][R16.64] ;  /* 0x0000001410260981 */ /* 0x0002a8000c1e1100 */
[----:B------:R-:W-:Y:S01]  /*1c2d0*/  STL [R1+0x5e0], R59 ;  /* 0x0005e03b01007387 */ /* 0x000fe20000100800 */
[----:B------:R-:W-:-:S03]  /*1c2e0*/  SEL R22, R44, R22, !P3 ;  /* 0x000000162c167207 */ /* 0x000fc60005800000 */
[----:B------:R-:W-:Y:S01]  /*1c2f0*/  STL [R1+0x5dc], R60 ;  /* 0x0005dc3c01007387 */ /* 0x000fe20000100800 */
[----:B------:R-:W-:-:S03]  /*1c300*/  @!P4 IMAD.MOV R24, RZ, RZ, -R24 ;  /* 0x000000ffff18c224 */ /* 0x000fc600078e0a18 */
[----:B------:R-:W-:Y:S01]  /*1c310*/  STL [R1+0x620], R53 ;  /* 0x0006203501007387 */ /* 0x000fe20000100800 */
[----:B-1----:R-:W-:Y:S02]  /*1c320*/  @P0 IMAD.MOV.U32 R16, RZ, RZ, R47 ;  /* 0x000000ffff100224 */ /* 0x002fe400078e002f */
[----:B------:R-:W-:Y:S01]  /*1c330*/  @P0 IMAD.MOV.U32 R17, RZ, RZ, R48 ;  /* 0x000000ffff110224 */ /* 0x000fe200078e0030 */
[----:B------:R-:W-:Y:S04]  /*1c340*/  STL [R1+0x61c], R54 ;  /* 0x00061c3601007387 */ /* 0x000fe80000100800 */
[----:B------:R-:W-:Y:S04]  /*1c350*/  STL [R1+0x660], R47 ;  /* 0x0006602f01007387 */ /* 0x000fe80000100800 */
[----:B------:R1:W2:Y:S04]  /*1c360*/  @P0 LDG.E.U8 R37, desc[UR20][R16.64] ;  /* 0x0000001410250981 */ /* 0x0002a8000c1e1100 */
[----:B------:R-:W-:Y:S01]  /*1c370*/  STL [R1+0x65c], R48 ;  /* 0x00065c3001007387 */ /* 0x000fe20000100800 */
[----:B------:R-:W-:-:S03]  /*1c380*/  IMAD R22, R22, UR4, RZ ;  /* 0x0000000416167c24 */ /* 0x000fc6000f8e02ff */
[----:B------:R-:W-:Y:S01]  /*1c390*/  STL [R1+0x6a0], R18 ;  /* 0x0006a01201007387 */ /* 0x000fe20000100800 */
[----:B------:R-:W-:-:S03]  /*1c3a0*/  SEL R24, R44, R24, !P3 ;  /* 0x000000182c187207 */ /* 0x000fc60005800000 */
[----:B------:R-:W-:Y:S01]  /*1c3b0*/  STL [R1+0x69c], R19 ;  /* 0x00069c1301007387 */ /* 0x000fe20000100800 */
[----:B-1----:R-:W-:Y:S02]  /*1c3c0*/  @P0 IMAD.MOV.U32 R16, RZ, RZ, R18 ;  /* 0x000000ffff100224 */ /* 0x002fe400078e0012 */
[----:B------:R-:W-:Y:S01]  /*1c3d0*/  @P0 IMAD.MOV.U32 R17, RZ, RZ, R19 ;  /* 0x000000ffff110224 */ /* 0x000fe200078e0013 */
[----:B------:R-:W-:Y:S04]  /*1c3e0*/  STL [R1+0x6e0], R14 ;  /* 0x0006e00e01007387 */ /* 0x000fe80000100800 */
[----:B------:R1:W-:Y:S01]  /*1c3f0*/  STL [R1+0x6dc], R13 ;  /* 0x0006dc0d01007387 */ /* 0x0003e20000100800 */
[----:B------:R-:W-:Y:S01]  /*1c400*/  @!P5 IMAD.IADD R23, R23, 0x1, -R10 ;  /* 0x000000011717d824 */ /* 0x000fe200078e0a0a */
[----:B------:R-:W1:Y:S02]  /*1c410*/  LDCU UR4, c[0x0][0x3b0] ;  /* 0x00007600ff0477ac */ /* 0x000e640008000800 */
[----:B------:R1:W2:Y:S01]  /*1c420*/  @P0 LDG.E.U8 R36, desc[UR20][R16.64] ;  /* 0x0000001410240981 */ /* 0x0002a2000c1e1100 */
[----:B0-----:R-:W-:-:S02]  /*1c430*/  IMAD R24, R24, UR5, RZ ;  /* 0x0000000518187c24 */ /* 0x001fc4000f8e02ff */
[----:B------:R-:W-:Y:S01]  /*1c440*/  @!P1 IMAD.MOV R23, RZ, RZ, -R23 ;  /* 0x000000ffff179224 */ /* 0x000fe200078e0a17 */
[----:B------:R-:W-:Y:S02]  /*1c450*/  ISETP.GT.U32.AND P4, PT, R10, R12, PT ;  /* 0x0000000c0a00720c */ /* 0x000fe40003f84070 */
[----:B------:R-:W-:Y:S02]  /*1c460*/  PRMT R27, RZ, 0x7610, R27 ;  /* 0x00007610ff1b7816 */ /* 0x000fe4000000001b */
[----:B------:R-:W-:Y:S01]  /*1c470*/  PRMT R26, RZ, 0x7610, R26 ;  /* 0x00007610ff1a7816 */ /* 0x000fe2000000001a */
[----:B-1----:R-:W-:Y:S01]  /*1c480*/  @P0 IMAD.MOV.U32 R17, RZ, RZ, R13 ;  /* 0x000000ffff110224 */ /* 0x002fe200078e000d */
[-C--:B------:R-:W-:Y:S01]  /*1c490*/  IADD3 R13, P5, PT, R22, R9.reuse, RZ ;  /* 0x00000009160d7210 */ /* 0x080fe20007fbe0ff */
[----:B------:R-:W-:Y:S01]  /*1c4a0*/  @P0 IMAD.MOV.U32 R16, RZ, RZ, R14 ;  /* 0x000000ffff100224 */ /* 0x000fe200078e000e */
[----:B------:R-:W-:Y:S02]  /*1c4b0*/  IADD3 R18, P1, PT, R24, R9, RZ ;  /* 0x0000000918127210 */ /* 0x000fe40007f3e0ff */
[----:B------:R-:W-:-:S02]  /*1c4c0*/  PRMT R25, RZ, 0x7610, R25 ;  /* 0x00007610ff197816 */ /* 0x000fc40000000019 */
[----:B------:R-:W-:Y:S01]  /*1c4d0*/  LEA.HI.X.SX32 R19, R22, R8, 0x1, P5 ;  /* 0x0000000816137211 */ /* 0x000fe200028f0eff */
[----:B------:R-:W-:Y:S04]  /*1c4e0*/  STL [R1+0x720], R13 ;  /* 0x0007200d01007387 */ /* 0x000fe80000100800 */
[----:B------:R0:W2:Y:S04]  /*1c4f0*/  @P0 LDG.E.U8 R35, desc[UR20][R16.64] ;  /* 0x0000001410230981 */ /* 0x0000a8000c1e1100 */
[----:B------:R1:W-:Y:S01]  /*1c500*/  STL [R1+0x71c], R19 ;  /* 0x00071c1301007387 */ /* 0x0003e20000100800 */
[----:B------:R-:W-:Y:S01]  /*1c510*/  VIADD R14, R0, 0x7 ;  /* 0x00000007000e7836 */ /* 0x000fe20000000000 */
[----:B------:R-:W2:Y:S01]  /*1c520*/  LDCU UR5, c[0x0][0x3b0] ;  /* 0x00007600ff0577ac */ /* 0x000ea20008000800 */
[----:B0-----:R-:W-:-:S02]  /*1c530*/  @P0 IMAD.MOV.U32 R16, RZ, RZ, R13 ;  /* 0x000000ffff100224 */ /* 0x001fc400078e000d */
[----:B------:R-:W-:Y:S01]  /*1c540*/  @P0 IMAD.MOV.U32 R17, RZ, RZ, R19 ;  /* 0x000000ffff110224 */ /* 0x000fe200078e0013 */
[----:B-1----:R-:W-:Y:S02]  /*1c550*/  LEA.HI.X.SX32 R19, R24, R8, 0x1, P1 ;  /* 0x0000000818137211 */ /* 0x002fe400008f0eff */
[----:B------:R-:W-:Y:S02]  /*1c560*/  IABS R13, R14 ;  /* 0x0000000e000d7213 */ /* 0x000fe40000000000 */
[----:B------:R0:W2:Y:S01]  /*1c570*/  @P0 LDG.E.U8 R34, desc[UR20][R16.64] ;  /* 0x0000001410220981 */ /* 0x0000a2000c1e1100 */
[----:B------:R-:W-:Y:S01]  /*1c580*/  SEL R23, R44, R23, !P3 ;  /* 0x000000172c177207 */ /* 0x000fe20005800000 */
[----:B------:R-:W-:Y:S02]  /*1c590*/  @!P4 IMAD.IADD R12, R12, 0x1, -R10 ;  /* 0x000000010c0cc824 */ /* 0x000fe400078e0a0a */
[----:B0-----:R-:W-:Y:S02]  /*1c5a0*/  @P0 IMAD.MOV.U32 R16, RZ, RZ, R18 ;  /* 0x000000ffff100224 */ /* 0x001fe400078e0012 */
[----:B------:R-:W-:-:S02]  /*1c5b0*/  @P0 IMAD.MOV.U32 R17, RZ, RZ, R19 ;  /* 0x000000ffff110224 */ /* 0x000fc400078e0013 */
[----:B------:R-:W-:Y:S01]  /*1c5c0*/  IMAD R23, R23, UR4, RZ ;  /* 0x0000000417177c24 */ /* 0x000fe2000f8e02ff */
[----:B------:R-:W-:Y:S01]  /*1c5d0*/  ISETP.GT.U32.AND P1, PT, R10, R12, PT ;  /* 0x0000000c0a00720c */ /* 0x000fe20003f24070 */
[----:B------:R0:W-:Y:S04]  /*1c5e0*/  STL [R1+0x758], R18 ;  /* 0x0007581201007387 */ /* 0x0001e80000100800 */
[----:B------:R1:W2:Y:S01]  /*1c5f0*/  @P0 LDG.E.U8 R33, desc[UR20][R16.64] ;  /* 0x0000001410210981 */ /* 0x0002a2000c1e1100 */
[----:B------:R-:W-:Y:S01]  /*1c600*/  ISETP.GE.AND P4, PT, R15, RZ, PT ;  /* 0x000000ff0f00720c */ /* 0x000fe20003f86270 */
[----:B------:R-:W0:Y:S01]  /*1c610*/  LDCU UR4, c[0x0][0x3b0] ;  /* 0x00007600ff0477ac */ /* 0x000e220008000800 */
[----:B-1----:R-:W-:-:S04]  /*1c620*/  IMAD.HI.U32 R16, R11, R13, RZ ;  /* 0x0000000d0b107227 */ /* 0x002fc800078e00ff */
[----:B------:R-:W-:Y:S01]  /*1c630*/  IMAD.MOV R16, RZ, RZ, -R16 ;  /* 0x000000ffff107224 */ /* 0x000fe200078e0a10 */
[----:B0-----:R-:W-:-:S03]  /*1c640*/  IADD3 R18, P5, PT, R23, R9, RZ ;  /* 0x0000000917127210 */ /* 0x001fc60007fbe0ff */
[----:B------:R-:W-:Y:S01]  /*1c650*/  IMAD R13, R10, R16, R13 ;  /* 0x000000100a0d7224 */ /* 0x000fe200078e020d */
[----:B------:R0:W-:Y:S01]  /*1c660*/  STL [R1+0x754], R19 ;  /* 0x0007541301007387 */ /* 0x0001e20000100800 */
[----:B------:R-:W-:Y:S01]  /*1c670*/  @!P1 IMAD.IADD R12, R12, 0x1, -R10 ;  /* 0x000000010c0c9824 */ /* 0x000fe200078e0a0a */
[----:B------:R-:W-:Y:S01]  /*1c680*/  ISETP.GE.AND P1, PT, R14, RZ, PT ;  /* 0x000000ff0e00720c */ /* 0x000fe20003f26270 */
[----:B------:R-:W-:Y:S01]  /*1c690*/  VIADD R14, R0, 0xf ;  /* 0x0000000f000e7836 */ /* 0x000fe20000000000 */
[----:B0-----:R-:W-:Y:S02]  /*1c6a0*/  LEA.HI.X.SX32 R19, R23, R8, 0x1, P5 ;  /* 0x0000000817137211 */ /* 0x001fe400028f0eff */
[----:B------:R-:W-:Y:S01]  /*1c6b0*/  ISETP.GT.U32.AND P5, PT, R10, R13, PT ;  /* 0x0000000d0a00720c */ /* 0x000fe20003fa4070 */
[----:B------:R-:W-:Y:S02]  /*1c6c0*/  @P0 IMAD.MOV.U32 R16, RZ, RZ, R18 ;  /* 0x000000ffff100224 */ /* 0x000fe400078e0012 */
[----:B------:R-:W-:-:S02]  /*1c6d0*/  @!P4 IMAD.MOV R12, RZ, RZ, -R12 ;  /* 0x000000ffff0cc224 */ /* 0x000fc400078e0a0c */
[----:B------:R-:W-:Y:S01]  /*1c6e0*/  @P0 IMAD.MOV.U32 R17, RZ, RZ, R19 ;  /* 0x000000ffff110224 */ /* 0x000fe200078e0013 */
[----:B------:R-:W-:-:S04]  /*1c6f0*/  IABS R15, R14 ;  /* 0x0000000e000f7213 */ /* 0x000fc80000000000 */
[----:B------:R0:W2:Y:S03]  /*1c700*/  @P0 LDG.E.U8 R32, desc[UR20][R16.64] ;  /* 0x0000001410200981 */ /* 0x0000a6000c1e1100 */
[----:B------:R-:W-:Y:S01]  /*1c710*/  @!P5 IMAD.IADD R13, R13, 0x1, -R10 ;  /* 0x000000010d0dd824 */ /* 0x000fe200078e0a0a */
[----:B0-----:R-:W-:Y:S01]  /*1c720*/  SEL R16, R44, R12, !P3 ;  /* 0x0000000c2c107207 */ /* 0x001fe20005800000 */
[----:B------:R-:W-:-:S03]  /*1c730*/  IMAD.MOV.U32 R12, RZ, RZ, R15 ;  /* 0x000000ffff0c7224 */ /* 0x000fc600078e000f */
[----:B------:R-:W-:Y:S01]  /*1c740*/  ISETP.GT.U32.AND P5, PT, R10, R13, PT ;  /* 0x0000000d0a00720c */ /* 0x000fe20003fa4070 */
[----:B------:R-:W-:-:S04]  /*1c750*/  IMAD.HI.U32 R15, R11, R12, RZ ;  /* 0x0000000c0b0f7227 */ /* 0x000fc800078e00ff */
[----:B------:R-:W-:Y:S01]  /*1c760*/  IMAD R16, R16, UR4, RZ ;  /* 0x0000000410107c24 */ /* 0x000fe2000f8e02ff */
[----:B------:R0:W-:Y:S01]  /*1c770*/  STL [R1+0x790], R18 ;  /* 0x0007901201007387 */ /* 0x0001e20000100800 */
[----:B------:R-:W-:Y:S01]  /*1c780*/  IMAD.MOV R15, RZ, RZ, -R15 ;  /* 0x000000ffff0f7224 */ /* 0x000fe200078e0a0f */
[----:B------:R-:W1:Y:S03]  /*1c790*/  LDCU UR4, c[0x0][0x3b0] ;  /* 0x00007600ff0477ac */ /* 0x000e660008000800 */
[----:B------:R-:W-:Y:S02]  /*1c7a0*/  IMAD R12, R10, R15, R12 ;  /* 0x0000000f0a0c7224 */ /* 0x000fe400078e020c */
[----:B------:R-:W-:Y:S01]  /*1c7b0*/  @!P5 IMAD.IADD R13, R13, 0x1, -R10 ;  /* 0x000000010d0dd824 */ /* 0x000fe200078e0a0a */
[----:B0-----:R-:W-:Y:S02]  /*1c7c0*/  IADD3 R18, P4, PT, R16, R9, RZ ;  /* 0x0000000910127210 */ /* 0x001fe40007f9e0ff */
[----:B------:R-:W-:Y:S01]  /*1c7d0*/  ISETP.GT.U32.AND P5, PT, R10, R12, PT ;  /* 0x0000000c0a00720c */ /* 0x000fe20003fa4070 */
[----:B------:R0:W-:Y:S01]  /*1c7e0*/  STL [R1+0x78c], R19 ;  /* 0x00078c1301007387 */ /* 0x0001e20000100800 */
[----:B------:R-:W-:Y:S01]  /*1c7f0*/  @!P1 IMAD.MOV R13, RZ, RZ, -R13 ;  /* 0x000000ffff0d9224 */ /* 0x000fe200078e0a0d */
[----:B0-----:R-:W-:-:S02]  /*1c800*/  LEA.HI.X.SX32 R19, R16, R8, 0x1, P4 ;  /* 0x0000000810137211 */ /* 0x001fc400020f0eff */
[----:B------:R-:W-:Y:S01]  /*1c810*/  ISETP.GE.AND P4, PT, R14, RZ, PT ;  /* 0x000000ff0e00720c */ /* 0x000fe20003f86270 */
[----:B------:R-:W-:Y:S02]  /*1c820*/  VIADD R14, R0, 0x17 ;  /* 0x00000017000e7836 */ /* 0x000fe40000000000 */
[----:B------:R-:W-:Y:S02]  /*1c830*/  @P0 IMAD.MOV.U32 R16, RZ, RZ, R18 ;  /* 0x000000ffff100224 */ /* 0x000fe400078e0012 */
[----:B------:R-:W-:Y:S01]  /*1c840*/  @P0 IMAD.MOV.U32 R17, RZ, RZ, R19 ;  /* 0x000000ffff110224 */ /* 0x000fe200078e0013 */
[----:B------:R-:W-:Y:S02]  /*1c850*/  IABS R15, R14 ;  /* 0x0000000e000f7213 */ /* 0x000fe40000000000 */
[----:B------:R-:W-:Y:S02]  /*1c860*/  @!P5 IMAD.IADD R12, R12, 0x1, -R10 ;  /* 0x000000010c0cd824 */ /* 0x000fe400078e0a0a */
[----:B------:R0:W2:Y:S03]  /*1c870*/  @P0 LDG.E.U8 R31, desc[UR20][R16.64] ;  /* 0x00000014101f0981 */ /* 0x0000a6000c1e1100 */
[----:B------:R-:W-:-:S02]  /*1c880*/  ISETP.GT.U32.AND P5, PT, R10, R12, PT ;  /* 0x0000000c0a00720c */ /* 0x000fc40003fa4070 */
[----:B0-----:R-:W-:Y:S01]  /*1c890*/  SEL R16, R44, R13, !P3 ;  /* 0x0000000d2c107207 */ /* 0x001fe20005800000 */
[----:B------:R-:W-:-:S04]  /*1c8a0*/  IMAD.MOV.U32 R13, RZ, RZ, R15 ;  /* 0x000000ffff0d7224 */ /* 0x000fc800078e000f */
[----:B------:R-:W-:-:S04]  /*1c8b0*/  IMAD.HI.U32 R15, R11, R13, RZ ;  /* 0x0000000d0b0f7227 */ /* 0x000fc800078e00ff */
[----:B-1----:R-:W-:Y:S01]  /*1c8c0*/  IMAD R16, R16, UR4, RZ ;  /* 0x0000000410107c24 */ /* 0x002fe2000f8e02ff */
[----:B------:R0:W-:Y:S01]  /*1c8d0*/  STL [R1+0x7c8], R18 ;  /* 0x0007c81201007387 */ /* 0x0001e20000100800 */
[----:B------:R-:W-:Y:S02]  /*1c8e0*/  IMAD.MOV R15, RZ, RZ, -R15 ;  /* 0x000000ffff0f7224 */ /* 0x000fe400078e0a0f */
[----:B------:R-:W-:Y:S01]  /*1c8f0*/  @!P5 IMAD.IADD R12, R12, 0x1, -R10 ;  /* 0x000000010c0cd824 */ /* 0x000fe200078e0a0a */
[----:B------:R-:W1:Y:S01]  /*1c900*/  LDCU UR4, c[0x0][0x3b0] ;  /* 0x00007600ff0477ac */ /* 0x000e620008000800 */
[----:B------:R-:W-:Y:S01]  /*1c910*/  IMAD R13, R10, R15, R13 ;  /* 0x0000000f0a0d7224 */ /* 0x000fe200078e020d */
[----:B------:R0:W-:Y:S02]  /*1c920*/  STL [R1+0x7c4], R19 ;  /* 0x0007c41301007387 */ /* 0x0001e40000100800 */
[----:B0-----:R-:W-:Y:S02]  /*1c930*/  IADD3 R18, P1, PT, R16, R9, RZ ;  /* 0x0000000910127210 */ /* 0x001fe40007f3e0ff */
[----:B------:R-:W-:-:S02]  /*1c940*/  ISETP.GT.U32.AND P5, PT, R10, R13, PT ;  /* 0x0000000d0a00720c */ /* 0x000fc40003fa4070 */
[----:B------:R-:W-:Y:S02]  /*1c950*/  LEA.HI.X.SX32 R19, R16, R8, 0x1, P1 ;  /* 0x0000000810137211 */ /* 0x000fe400008f0eff */
[----:B------:R-:W-:Y:S01]  /*1c960*/  ISETP.GE.AND P1, PT, R14, RZ, PT ;  /* 0x000000ff0e00720c */ /* 0x000fe20003f26270 */
[----:B------:R-:W-:Y:S02]  /*1c970*/  VIADD R14, R0, 0x1f ;  /* 0x0000001f000e7836 */ /* 0x000fe40000000000 */
[----:B------:R-:W-:Y:S02]  /*1c980*/  @P0 IMAD.MOV.U32 R16, RZ, RZ, R18 ;  /* 0x000000ffff100224 */ /* 0x000fe400078e0012 */
[----:B------:R-:W-:Y:S02]  /*1c990*/  @!P4 IMAD.MOV R12, RZ, RZ, -R12 ;  /* 0x000000ffff0cc224 */ /* 0x000fe400078e0a0c */
[----:B------:R-:W-:Y:S01]  /*1c9a0*/  @P0 IMAD.MOV.U32 R17, RZ, RZ, R19 ;  /* 0x000000ffff110224 */ /* 0x000fe200078e0013 */
[----:B------:R-:W-:Y:S01]  /*1c9b0*/  IABS R15, R14 ;  /* 0x0000000e000f7213 */ /* 0x000fe20000000000 */
[----:B------:R-:W-:-:S03]  /*1c9c0*/  @!P5 IMAD.IADD R13, R13, 0x1, -R10 ;  /* 0x000000010d0dd824 */ /* 0x000fc600078e0a0a */
[----:B------:R0:W2:Y:S02]  /*1c9d0*/  @P0 LDG.E.U8 R30, desc[UR20][R16.64] ;  /* 0x00000014101e0981 */ /* 0x0000a4000c1e1100 */
[----:B------:R-:W-:Y:S02]  /*1c9e0*/  ISETP.GT.U32.AND P5, PT, R10, R13, PT ;  /* 0x0000000d0a00720c */ /* 0x000fe40003fa4070 */
        /* <DEDUP_REMOVED lines=9> */
[----:B------:R3:W-:Y:S01]  /*1ca80*/  STL [R1+0x424], R19 ;  /* 0x0004241301007387 */ /* 0x0007e20000100800 */
[----:B0-----:R-:W-:-:S03]  /*1ca90*/  IADD3 R18, P4, PT, R16, R9, RZ ;  /* 0x0000000910127210 */ /* 0x001fc60007f9e0ff */
[----:B------:R-:W-:Y:S02]  /*1caa0*/  ISETP.GT.U32.AND P5, PT, R10, R12, PT ;  /* 0x0000000c0a00720c */ /* 0x000fe40003fa4070 */
[----:B---3--:R-:W-:Y:S02]  /*1cab0*/  LEA.HI.X.SX32 R19, R16, R8, 0x1, P4 ;  /* 0x0000000810137211 */ /* 0x008fe400020f0eff */
[----:B------:R-:W-:Y:S01]  /*1cac0*/  ISETP.GE.AND P4, PT, R14, RZ, PT ;  /* 0x000000ff0e00720c */ /* 0x000fe20003f86270 */
[----:B------:R-:W-:Y:S02]  /*1cad0*/  VIADD R14, R0, 0x27 ;  /* 0x00000027000e7836 */ /* 0x000fe40000000000 */
[----:B------:R-:W-:Y:S02]  /*1cae0*/  @P0 IMAD.MOV.U32 R16, RZ, RZ, R18 ;  /* 0x000000ffff100224 */ /* 0x000fe400078e0012 */
[----:B------:R-:W-:Y:S02]  /*1caf0*/  @!P1 IMAD.MOV R13, RZ, RZ, -R13 ;  /* 0x000000ffff0d9224 */ /* 0x000fe400078e0a0d */
[----:B------:R-:W-:Y:S01]  /*1cb00*/  @P0 IMAD.MOV.U32 R17, RZ, RZ, R19 ;  /* 0x000000ffff110224 */ /* 0x000fe200078e0013 */
[----:B------:R-:W-:Y:S01]  /*1cb10*/  IABS R15, R14 ;  /* 0x0000000e000f7213 */ /* 0x000fe20000000000 */
[----:B------:R-:W-:-:S03]  /*1cb20*/  @!P5 IMAD.IADD R12, R12, 0x1, -R10 ;  /* 0x000000010c0cd824 */ /* 0x000fc600078e0a0a */
[----:B------:R0:W3:Y:S02]  /*1cb30*/  @P0 LDG.E.U8 R29, desc[UR20][R16.64] ;  /* 0x00000014101d0981 */ /* 0x0000e4000c1e1100 */
        /* <DEDUP_REMOVED lines=13> */
[----:B----4-:R-:W-:Y:S02]  /*1cc10*/  LEA.HI.X.SX32 R19, R16, R8, 0x1, P1 ;  /* 0x0000000810137211 */ /* 0x010fe400008f0eff */
[----:B------:R-:W-:Y:S01]  /*1cc20*/  ISETP.GE.AND P1, PT, R14, RZ, PT ;  /* 0x000000ff0e00720c */ /* 0x000fe20003f26270 */
[----:B------:R-:W-:Y:S02]  /*1cc30*/  VIADD R14, R0, 0x2f ;  /* 0x0000002f000e7836 */ /* 0x000fe40000000000 */
[----:B------:R-:W-:Y:S02]  /*1cc40*/  @P0 IMAD.MOV.U32 R16, RZ, RZ, R18 ;  /* 0x000000ffff100224 */ /* 0x000fe400078e0012 */
[----:B------:R-:W-:Y:S02]  /*1cc50*/  @!P4 IMAD.MOV R12, RZ, RZ, -R12 ;  /* 0x000000ffff0cc224 */ /* 0x000fe400078e0a0c */
[----:B------:R-:W-:Y:S01]  /*1cc60*/  @P0 IMAD.MOV.U32 R17, RZ, RZ, R19 ;  /* 0x000000ffff110224 */ /* 0x000fe200078e0013 */
[----:B------:R-:W-:Y:S01]  /*1cc70*/  IABS R15, R14 ;  /* 0x0000000e000f7213 */ /* 0x000fe20000000000 */
[----:B------:R-:W-:-:S03]  /*1cc80*/  @!P5 IMAD.IADD R13, R13, 0x1, -R10 ;  /* 0x000000010d0dd824 */ /* 0x000fc600078e0a0a */
[----:B------:R0:W4:Y:S02]  /*1cc90*/  @P0 LDG.E.U8 R28, desc[UR20][R16.64] ;  /* 0x00000014101c0981 */ /* 0x000124000c1e1100 */
        /* <DEDUP_REMOVED lines=48> */
[----:B------:R-:W-:Y:S02]  /*1cfa0*/  IMAD.MOV R15, RZ, RZ, -R15 ;  /* 0x000000ffff0f7224 */ /* 0x000fe400078e0a0f */
[----:B-1----:R-:W-:Y:S02]  /*1cfb0*/  IMAD R16, R16, UR4, RZ ;  /* 0x0000000410107c24 */ /* 0x002fe4000f8e02ff */
[----:B------:R-:W-:Y:S01]  /*1cfc0*/  @!P5 IMAD.IADD R13, R13, 0x1, -R10 ;  /* 0x000000010d0dd824 */ /* 0x000fe200078e0a0a */
[----:B------:R0:W-:Y:S01]  /*1cfd0*/  STL [R1+0x528], R18 ;  /* 0x0005281201007387 */ /* 0x0001e20000100800 */
[----:B------:R-:W-:-:S03]  /*1cfe0*/  IMAD R12, R10, R15, R12 ;  /* 0x0000000f0a0c7224 */ /* 0x000fc600078e020c */
[----:B------:R1:W-:Y:S01]  /*1cff0*/  STL [R1+0x524], R19 ;  /* 0x0005241301007387 */ /* 0x0003e20000100800 */
[----:B------:R-:W1:Y:S01]  /*1d000*/  LDCU UR4, c[0x0][0x3b0] ;  /* 0x00007600ff0477ac */ /* 0x000e620008000800 */
[----:B------:R-:W-:Y:S02]  /*1d010*/  ISETP.GT.U32.AND P5, PT, R10, R12, PT ;  /* 0x0000000c0a00720c */ /* 0x000fe40003fa4070 */
[----:B0-----:R-:W-:-:S04]  /*1d020*/  IADD3 R18, P4, PT, R16, R9, RZ ;  /* 0x0000000910127210 */ /* 0x001fc80007f9e0ff */
[----:B-1----:R-:W-:Y:S02]  /*1d030*/  LEA.HI.X.SX32 R19, R16, R8, 0x1, P4 ;  /* 0x0000000810137211 */ /* 0x002fe400020f0eff */
[----:B------:R-:W-:Y:S01]  /*1d040*/  ISETP.GE.AND P4, PT, R14, RZ, PT ;  /* 0x000000ff0e00720c */ /* 0x000fe20003f86270 */
[----:B------:R-:W-:Y:S02]  /*1d050*/  VIADD R14, R0, 0x47 ;  /* 0x00000047000e7836 */ /* 0x000fe40000000000 */
[----:B------:R-:W-:Y:S02]  /*1d060*/  @P0 IMAD.MOV.U32 R16, RZ, RZ, R18 ;  /* 0x000000ffff100224 */ /* 0x000fe400078e0012 */
[----:B------:R-:W-:Y:S02]  /*1d070*/  @!P1 IMAD.MOV R13, RZ, RZ, -R13 ;  /* 0x000000ffff0d9224 */ /* 0x000fe400078e0a0d */
[----:B------:R-:W-:Y:S02]  /*1d080*/  @P0 IMAD.MOV.U32 R17, RZ, RZ, R19 ;  /* 0x000000ffff110224 */ /* 0x000fe400078e0013 */
[----:B------:R-:W-:Y:S01]  /*1d090*/  @!P5 IMAD.IADD R12, R12, 0x1, -R10 ;  /* 0x000000010c0cd824 */ /* 0x000fe200078e0a0a */
[----:B------:R-:W-:-:S02]  /*1d0a0*/  IABS R15, R14 ;  /* 0x0000000e000f7213 */ /* 0x000fc40000000000 */
[----:B------:R0:W3:Y:S02]  /*1d0b0*/  @P0 LDG.E.U8 R25, desc[UR20][R16.64] ;  /* 0x0000001410190981 */ /* 0x0000e4000c1e1100 */
[----:B------:R-:W-:Y:S02]  /*1d0c0*/  ISETP.GT.U32.AND P1, PT, R10, R12, PT ;  /* 0x0000000c0a00720c */ /* 0x000fe40003f24070 */
[----:B0-----:R-:W-:Y:S01]  /*1d0d0*/  SEL R16, R44, R13, !P3 ;  /* 0x0000000d2c107207 */ /* 0x001fe20005800000 */
[----:B------:R-:W-:-:S04]  /*1d0e0*/  IMAD.MOV.U32 R13, RZ, RZ, R15 ;  /* 0x000000ffff0d7224 */ /* 0x000fc800078e000f */
[----:B------:R-:W-:-:S04]  /*1d0f0*/  IMAD.HI.U32 R15, R11, R13, RZ ;  /* 0x0000000d0b0f7227 */ /* 0x000fc800078e00ff */
[----:B------:R-:W-:Y:S01]  /*1d100*/  IMAD R16, R16, UR4, RZ ;  /* 0x0000000410107c24 */ /* 0x000fe2000f8e02ff */
[----:B------:R-:W0:Y:S01]  /*1d110*/  LDCU UR4, c[0x0][0x3b0] ;  /* 0x00007600ff0477ac */ /* 0x000e220008000800 */
[----:B------:R-:W-:Y:S02]  /*1d120*/  IMAD.MOV R15, RZ, RZ, -R15 ;  /* 0x000000ffff0f7224 */ /* 0x000fe400078e0a0f */
[----:B------:R-:W-:Y:S02]  /*1d130*/  @!P1 IMAD.IADD R12, R12, 0x1, -R10 ;  /* 0x000000010c0c9824 */ /* 0x000fe400078e0a0a */
[----:B------:R-:W-:Y:S02]  /*1d140*/  IMAD R13, R10, R15, R13 ;  /* 0x0000000f0a0d7224 */ /* 0x000fe400078e020d */
[----:B------:R-:W-:-:S03]  /*1d150*/  @!P4 IMAD.MOV R12, RZ, RZ, -R12 ;  /* 0x000000ffff0cc224 */ /* 0x000fc600078e0a0c */
[----:B------:R-:W-:Y:S02]  /*1d160*/  ISETP.GT.U32.AND P1, PT, R10, R13, PT ;  /* 0x0000000d0a00720c */ /* 0x000fe40003f24070 */
[----:B------:R-:W-:Y:S01]  /*1d170*/  SEL R12, R44, R12, !P3 ;  /* 0x0000000c2c0c7207 */ /* 0x000fe20005800000 */
[----:B------:R1:W-:Y:S04]  /*1d180*/  STL [R1+0x568], R18 ;  /* 0x0005681201007387 */ /* 0x0003e80000100800 */
[----:B------:R1:W-:Y:S01]  /*1d190*/  STL [R1+0x564], R19 ;  /* 0x0005641301007387 */ /* 0x0003e20000100800 */
[----:B0-----:R-:W-:Y:S01]  /*1d1a0*/  IMAD R12, R12, UR4, RZ ;  /* 0x000000040c0c7c24 */ /* 0x001fe2000f8e02ff */
[----:B------:R-:W-:Y:S02]  /*1d1b0*/  ISETP.GE.AND P4, PT, R14, RZ, PT ;  /* 0x000000ff0e00720c */ /* 0x000fe40003f86270 */
[----:B------:R-:W-:Y:S01]  /*1d1c0*/  PRMT R23, RZ, 0x7610, R23 ;  /* 0x00007610ff177816 */ /* 0x000fe20000000017 */
[----:B------:R-:W0:Y:S01]  /*1d1d0*/  LDCU UR4, c[0x0][0x3b0] ;  /* 0x00007600ff0477ac */ /* 0x000e220008000800 */
[----:B-1----:R-:W-:Y:S01]  /*1d1e0*/  IADD3 R18, P5, PT, R16, R9, RZ ;  /* 0x0000000910127210 */ /* 0x002fe20007fbe0ff */
[----:B------:R-:W-:-:S03]  /*1d1f0*/  @!P1 IMAD.IADD R13, R13, 0x1, -R10 ;  /* 0x000000010d0d9824 */ /* 0x000fc600078e0a0a */
[----:B------:R-:W-:Y:S01]  /*1d200*/  LEA.HI.X.SX32 R19, R16, R8, 0x1, P5 ;  /* 0x0000000810137211 */ /* 0x000fe200028f0eff */
[----:B------:R1:W-:Y:S01]  /*1d210*/  STL [R1+0x5a8], R18 ;  /* 0x0005a81201007387 */ /* 0x0003e20000100800 */
[----:B------:R-:W-:Y:S01]  /*1d220*/  @P0 IMAD.MOV.U32 R16, RZ, RZ, R18 ;  /* 0x000000ffff100224 */ /* 0x000fe200078e0012 */
[----:B------:R-:W-:Y:S02]  /*1d230*/  ISETP.GT.U32.AND P1, PT, R10, R13, PT ;  /* 0x0000000d0a00720c */ /* 0x000fe40003f24070 */
[----:B------:R0:W-:Y:S01]  /*1d240*/  STL [R1+0x5a4], R19 ;  /* 0x0005a41301007387 */ /* 0x0001e20000100800 */
[----:B------:R-:W-:Y:S01]  /*1d250*/  @P0 IMAD.MOV.U32 R17, RZ, RZ, R19 ;  /* 0x000000ffff110224 */ /* 0x000fe200078e0013 */
[----:B-1----:R-:W-:-:S04]  /*1d260*/  IADD3 R18, P5, PT, R12, R9, RZ ;  /* 0x000000090c127210 */ /* 0x002fc80007fbe0ff */
[----:B0-----:R-:W-:Y:S01]  /*1d270*/  LEA.HI.X.SX32 R19, R12, R8, 0x1, P5 ;  /* 0x000000080c137211 */ /* 0x001fe200028f0eff */
[----:B------:R-:W-:-:S04]  /*1d280*/  @P0 IMAD.MOV.U32 R14, RZ, RZ, R18 ;  /* 0x000000ffff0e0224 */ /* 0x000fc800078e0012 */
[----:B------:R-:W-:Y:S02]  /*1d290*/  @P0 IMAD.MOV.U32 R15, RZ, RZ, R19 ;  /* 0x000000ffff0f0224 */ /* 0x000fe400078e0013 */
[----:B------:R-:W-:-:S03]  /*1d2a0*/  @!P1 IMAD.IADD R13, R13, 0x1, -R10 ;  /* 0x000000010d0d9824 */ /* 0x000fc600078e0a0a */
[----:B------:R0:W3:Y:S01]  /*1d2b0*/  @P0 LDG.E.U8 R23, desc[UR20][R14.64] ;  /* 0x000000140e170981 */ /* 0x0000e2000c1e1100 */
[----:B------:R-:W-:Y:S02]  /*1d2c0*/  @!P4 IMAD.MOV R13, RZ, RZ, -R13 ;  /* 0x000000ffff0dc224 */ /* 0x000fe400078e0a0d */
[----:B0-----:R-:W-:-:S03]  /*1d2d0*/  VIADD R14, R0, 0x4f ;  /* 0x0000004f000e7836 */ /* 0x001fc60000000000 */
[----:B------:R-:W-:Y:S02]  /*1d2e0*/  SEL R15, R44, R13, !P3 ;  /* 0x0000000d2c0f7207 */ /* 0x000fe40005800000 */
[----:B------:R-:W-:-:S05]  /*1d2f0*/  IABS R12, R14 ;  /* 0x0000000e000c7213 */ /* 0x000fca0000000000 */
[----:B------:R-:W-:-:S04]  /*1d300*/  IMAD.HI.U32 R13, R11, R12, RZ ;  /* 0x0000000c0b0d7227 */ /* 0x000fc800078e00ff */
[----:B------:R-:W-:Y:S01]  /*1d310*/  IMAD.MOV R13, RZ, RZ, -R13 ;  /* 0x000000ffff0d7224 */ /* 0x000fe200078e0a0d */
[----:B------:R-:W-:-:S03]  /*1d320*/  PRMT R24, RZ, 0x7610, R24 ;  /* 0x00007610ff187816 */ /* 0x000fc60000000018 */
[C---:B------:R-:W-:Y:S02]  /*1d330*/  IMAD R12, R10.reuse, R13, R12 ;  /* 0x0000000d0a0c7224 */ /* 0x040fe400078e020c */
[----:B------:R-:W-:Y:S01]  /*1d340*/  IMAD R15, R15, UR4, RZ ;  /* 0x000000040f0f7c24 */ /* 0x000fe2000f8e02ff */
[----:B------:R-:W-:Y:S01]  /*1d350*/  PRMT R22, RZ, 0x7610, R22 ;  /* 0x00007610ff167816 */ /* 0x000fe20000000016 */
[----:B------:R0:W3:Y:S04]  /*1d360*/  @P0 LDG.E.U8 R24, desc[UR20][R16.64] ;  /* 0x0000001410180981 */ /* 0x0000e8000c1e1100 */
[----:B------:R-:W-:Y:S01]  /*1d370*/  STL [R1+0x5e8], R18 ;  /* 0x0005e81201007387 */ /* 0x000fe20000100800 */
[----:B------:R-:W-:Y:S01]  /*1d380*/  ISETP.GT.U32.AND P4, PT, R10, R12, PT ;  /* 0x0000000c0a00720c */ /* 0x000fe20003f84070 */
[----:B------:R-:W1:Y:S01]  /*1d390*/  LDCU UR4, c[0x0][0x3b0] ;  /* 0x00007600ff0477ac */ /* 0x000e620008000800 */
[----:B0-----:R-:W-:-:S04]  /*1d3a0*/  IADD3 R16, P1, PT, R15, R9, RZ ;  /* 0x000000090f107210 */ /* 0x001fc80007f3e0ff */
[----:B------:R-:W-:Y:S01]  /*1d3b0*/  LEA.HI.X.SX32 R17, R15, R8, 0x1, P1 ;  /* 0x000000080f117211 */ /* 0x000fe200008f0eff */
[----:B------:R-:W-:Y:S01]  /*1d3c0*/  VIADD R15, R0, 0x57 ;  /* 0x00000057000f7836 */ /* 0x000fe20000000000 */
[----:B------:R-:W-:-:S05]  /*1d3d0*/  ISETP.GE.AND P1, PT, R14, RZ, PT ;  /* 0x000000ff0e00720c */ /* 0x000fca0003f26270 */
[----:B------:R-:W-:Y:S01]  /*1d3e0*/  @!P4 IMAD.IADD R12, R12, 0x1, -R10 ;  /* 0x000000010c0cc824 */ /* 0x000fe200078e0a0a */
[----:B------:R-:W-:Y:S04]  /*1d3f0*/  STL [R1+0x5e4], R19 ;  /* 0x0005e41301007387 */ /* 0x000fe80000100800 */
[----:B------:R0:W3:Y:S01]  /*1d400*/  @P0 LDG.E.U8 R22, desc[UR20][R16.64] ;  /* 0x0000001410160981 */ /* 0x0000e2000c1e1100 */
[----:B------:R-:W-:-:S03]  /*1d410*/  IABS R14, R15 ;  /* 0x0000000f000e7213 */ /* 0x000fc60000000000 */
[----:B------:R0:W-:Y:S04]  /*1d420*/  STL [R1+0x628], R16 ;  /* 0x0006281001007387 */ /* 0x0001e80000100800 */
[----:B------:R1:W-:Y:S01]  /*1d430*/  STL [R1+0x624], R17 ;  /* 0x0006241101007387 */ /* 0x0003e20000100800 */
[----:B------:R-:W-:Y:S01]  /*1d440*/  ISETP.GT.U32.AND P4, PT, R10, R12, PT ;  /* 0x0000000c0a00720c */ /* 0x000fe20003f84070 */
[----:B0-----:R-:W-:Y:S02]  /*1d450*/  VIADD R16, R0, 0x5f ;  /* 0x0000005f00107836 */ /* 0x001fe40000000000 */
[----:B-1----:R-:W-:-:S03]  /*1d460*/  IMAD.HI.U32 R17, R11, R14, RZ ;  /* 0x0000000e0b117227 */ /* 0x002fc600078e00ff */
[----:B------:R-:W-:Y:S01]  /*1d470*/  IABS R13, R16 ;  /* 0x00000010000d7213 */ /* 0x000fe20000000000 */
[----:B------:R-:W-:-:S04]  /*1d480*/  IMAD.MOV R17, RZ, RZ, -R17 ;  /* 0x000000ffff117224 */ /* 0x000fc800078e0a11 */
[----:B------:R-:W-:Y:S02]  /*1d490*/  IMAD R14, R10, R17, R14 ;  /* 0x000000110a0e7224 */ /* 0x000fe400078e020e */
[----:B------:R-:W-:-:S04]  /*1d4a0*/  IMAD.HI.U32 R18, R11, R13, RZ ;  /* 0x0000000d0b127227 */ /* 0x000fc800078e00ff */
[----:B------:R-:W-:Y:S02]  /*1d4b0*/  @!P4 IMAD.IADD R12, R12, 0x1, -R10 ;  /* 0x000000010c0cc824 */ /* 0x000fe400078e0a0a */
[----:B------:R-:W-:Y:S01]  /*1d4c0*/  IMAD.MOV R18, RZ, RZ, -R18 ;  /* 0x000000ffff127224 */ /* 0x000fe200078e0a12 */
[----:B------:R-:W-:-:S03]  /*1d4d0*/  ISETP.GT.U32.AND P4, PT, R10, R14, PT ;  /* 0x0000000e0a00720c */ /* 0x000fc60003f84070 */
[----:B------:R-:W-:Y:S02]  /*1d4e0*/  IMAD R13, R10, R18, R13 ;  /* 0x000000120a0d7224 */ /* 0x000fe400078e020d */
[----:B------:R-:W-:-:S03]  /*1d4f0*/  @!P1 IMAD.MOV R12, RZ, RZ, -R12 ;  /* 0x000000ffff0c9224 */ /* 0x000fc600078e0a0c */
[----:B------:R-:W-:Y:S02]  /*1d500*/  ISETP.GT.U32.AND P5, PT, R10, R13, PT ;  /* 0x0000000d0a00720c */ /* 0x000fe40003fa4070 */
[----:B------:R-:W-:-:S03]  /*1d510*/  SEL R12, R44, R12, !P3 ;  /* 0x0000000c2c0c7207 */ /* 0x000fc60005800000 */
[----:B------:R-:W-:Y:S02]  /*1d520*/  @!P4 IMAD.IADD R14, R14, 0x1, -R10 ;  /* 0x000000010e0ec824 */ /* 0x000fe400078e0a0a */
[----:B------:R-:W-:Y:S01]  /*1d530*/  IMAD R12, R12, UR4, RZ ;  /* 0x000000040c0c7c24 */ /* 0x000fe2000f8e02ff */
[----:B------:R-:W-:Y:S01]  /*1d540*/  ISETP.GE.AND P1, PT, R15, RZ, PT ;  /* 0x000000ff0f00720c */ /* 0x000fe20003f26270 */
[----:B------:R-:W0:Y:S01]  /*1d550*/  LDCU UR4, c[0x0][0x3b0] ;  /* 0x00007600ff0477ac */ /* 0x000e220008000800 */
[----:B------:R-:W-:-:S03]  /*1d560*/  ISETP.GT.U32.AND P4, PT, R10, R14, PT ;  /* 0x0000000e0a00720c */ /* 0x000fc60003f84070 */
[----:B------:R-:W-:Y:S01]  /*1d570*/  @!P5 IMAD.IADD R13, R13, 0x1, -R10 ;  /* 0x000000010d0dd824 */ /* 0x000fe200078e0a0a */
[----:B------:R-:W-:-:S04]  /*1d580*/  IADD3 R19, P5, PT, R12, R9, RZ ;  /* 0x000000090c137210 */ /* 0x000fc80007fbe0ff */
[----:B------:R-:W-:Y:S02]  /*1d590*/  LEA.HI.X.SX32 R47, R12, R8, 0x1, P5 ;  /* 0x000000080c2f7211 */ /* 0x000fe400028f0eff */
[----:B------:R-:W-:-:S03]  /*1d5a0*/  ISETP.GT.U32.AND P5, PT, R10, R13, PT ;  /* 0x0000000d0a00720c */ /* 0x000fc60003fa4070 */
[----:B------:R-:W-:Y:S01]  /*1d5b0*/  @!P4 IMAD.IADD R14, R14, 0x1, -R10 ;  /* 0x000000010e0ec824 */ /* 0x000fe200078e0a0a */
[----:B------:R-:W-:-:S03]  /*1d5c0*/  ISETP.GE.AND P4, PT, R16, RZ, PT ;  /* 0x000000ff1000720c */ /* 0x000fc60003f86270 */
[----:B------:R-:W-:-:S06]  /*1d5d0*/  @!P1 IMAD.MOV R14, RZ, RZ, -R14 ;  /* 0x000000ffff0e9224 */ /* 0x000fcc00078e0a0e */
[----:B------:R-:W-:Y:S01]  /*1d5e0*/  @!P5 IMAD.IADD R13, R13, 0x1, -R10 ;  /* 0x000000010d0dd824 */ /* 0x000fe200078e0a0a */
[----:B------:R-:W-:-:S03]  /*1d5f0*/  SEL R14, R44, R14, !P3 ;  /* 0x0000000e2c0e7207 */ /* 0x000fc60005800000 */
[----:B------:R-:W-:Y:S02]  /*1d600*/  @!P4 IMAD.MOV R13, RZ, RZ, -R13 ;  /* 0x000000ffff0dc224 */ /* 0x000fe400078e0a0d */
[----:B0-----:R-:W-:Y:S01]  /*1d610*/  IMAD R14, R14, UR4, RZ ;  /* 0x000000040e0e7c24 */ /* 0x001fe2000f8e02ff */
[----:B------:R-:W-:Y:S01]  /*1d620*/  PRMT R21, RZ, 0x7610, R21 ;  /* 0x00007610ff157816 */ /* 0x000fe20000000015 */
[----:B------:R0:W-:Y:S01]  /*1d630*/  STL [R1+0x668], R19 ;  /* 0x0006681301007387 */ /* 0x0001e20000100800 */
[----:B------:R-:W-:Y:S01]  /*1d640*/  @P0 IMAD.MOV.U32 R18, RZ, RZ, R19 ;  /* 0x000000ffff120224 */ /* 0x000fe200078e0013 */
[----:B------:R-:W-:Y:S02]  /*1d650*/  SEL R13, R44, R13, !P3 ;  /* 0x0000000d2c0d7207 */ /* 0x000fe40005800000 */
[CC--:B------:R-:W-:Y:S02]  /*1d660*/  IADD3 R12, P1, PT, R14.reuse, R9.reuse, RZ ;  /* 0x000000090e0c7210 */ /* 0x0c0fe40007f3e0ff */
[----:B------:R-:W-:Y:S01]  /*1d670*/  PRMT R20, RZ, 0x7610, R20 ;  /* 0x00007610ff147816 */ /* 0x000fe20000000014 */
[----:B------:R-:W1:Y:S01]  /*1d680*/  LDCU UR4, c[0x0][0x3b0] ;  /* 0x00007600ff0477ac */ /* 0x000e620008000800 */
[----:B--2---:R-:W-:Y:S01]  /*1d690*/  IMAD R15, R13, UR5, RZ ;  /* 0x000000050d0f7c24 */ /* 0x004fe2000f8e02ff */
[-C--:B------:R-:W-:Y:S01]  /*1d6a0*/  LEA.HI.X.SX32 R17, R14, R8.reuse, 0x1, P1 ;  /* 0x000000080e117211 */ /* 0x080fe200008f0eff */
[----:B------:R-:W-:Y:S01]  /*1d6b0*/  STL [R1+0x664], R47 ;  /* 0x0006642f01007387 */ /* 0x000fe20000100800 */
[----:B0-----:R-:W-:Y:S01]  /*1d6c0*/  @P0 IMAD.MOV.U32 R19, RZ, RZ, R47 ;  /* 0x000000ffff130224 */ /* 0x001fe200078e002f */
[----:B------:R-:W0:Y:S01]  /*1d6d0*/  LDCU UR5, c[0x0][0x3b0] ;  /* 0x00007600ff0577ac */ /* 0x000e220008000800 */
[C---:B------:R-:W-:Y:S01]  /*1d6e0*/  IADD3 R14, P1, PT, R15.reuse, R9, RZ ;  /* 0x000000090f0e7210 */ /* 0x040fe20007f3e0ff */
[----:B------:R-:W-:Y:S01]  /*1d6f0*/  @P0 IMAD.MOV.U32 R13, RZ, RZ, R17 ;  /* 0x000000ffff0d0224 */ /* 0x000fe200078e0011 */
[----:B------:R2:W-:Y:S04]  /*1d700*/  STL [R1+0x6a8], R12 ;  /* 0x0006a80c01007387 */ /* 0x0005e80000100800 */
[----:B------:R1:W3:Y:S01]  /*1d710*/  @P0 LDG.E.U8 R21, desc[UR20][R18.64] ;  /* 0x0000001412150981 */ /* 0x0002e2000c1e1100 */
[----:B------:R-:W-:-:S03]  /*1d720*/  LEA.HI.X.SX32 R16, R15, R8, 0x1, P1 ;  /* 0x000000080f107211 */ /* 0x000fc600008f0eff */
[----:B------:R2:W3:Y:S01]  /*1d730*/  @P0 LDG.E.U8 R20, desc[UR20][R12.64] ;  /* 0x000000140c140981 */ /* 0x0004e2000c1e1100 */
[----:B-1----:R-:W-:Y:S01]  /*1d740*/  PRMT R19, RZ, 0x7610, R19 ;  /* 0x00007610ff137816 */ /* 0x002fe20000000013 */
[----:B--2---:R-:W-:Y:S02]  /*1d750*/  @P0 IMAD.MOV.U32 R12, RZ, RZ, R14 ;  /* 0x000000ffff0c0224 */ /* 0x004fe400078e000e */
[----:B------:R-:W-:-:S05]  /*1d760*/  @P0 IMAD.MOV.U32 R13, RZ, RZ, R16 ;  /* 0x000000ffff0d0224 */ /* 0x000fca00078e0010 */
[----:B------:R1:W2:Y:S02]  /*1d770*/  @P0 LDG.E.U8 R19, desc[UR20][R12.64] ;  /* 0x000000140c130981 */ /* 0x0002a4000c1e1100 */
[----:B-1----:R-:W-:-:S05]  /*1d780*/  VIADD R13, R0, 0x67 ;  /* 0x00000067000d7836 */ /* 0x002fca0000000000 */
[----:B------:R-:W-:-:S05]  /*1d790*/  IABS R12, R13 ;  /* 0x0000000d000c7213 */ /* 0x000fca0000000000 */
[----:B------:R-:W-:-:S04]  /*1d7a0*/  IMAD.HI.U32 R15, R11, R12, RZ ;  /* 0x0000000c0b0f7227 */ /* 0x000fc800078e00ff */
[----:B------:R-:W-:Y:S02]  /*1d7b0*/  IMAD.MOV R15, RZ, RZ, -R15 ;  /* 0x000000ffff0f7224 */ /* 0x000fe400078e0a0f */
[----:B------:R-:W-:Y:S02]  /*1d7c0*/  VIADD R18, R0, 0x7f ;  /* 0x0000007f00127836 */ /* 0x000fe40000000000 */
[C---:B------:R-:W-:Y:S01]  /*1d7d0*/  IMAD R12, R10.reuse, R15, R12 ;  /* 0x0000000f0a0c7224 */ /* 0x040fe200078e020c */
[----:B------:R-:W-:Y:S04]  /*1d7e0*/  STL [R1+0x6a4], R17 ;  /* 0x0006a41101007387 */ /* 0x000fe80000100800 */
[----:B------:R1:W-:Y:S01]  /*1d7f0*/  STL [R1+0x6e8], R14 ;  /* 0x0006e80e01007387 */ /* 0x0003e20000100800 */
[----:B------:R-:W-:-:S03]  /*1d800*/  ISETP.GT.U32.AND P1, PT, R10, R12, PT ;  /* 0x0000000c0a00720c */ /* 0x000fc60003f24070 */
[----:B------:R0:W-:Y:S01]  /*1d810*/  STL [R1+0x6e4], R16 ;  /* 0x0006e41001007387 */ /* 0x0001e20000100800 */
[----:B-1----:R-:W-:Y:S01]  /*1d820*/  IABS R14, R18 ;  /* 0x00000012000e7213 */ /* 0x002fe20000000000 */
[----:B0-----:R-:W-:-:S04]  /*1d830*/  VIADD R16, R0, 0x6f ;  /* 0x0000006f00107836 */ /* 0x001fc80000000000 */
[----:B------:R-:W-:Y:S01]  /*1d840*/  IMAD.HI.U32 R15, R11, R14, RZ ;  /* 0x0000000e0b0f7227 */ /* 0x000fe200078e00ff */
[----:B------:R-:W-:-:S03]  /*1d850*/  ISETP.GE.AND P4, PT, R13, RZ, PT ;  /* 0x000000ff0d00720c */ /* 0x000fc60003f86270 */
[----:B------:R-:W-:Y:S02]  /*1d860*/  VIADD R17, R0, 0x77 ;  /* 0x0000007700117836 */ /* 0x000fe40000000000 */
[----:B------:R-:W-:Y:S01]  /*1d870*/  IMAD.MOV R15, RZ, RZ, -R15 ;  /* 0x000000ffff0f7224 */ /* 0x000fe200078e0a0f */
[----:B------:R-:W-:Y:S01]  /*1d880*/  IABS R13, R16 ;  /* 0x00000010000d7213 */ /* 0x000fe20000000000 */
[----:B------:R-:W-:Y:S02]  /*1d890*/  @!P1 IMAD.IADD R12, R12, 0x1, -R10 ;  /* 0x000000010c0c9824 */ /* 0x000fe400078e0a0a */
[C---:B------:R-:W-:Y:S01]  /*1d8a0*/  IMAD R14, R10.reuse, R15, R14 ;  /* 0x0000000f0a0e7224 */ /* 0x040fe200078e020e */
[----:B------:R-:W-:Y:S01]  /*1d8b0*/  IABS R15, R17 ;  /* 0x00000011000f7213 */ /* 0x000fe20000000000 */
[C---:B------:R-:W-:Y:S01]  /*1d8c0*/  IMAD.HI.U32 R89, R11.reuse, R13, RZ ;  /* 0x0000000d0b597227 */ /* 0x040fe200078e00ff */
[C---:B------:R-:W-:Y:S02]  /*1d8d0*/  ISETP.GT.U32.AND P1, PT, R10.reuse, R12, PT ;  /* 0x0000000c0a00720c */ /* 0x040fe40003f24070 */
[----:B------:R-:W-:Y:S01]  /*1d8e0*/  ISETP.GT.U32.AND P6, PT, R10, R14, PT ;  /* 0x0000000e0a00720c */ /* 0x000fe20003fc4070 */
[----:B------:R-:W-:-:S04]  /*1d8f0*/  IMAD.HI.U32 R11, R11, R15, RZ ;  /* 0x0000000f0b0b7227 */ /* 0x000fc800078e00ff */
[----:B------:R-:W-:Y:S02]  /*1d900*/  IMAD.MOV R89, RZ, RZ, -R89 ;  /* 0x000000ffff597224 */ /* 0x000fe400078e0a59 */
[----:B------:R-:W-:Y:S02]  /*1d910*/  IMAD.MOV R11, RZ, RZ, -R11 ;  /* 0x000000ffff0b7224 */ /* 0x000fe400078e0a0b */
[C---:B------:R-:W-:Y:S02]  /*1d920*/  IMAD R13, R10.reuse, R89, R13 ;  /* 0x000000590a0d7224 */ /* 0x040fe400078e020d */
[----:B------:R-:W-:-:S03]  /*1d930*/  IMAD R11, R10, R11, R15 ;  /* 0x0000000b0a0b7224 */ /* 0x000fc600078e020f */
[----:B------:R-:W-:Y:S01]  /*1d940*/  ISETP.GT.U32.AND P5, PT, R10, R13, PT ;  /* 0x0000000d0a00720c */ /* 0x000fe20003fa4070 */
[--C-:B------:R-:W-:Y:S02]  /*1d950*/  @!P1 IMAD.IADD R12, R12, 0x1, -R10.reuse ;  /* 0x000000010c0c9824 */ /* 0x100fe400078e0a0a */
[----:B------:R-:W-:Y:S01]  /*1d960*/  @!P6 IMAD.IADD R14, R14, 0x1, -R10 ;  /* 0x000000010e0ee824 */ /* 0x000fe200078e0a0a */
[----:B------:R-:W-:Y:S01]  /*1d970*/  ISETP.GT.U32.AND P1, PT, R10, R11, PT ;  /* 0x0000000b0a00720c */ /* 0x000fe20003f24070 */
[----:B------:R-:W-:-:S03]  /*1d980*/  @!P4 IMAD.MOV R12, RZ, RZ, -R12 ;  /* 0x000000ffff0cc224 */ /* 0x000fc600078e0a0c */
[----:B------:R-:W-:Y:S02]  /*1d990*/  ISETP.GT.U32.AND P4, PT, R10, R14, PT ;  /* 0x0000000e0a00720c */ /* 0x000fe40003f84070 */
[----:B------:R-:W-:-:S03]  /*1d9a0*/  SEL R12, R44, R12, !P3 ;  /* 0x0000000c2c0c7207 */ /* 0x000fc60005800000 */
[--C-:B------:R-:W-:Y:S02]  /*1d9b0*/  @!P5 IMAD.IADD R13, R13, 0x1, -R10.reuse ;  /* 0x000000010d0dd824 */ /* 0x100fe400078e0a0a */
[----:B------:R-:W-:Y:S02]  /*1d9c0*/  IMAD R12, R12, UR4, RZ ;  /* 0x000000040c0c7c24 */ /* 0x000fe4000f8e02ff */
[----:B------:R-:W-:-:S04]  /*1d9d0*/  @!P1 IMAD.IADD R11, R11, 0x1, -R10 ;  /* 0x000000010b0b9824 */ /* 0x000fc800078e0a0a */
[----:B------:R-:W-:Y:S01]  /*1d9e0*/  @!P4 IMAD.IADD R14, R14, 0x1, -R10 ;  /* 0x000000010e0ec824 */ /* 0x000fe200078e0a0a */
[----:B------:R-:W-:Y:S02]  /*1d9f0*/  ISETP.GT.U32.AND P1, PT, R10, R13, PT ;  /* 0x0000000d0a00720c */ /* 0x000fe40003f24070 */
[----:B------:R-:W-:Y:S02]  /*1da00*/  IADD3 R47, P4, PT, R12, R9, RZ ;  /* 0x000000090c2f7210 */ /* 0x000fe40007f9e0ff */
[----:B------:R-:W-:Y:S01]  /*1da10*/  ISETP.GE.AND P5, PT, R16, RZ, PT ;  /* 0x000000ff1000720c */ /* 0x000fe20003fa6270 */
[----:B------:R-:W0:Y:S01]  /*1da20*/  LDCU UR4, c[0x0][0x3b0] ;  /* 0x00007600ff0477ac */ /* 0x000e220008000800 */
[----:B------:R-:W-:Y:S02]  /*1da30*/  LEA.HI.X.SX32 R48, R12, R8, 0x1, P4 ;  /* 0x000000080c307211 */ /* 0x000fe400020f0eff */
[----:B------:R-:W-:-:S05]  /*1da40*/  ISETP.GT.U32.AND P4, PT, R10, R11, PT ;  /* 0x0000000b0a00720c */ /* 0x000fca0003f84070 */
[----:B------:R-:W-:Y:S01]  /*1da50*/  @!P1 IMAD.IADD R13, R13, 0x1, -R10 ;  /* 0x000000010d0d9824 */ /* 0x000fe200078e0a0a */
[----:B------:R-:W-:-:S03]  /*1da60*/  ISETP.GE.AND P1, PT, R17, RZ, PT ;  /* 0x000000ff1100720c */ /* 0x000fc60003f26270 */
[----:B------:R-:W-:-:S04]  /*1da70*/  @!P5 IMAD.MOV R13, RZ, RZ, -R13 ;  /* 0x000000ffff0dd224 */ /* 0x000fc800078e0a0d */
[----:B------:R-:W-:Y:S01]  /*1da80*/  @!P4 IMAD.IADD R11, R11, 0x1, -R10 ;  /* 0x000000010b0bc824 */ /* 0x000fe200078e0a0a */
[----:B------:R-:W-:Y:S02]  /*1da90*/  ISETP.GE.AND P6, PT, R18, RZ, PT ;  /* 0x000000ff1200720c */ /* 0x000fe40003fc6270 */
[----:B------:R-:W-:-:S03]  /*1daa0*/  SEL R13, R44, R13, !P3 ;  /* 0x0000000d2c0d7207 */ /* 0x000fc60005800000 */
[----:B------:R-:W-:Y:S02]  /*1dab0*/  @!P1 IMAD.MOV R11, RZ, RZ, -R11 ;  /* 0x000000ffff0b9224 */ /* 0x000fe400078e0a0b */
[----:B0-----:R-:W-:Y:S01]  /*1dac0*/  IMAD R13, R13, UR4, RZ ;  /* 0x000000040d0d7c24 */ /* 0x001fe2000f8e02ff */
[----:B------:R-:W-:Y:S01]  /*1dad0*/  STL [R1+0x40c], R47 ;  /* 0x00040c2f01007387 */ /* 0x000fe20000100800 */
[----:B------:R-:W0:Y:S01]  /*1dae0*/  LDCU UR4, c[0x0][0x3b0] ;  /* 0x00007600ff0477ac */ /* 0x000e220008000800 */
[----:B------:R-:W-:Y:S02]  /*1daf0*/  SEL R11, R44, R11, !P3 ;  /* 0x0000000b2c0b7207 */ /* 0x000fe40005800000 */
[-C--:B------:R-:W-:Y:S01]  /*1db00*/  IADD3 R15, P1, PT, R13, R9.reuse, RZ ;  /* 0x000000090d0f7210 */ /* 0x080fe20007f3e0ff */
[----:B------:R-:W-:Y:S02]  /*1db10*/  @!P6 IMAD.MOV R14, RZ, RZ, -R14 ;  /* 0x000000ffff0ee224 */ /* 0x000fe400078e0a0e */
[----:B------:R-:W-:Y:S01]  /*1db20*/  IMAD R10, R11, UR5, RZ ;  /* 0x000000050b0a7c24 */ /* 0x000fe2000f8e02ff */
[----:B------:R-:W-:Y:S01]  /*1db30*/  LEA.HI.X.SX32 R16, R13, R8, 0x1, P1 ;  /* 0x000000080d107211 */ /* 0x000fe200008f0eff */
[----:B------:R-:W-:Y:S04]  /*1db40*/  STL [R1+0x3f0], R48 ;  /* 0x0003f03001007387 */ /* 0x000fe80000100800 */
[----:B------:R-:W2:Y:S04]  /*1db50*/  LDL.LU R78, [R1+0xee0] ;  /* 0x000ee000014e7983 */ /* 0x000ea80000300800 */
[----:B------:R-:W3:Y:S01]  /*1db60*/  LDL.LU R84, [R1+0xedc] ;  /* 0x000edc0001547983 */ /* 0x000ee20000300800 */
[----:B------:R-:W-:-:S02]  /*1db70*/  IADD3 R13, P1, PT, R10, R9, RZ ;  /* 0x000000090a0d7210 */ /* 0x000fc40007f3e0ff */
[----:B------:R-:W-:Y:S01]  /*1db80*/  SEL R44, R44, R14, !P3 ;  /* 0x0000000e2c2c7207 */ /* 0x000fe20005800000 */
[----:B------:R1:W-:Y:S01]  /*1db90*/  STL [R1+0x400], R15 ;  /* 0x0004000f01007387 */ /* 0x0003e20000100800 */
[----:B------:R-:W-:-:S03]  /*1dba0*/  @P0 IMAD.MOV.U32 R14, RZ, RZ, R15 ;  /* 0x000000ffff0e0224 */ /* 0x000fc600078e000f */
[----:B------:R0:W-:Y:S04]  /*1dbb0*/  STL [R1+0x3f4], R16 ;  /* 0x0003f41001007387 */ /* 0x0001e80000100800 */
[----:B------:R-:W-:Y:S01]  /*1dbc0*/  STL [R1+0x408], R13 ;  /* 0x0004080d01007387 */ /* 0x000fe20000100800 */
[----:B-1----:R-:W-:Y:S01]  /*1dbd0*/  @P0 IMAD.MOV.U32 R15, RZ, RZ, R16 ;  /* 0x000000ffff0f0224 */ /* 0x002fe200078e0010 */
[----:B0-----:R-:W-:-:S05]  /*1dbe0*/  LEA.HI.X.SX32 R16, R10, R8, 0x1, P1 ;  /* 0x000000080a107211 */ /* 0x001fca00008f0eff */
[----:B------:R0:W-:Y:S04]  /*1dbf0*/  STL [R1+0x404], R16 ;  /* 0x0004041001007387 */ /* 0x0001e80000100800 */
[----:B------:R-:W4:Y:S01]  /*1dc00*/  LDL.LU R91, [R1+0xef0] ;  /* 0x000ef000015b7983 */ /* 0x000f220000300800 */
[----:B------:R-:W-:-:S06]  /*1dc10*/  PRMT R11, RZ, 0x7610, R11 ;  /* 0x00007610ff0b7816 */ /* 0x000fcc000000000b */
[----:B------:R1:W4:Y:S02]  /*1dc20*/  @P0 LDG.E.U8 R11, desc[UR20][R14.64] ;  /* 0x000000140e0b0981 */ /* 0x000324000c1e1100 */
[----:B-1----:R-:W-:Y:S02]  /*1dc30*/  @P0 IMAD.MOV.U32 R15, RZ, RZ, R16 ;  /* 0x000000ffff0f0224 */ /* 0x002fe400078e0010 */
[----:B0-----:R-:W0:Y:S01]  /*1dc40*/  S2R R16, SR_TID.X ;  /* 0x0000000000107919 */ /* 0x001e220000002100 */
[----:B------:R-:W-:Y:S02]  /*1dc50*/  IMAD R44, R44, UR4, RZ ;  /* 0x000000042c2c7c24 */ /* 0x000fe4000f8e02ff */
[----:B------:R-:W-:Y:S01]  /*1dc60*/  @P0 IMAD.MOV.U32 R65, RZ, RZ, R48 ;  /* 0x000000ffff410224 */ /* 0x000fe200078e0030 */
[----:B------:R-:W-:Y:S01]  /*1dc70*/  PRMT R10, RZ, 0x7610, R10 ;  /* 0x00007610ff0a7816 */ /* 0x000fe2000000000a */
[----:B------:R-:W-:Y:S01]  /*1dc80*/  @P0 IMAD.MOV.U32 R14, RZ, RZ, R13 ;  /* 0x000000ffff0e0224 */ /* 0x000fe200078e000d */
[----:B------:R-:W4:Y:S01]  /*1dc90*/  LDL.LU R48, [R1+0xeec] ;  /* 0x000eec0001307983 */ /* 0x000f220000300800 */
[----:B------:R-:W-:-:S03]  /*1dca0*/  IADD3 R9, P1, PT, R44, R9, RZ ;  /* 0x000000092c097210 */ /* 0x000fc60007f3e0ff */
[----:B------:R-:W4:Y:S04]  /*1dcb0*/  LDL.LU R54, [R1+0xf00] ;  /* 0x000f000001367983 */ /* 0x000f280000300800 */
[----:B------:R-:W4:Y:S04]  /*1dcc0*/  LDL.LU R60, [R1+0xefc] ;  /* 0x000efc00013c7983 */ /* 0x000f280000300800 */
[----:B------:R-:W4:Y:S01]  /*1dcd0*/  LDL.LU R66, [R1+0xf10] ;  /* 0x000f100001427983 */ /* 0x000f220000300800 */
[----:B------:R-:W-:Y:S02]  /*1dce0*/  LEA.HI.X.SX32 R13, R44, R8, 0x1, P1 ;  /* 0x000000082c0d7211 */ /* 0x000fe400008f0eff */
[----:B------:R-:W-:Y:S01]  /*1dcf0*/  PRMT R12, RZ, 0x7610, R12 ;  /* 0x00007610ff0c7816 */ /* 0x000fe2000000000c */
[----:B------:R1:W-:Y:S01]  /*1dd00*/  STL [R1+0x3fc], R9 ;  /* 0x0003fc0901007387 */ /* 0x0003e20000100800 */
[----:B------:R-:W-:-:S03]  /*1dd10*/  @P0 IMAD.MOV.U32 R64, RZ, RZ, R47 ;  /* 0x000000ffff400224 */ /* 0x000fc600078e002f */
[----:B------:R0:W4:Y:S04]  /*1dd20*/  @P0 LDG.E.U8 R10, desc[UR20][R14.64] ;  /* 0x000000140e0a0981 */ /* 0x000128000c1e1100 */
[----:B------:R1:W-:Y:S04]  /*1dd30*/  STL [R1+0x3f8], R13 ;  /* 0x0003f80d01007387 */ /* 0x0003e80000100800 */
[----:B------:R-:W4:Y:S04]  /*1dd40*/  LDL.LU R44, [R1+0xf0c] ;  /* 0x000f0c00012c7983 */ /* 0x000f280000300800 */
[----:B------:R-:W4:Y:S01]  /*1dd50*/  @P0 LDG.E.U8 R12, desc[UR20][R64.64] ;  /* 0x00000014400c0981 */ /* 0x000f22000c1e1100 */
[----:B0-----:R-:W-:-:S02]  /*1dd60*/  @P0 IMAD.MOV.U32 R14, RZ, RZ, R9 ;  /* 0x000000ffff0e0224 */ /* 0x001fc400078e0009 */
[----:B------:R-:W-:Y:S01]  /*1dd70*/  @P0 IMAD.MOV.U32 R15, RZ, RZ, R13 ;  /* 0x000000ffff0f0224 */ /* 0x000fe200078e000d */
[----:B-1----:R-:W4:Y:S04]  /*1dd80*/  LDL.LU R9, [R1+0xf20] ;  /* 0x000f200001097983 */ /* 0x002f280000300800 */
[----:B------:R-:W4:Y:S04]  /*1dd90*/  LDL.LU R13, [R1+0xf1c] ;  /* 0x000f1c00010d7983 */ /* 0x000f280000300800 */
[----:B------:R-:W4:Y:S04]  /*1dda0*/  LDL.LU R17, [R1+0xf30] ;  /* 0x000f300001117983 */ /* 0x000f280000300800 */
[----:B------:R-:W4:Y:S04]  /*1ddb0*/  LDL.LU R18, [R1+0xf2c] ;  /* 0x000f2c0001127983 */ /* 0x000f280000300800 */
[----:B------:R-:W4:Y:S04]  /*1ddc0*/  LDL.LU R64, [R1+0xf40] ;  /* 0x000f400001407983 */ /* 0x000f280000300800 */
[----:B------:R-:W4:Y:S01]  /*1ddd0*/  LDL.LU R70, [R1+0xf3c] ;  /* 0x000f3c0001467983 */ /* 0x000f220000300800 */
[----:B------:R-:W-:-:S03]  /*1dde0*/  LOP3.LUT R16, R16, 0x7f, RZ, 0xc0, !PT ;  /* 0x0000007f10107812 */ /* 0x000fc600078ec0ff */
        /* <DEDUP_REMOVED lines=8> */
[----:B------:R-:W4:Y:S04]  /*1de70*/  LDL.LU R71, [R1+0xd8] ;  /* 0x0000d80001477983 */ /* 0x000f280000300800 */
[----:B------:R-:W4:Y:S04]  /*1de80*/  LDL.LU R77, [R1+0xd4] ;  /* 0x0000d400014d7983 */ /* 0x000f280000300800 */
[----:B------:R-:W4:Y:S04]  /*1de90*/  LDL.LU R72, [R1+0xd0] ;  /* 0x0000d00001487983 */ /* 0x000f280000300800 */
[----:B--2---:R0:W-:Y:S04]  /*1dea0*/  STS.U8 [R89+UR9+0x1300], R78 ;  /* 0x0013004e59007988 */ /* 0x0041e80008000009 */
[----:B---3--:R1:W-:Y:S04]  /*1deb0*/  STS.U8 [R89+UR9+0x5300], R84 ;  /* 0x0053005459007988 */ /* 0x0083e80008000009 */
[----:B0-----:R-:W2:Y:S04]  /*1dec0*/  LDL.LU R78, [R1+0xe98] ;  /* 0x000e9800014e7983 */ /* 0x001ea80000300800 */
[----:B-1----:R-:W3:Y:S04]  /*1ded0*/  LDL.LU R84, [R1+0xe88] ;  /* 0x000e880001547983 */ /* 0x002ee80000300800 */
[----:B----4-:R0:W-:Y:S04]  /*1dee0*/  STS.U8 [R89+UR9+0x1700], R91 ;  /* 0x0017005b59007988 */ /* 0x0101e80008000009 */
[----:B0-----:R-:W4:Y:S04]  /*1def0*/  LDL.LU R91, [R1+0xec8] ;  /* 0x000ec800015b7983 */ /* 0x001f280000300800 */
[----:B------:R-:W4:Y:S04]  /*1df00*/  LDL.LU R83, [R1+0xec4] ;  /* 0x000ec40001537983 */ /* 0x000f280000300800 */
[----:B------:R-:W4:Y:S04]  /*1df10*/  LDL.LU R90, [R1+0xed0] ;  /* 0x000ed000015a7983 */ /* 0x000f280000300800 */
[----:B------:R0:W-:Y:S04]  /*1df20*/  STS.U8 [R89+UR9+0x5700], R48 ;  /* 0x0057003059007988 */ /* 0x0001e80008000009 */
[----:B------:R1:W-:Y:S04]  /*1df30*/  STS.U8 [R89+UR9+0x1b00], R54 ;  /* 0x001b003659007988 */ /* 0x0003e80008000009 */
[----:B------:R1:W-:Y:S04]  /*1df40*/  STS.U8 [R89+UR9+0x5b00], R60 ;  /* 0x005b003c59007988 */ /* 0x0003e80008000009 */
[----:B------:R1:W-:Y:S04]  /*1df50*/  STS.U8 [R89+UR9+0x1f00], R66 ;  /* 0x001f004259007988 */ /* 0x0003e80008000009 */
[----:B0-----:R-:W4:Y:S04]  /*1df60*/  LDL.LU R48, [R1+0xecc] ;  /* 0x000ecc0001307983 */ /* 0x001f280000300800 */
[----:B------:R-:W-:Y:S04]  /*1df70*/  STS.U8 [R89+UR9+0x5f00], R44 ;  /* 0x005f002c59007988 */ /* 0x000fe80008000009 */
[----:B-1----:R-:W4:Y:S04]  /*1df80*/  LDL.LU R54, [R1+0xed8] ;  /* 0x000ed80001367983 */ /* 0x002f280000300800 */
[----:B------:R-:W4:Y:S04]  /*1df90*/  LDL.LU R60, [R1+0xed4] ;  /* 0x000ed400013c7983 */ /* 0x000f280000300800 */
[----:B------:R-:W4:Y:S04]  /*1dfa0*/  LDL.LU R66, [R1+0xee8] ;  /* 0x000ee80001427983 */ /* 0x000f280000300800 */
        /* <DEDUP_REMOVED lines=9> */
[----:B------:R-:W-:Y:S01]  /*1e040*/  STS.U8 [R89+UR9+0x7300], R47 ;  /* 0x0073002f59007988 */ /* 0x000fe20008000009 */
[----:B0-----:R-:W-:-:S03]  /*1e050*/  LOP3.LUT R9, R16, 0x70, RZ, 0x3c, !PT ;  /* 0x0000007010097812 */ /* 0x001fc600078e3cff */
[----:B------:R-:W-:Y:S04]  /*1e060*/  STS.U8 [R89+UR9+0x3700], R53 ;  /* 0x0037003559007988 */ /* 0x000fe80008000009 */
[----:B------:R-:W-:Y:S04]  /*1e070*/  STS.U8 [R89+UR9+0x7700], R59 ;  /* 0x0077003b59007988 */ /* 0x000fe80008000009 */
[----:B------:R-:W-:Y:S04]  /*1e080*/  STS.U8 [R89+UR9+0x3b00], R65 ;  /* 0x003b004159007988 */ /* 0x000fe80008000009 */
[----:B------:R-:W-:Y:S04]  /*1e090*/  STS.U8 [R89+UR9+0x7b00], R71 ;  /* 0x007b004759007988 */ /* 0x000fe80008000009 */
[----:B------:R-:W-:Y:S04]  /*1e0a0*/  STS.U8 [R89+UR9+0x3f00], R77 ;  /* 0x003f004d59007988 */ /* 0x000fe80008000009 */
[----:B------:R0:W-:Y:S04]  /*1e0b0*/  STS.U8 [R89+UR9+0x7f00], R72 ;  /* 0x007f004859007988 */ /* 0x0001e80008000009 */
[----:B0-----:R-:W4:Y:S04]  /*1e0c0*/  LDL.LU R72, [R1+0xee4] ;  /* 0x000ee40001487983 */ /* 0x001f280000300800 */
        /* <DEDUP_REMOVED lines=15> */
[----:B------:R-:W4:Y:S01]  /*1e1c0*/  LDL.LU R71, [R1+0xf58] ;  /* 0x000f580001477983 */ /* 0x000f220000300800 */
[----:B------:R-:W-:-:S03]  /*1e1d0*/  PRMT R8, RZ, 0x7610, R8 ;  /* 0x00007610ff087816 */ /* 0x000fc60000000008 */
[----:B------:R0:W-:Y:S04]  /*1e1e0*/  STS.U8 [R9+UR9+0x4780], R83 ;  /* 0x0047805309007988 */ /* 0x0001e80008000009 */
[----:B------:R-:W4:Y:S04]  /*1e1f0*/  LDL.LU R77, [R1+0xf54] ;  /* 0x000f5400014d7983 */ /* 0x000f280000300800 */
[----:B------:R1:W-:Y:S04]  /*1e200*/  STS.U8 [R9+UR9+0xb80], R90 ;  /* 0x000b805a09007988 */ /* 0x0003e80008000009 */
[----:B------:R0:W-:Y:S04]  /*1e210*/  STS.U8 [R9+UR9+0x4b80], R48 ;  /* 0x004b803009007988 */ /* 0x0001e80008000009 */
[----:B------:R0:W-:Y:S04]  /*1e220*/  STS.U8 [R9+UR9+0xf80], R54 ;  /* 0x000f803609007988 */ /* 0x0001e80008000009 */
[----:B------:R0:W-:Y:S04]  /*1e230*/  STS.U8 [R9+UR9+0x4f80], R60 ;  /* 0x004f803c09007988 */ /* 0x0001e80008000009 */
[----:B------:R1:W-:Y:S04]  /*1e240*/  STS.U8 [R9+UR9+0x1380], R66 ;  /* 0x0013804209007988 */ /* 0x0003e80008000009 */
[----:B------:R-:W4:Y:S04]  /*1e250*/  @P0 LDG.E.U8 R8, desc[UR20][R14.64] ;  /* 0x000000140e080981 */ /* 0x000f28000c1e1100 */
        /* <DEDUP_REMOVED lines=24> */
[----:B------:R1:W-:Y:S04]  /*1e3e0*/  STS.U8 [R9+UR9+0x6380], R88 ;  /* 0x0063805809007988 */ /* 0x0003e80008000009 */
[----:B------:R1:W-:Y:S04]  /*1e3f0*/  STS.U8 [R9+UR9+0x2780], R47 ;  /* 0x0027802f09007988 */ /* 0x0003e80008000009 */
[----:B0-----:R-:W4:Y:S04]  /*1e400*/  LDL.LU R64, [R1+0xfc4] ;  /* 0x000fc40001407983 */ /* 0x001f280000300800 */
[----:B-1----:R-:W4:Y:S04]  /*1e410*/  LDL.LU R70, [R1+0xfc0] ;  /* 0x000fc00001467983 */ /* 0x002f280000300800 */
[----:B------:R-:W4:Y:S04]  /*1e420*/  LDL.LU R76, [R1+0xfbc] ;  /* 0x000fbc00014c7983 */ /* 0x000f280000300800 */
[----:B------:R-:W4:Y:S04]  /*1e430*/  LDL.LU R82, [R1+0xfb8] ;  /* 0x000fb80001527983 */ /* 0x000f280000300800 */
        /* <DEDUP_REMOVED lines=25> */
[----:B------:R0:W-:Y:S04]  /*1e5d0*/  STS.U8 [R9+UR9+0x7f80], R15 ;  /* 0x007f800f09007988 */ /* 0x0001e80008000009 */
[----:B------:R-:W4:Y:S04]  /*1e5e0*/  LDL.LU R14, [R1+0x54] ;  /* 0x00005400010e7983 */ /* 0x000f280000300800 */
[----:B------:R1:W-:Y:S04]  /*1e5f0*/  STS.U8 [R16+UR9+0x10000], R44 ;  /* 0x0100002c10007988 */ /* 0x0003e80008000009 */
[----:B------:R1:W-:Y:S04]  /*1e600*/  STS.U8 [R16+UR9+0x10400], R13 ;  /* 0x0104000d10007988 */ /* 0x0003e80008000009 */
[----:B------:R1:W-:Y:S04]  /*1e610*/  STS.U8 [R16+UR9+0x10800], R72 ;  /* 0x0108004810007988 */ /* 0x0003e80008000009 */
[----:B0-----:R-:W4:Y:S04]  /*1e620*/  LDL.LU R15, [R1+0x38] ;  /* 0x00003800010f7983 */ /* 0x001f280000300800 */
[----:B-1----:R-:W4:Y:S04]  /*1e630*/  LDL.LU R44, [R1+0x20] ;  /* 0x00002000012c7983 */ /* 0x002f280000300800 */
        /* <DEDUP_REMOVED lines=8> */
[----:B------:R-:W-:Y:S04]  /*1e6c0*/  STS.U8 [R16+UR9+0x11800], R17 ;  /* 0x0118001110007988 */ /* 0x000fe80008000009 */
[----:B------:R0:W-:Y:S04]  /*1e6d0*/  STS.U8 [R16+UR9+0x11c00], R18 ;  /* 0x011c001210007988 */ /* 0x0001e80008000009 */
[----:B0-----:R-:W2:Y:S01]  /*1e6e0*/  LDL.LU R18, [R1+0xc0] ;  /* 0x0000c00001127983 */ /* 0x001ea20000300800 */
[----:B------:R-:W0:Y:S03]  /*1e6f0*/  S2R R17, SR_TID.X ;  /* 0x0000000000117919 */ /* 0x000e260000002100 */
[----:B----4-:R1:W-:Y:S04]  /*1e700*/  STS.U8 [R16+UR9+0x12000], R91 ;  /* 0x0120005b10007988 */ /* 0x0103e80008000009 */
[----:B---3--:R3:W-:Y:S04]  /*1e710*/  STS.U8 [R16+UR9+0x12400], R84 ;  /* 0x0124005410007988 */ /* 0x0087e80008000009 */
[----:B--2---:R2:W-:Y:S04]  /*1e720*/  STS.U8 [R16+UR9+0x12800], R78 ;  /* 0x0128004e10007988 */ /* 0x0045e80008000009 */
[----:B------:R4:W-:Y:S04]  /*1e730*/  STS.U8 [R16+UR9+0x12c00], R72 ;  /* 0x012c004810007988 */ /* 0x0009e80008000009 */
[----:B-1----:R-:W4:Y:S04]  /*1e740*/  LDL.LU R91, [R1+0x70] ;  /* 0x00007000015b7983 */ /* 0x002f280000300800 */
[----:B---3--:R-:W3:Y:S04]  /*1e750*/  LDL.LU R84, [R1+0x8c] ;  /* 0x00008c0001547983 */ /* 0x008ee80000300800 */
[----:B--2---:R-:W2:Y:S04]  /*1e760*/  LDL.LU R78, [R1+0xa8] ;  /* 0x0000a800014e7983 */ /* 0x004ea80000300800 */
[----:B----4-:R-:W4:Y:S01]  /*1e770*/  LDL.LU R72, [R1+0xc4] ;  /* 0x0000c40001487983 */ /* 0x010f220000300800 */
[----:B0-----:R-:W-:-:S03]  /*1e780*/  LOP3.LUT R17, R17, 0x7f, RZ, 0xc0, !PT ;  /* 0x0000007f11117812 */ /* 0x001fc600078ec0ff */
[----:B------:R-:W-:Y:S04]  /*1e790*/  STS.U8 [R16+UR9+0x13000], R66 ;  /* 0x0130004210007988 */ /* 0x000fe80008000009 */
[----:B------:R-:W-:Y:S01]  /*1e7a0*/  STS.U8 [R16+UR9+0x13400], R60 ;  /* 0x0134003c10007988 */ /* 0x000fe20008000009 */
[----:B------:R-:W-:-:S03]  /*1e7b0*/  LOP3.LUT R17, R17, 0x10, RZ, 0x3c, !PT ;  /* 0x0000001011117812 */ /* 0x000fc600078e3cff */
[----:B------:R-:W-:Y:S04]  /*1e7c0*/  STS.U8 [R16+UR9+0x13800], R54 ;  /* 0x0138003610007988 */ /* 0x000fe80008000009 */
[----:B------:R0:W-:Y:S04]  /*1e7d0*/  STS.U8 [R16+UR9+0x13c00], R48 ;  /* 0x013c003010007988 */ /* 0x0001e80008000009 */
[----:B0-----:R-:W3:Y:S04]  /*1e7e0*/  LDL.LU R48, [R1+0xa4] ;  /* 0x0000a40001307983 */ /* 0x001ee80000300800 */
[----:B------:R-:W3:Y:S04]  /*1e7f0*/  LDL.LU R54, [R1+0x88] ;  /* 0x0000880001367983 */ /* 0x000ee80000300800 */
[----:B------:R-:W3:Y:S04]  /*1e800*/  LDL.LU R60, [R1+0x6c] ;  /* 0x00006c00013c7983 */ /* 0x000ee80000300800 */
[----:B------:R-:W3:Y:S04]  /*1e810*/  LDL.LU R66, [R1+0x50] ;  /* 0x0000500001427983 */ /* 0x000ee80000300800 */
[----:B----4-:R0:W-:Y:S04]  /*1e820*/  STS.U8 [R17+UR9+0x10080], R72 ;  /* 0x0100804811007988 */ /* 0x0101e80008000009 */
[----:B--2---:R1:W-:Y:S04]  /*1e830*/  STS.U8 [R17+UR9+0x10480], R78 ;  /* 0x0104804e11007988 */ /* 0x0043e80008000009 */
[----:B---3--:R2:W-:Y:S04]  /*1e840*/  STS.U8 [R17+UR9+0x10880], R84 ;  /* 0x0108805411007988 */ /* 0x0085e80008000009 */
[----:B------:R-:W-:Y:S04]  /*1e850*/  STS.U8 [R17+UR9+0x10c80], R91 ;  /* 0x010c805b11007988 */ /* 0x000fe80008000009 */
[----:B------:R-:W-:Y:S04]  /*1e860*/  STS.U8 [R17+UR9+0x11080], R14 ;  /* 0x0110800e11007988 */ /* 0x000fe80008000009 */
[----:B------:R-:W-:Y:S04]  /*1e870*/  STS.U8 [R17+UR9+0x11480], R15 ;  /* 0x0114800f11007988 */ /* 0x000fe80008000009 */
[----:B------:R-:W-:Y:S04]  /*1e880*/  STS.U8 [R17+UR9+0x11880], R44 ;  /* 0x0118802c11007988 */ /* 0x000fe80008000009 */
[----:B------:R-:W-:Y:S04]  /*1e890*/  STS.U8 [R17+UR9+0x11c80], R13 ;  /* 0x011c800d11007988 */ /* 0x000fe80008000009 */
[----:B------:R3:W-:Y:S04]  /*1e8a0*/  STS.U8 [R17+UR9+0x12080], R90 ;  /* 0x0120805a11007988 */ /* 0x0007e80008000009 */
[----:B0-----:R-:W4:Y:S04]  /*1e8b0*/  LDL.LU R72, [R1+0x34] ;  /* 0x0000340001487983 */ /* 0x001f280000300800 */
[----:B-1----:R-:W4:Y:S04]  /*1e8c0*/  LDL.LU R78, [R1+0x1c] ;  /* 0x00001c00014e7983 */ /* 0x002f280000300800 */
[----:B--2---:R-:W2:Y:S01]  /*1e8d0*/  LDL.LU R84, [R1+0x4] ;  /* 0x0000040001547983 */ /* 0x004ea20000300800 */
[----:B---3--:R-:W0:Y:S03]  /*1e8e0*/  S2R R90, SR_TID.X ;  /* 0x00000000005a7919 */ /* 0x008e260000002100 */
[----:B------:R1:W-:Y:S04]  /*1e8f0*/  STS.U8 [R17+UR9+0x12480], R83 ;  /* 0x0124805311007988 */ /* 0x0003e80008000009 */
[----:B------:R-:W-:Y:S04]  /*1e900*/  STS.U8 [R17+UR9+0x12880], R77 ;  /* 0x0128804d11007988 */ /* 0x000fe80008000009 */
[----:B------:R-:W-:Y:S04]  /*1e910*/  STS.U8 [R17+UR9+0x12c80], R71 ;  /* 0x012c804711007988 */ /* 0x000fe80008000009 */
[----:B------:R-:W-:Y:S04]  /*1e920*/  STS.U8 [R17+UR9+0x13080], R65 ;  /* 0x0130804111007988 */ /* 0x000fe80008000009 */
[----:B------:R-:W-:Y:S04]  /*1e930*/  STS.U8 [R17+UR9+0x13480], R59 ;  /* 0x0134803b11007988 */ /* 0x000fe80008000009 */
[----:B------:R-:W-:Y:S04]  /*1e940*/  STS.U8 [R17+UR9+0x13880], R53 ;  /* 0x0138803511007988 */ /* 0x000fe80008000009 */
[----:B-1----:R-:W3:Y:S04]  /*1e950*/  LDL.LU R83, [R1+0xbc] ;  /* 0x0000bc0001537983 */ /* 0x002ee80000300800 */
[----:B------:R-:W3:Y:S04]  /*1e960*/  LDL.LU R91, [R1+0xa0] ;  /* 0x0000a000015b7983 */ /* 0x000ee80000300800 */
[----:B------:R-:W3:Y:S04]  /*1e970*/  LDL.LU R14, [R1+0x84] ;  /* 0x00008400010e7983 */ /* 0x000ee80000300800 */
[----:B------:R-:W3:Y:S04]  /*1e980*/  LDL.LU R15, [R1+0x68] ;  /* 0x00006800010f7983 */ /* 0x000ee80000300800 */
[----:B------:R-:W3:Y:S04]  /*1e990*/  LDL.LU R44, [R1+0x4c] ;  /* 0x00004c00012c7983 */ /* 0x000ee80000300800 */
[----:B------:R1:W-:Y:S04]  /*1e9a0*/  STS.U8 [R17+UR9+0x13c80], R47 ;  /* 0x013c802f11007988 */ /* 0x0003e80008000009 */
[----:B------:R-:W3:Y:S04]  /*1e9b0*/  LDL.LU R13, [R1+0x30] ;  /* 0x00003000010d7983 */ /* 0x000ee80000300800 */
[----:B-1----:R-:W3:Y:S01]  /*1e9c0*/  LDL.LU R17, [R1+0x18] ;  /* 0x0000180001117983 */ /* 0x002ee20000300800 */
[----:B0-----:R-:W-:-:S04]  /*1e9d0*/  LOP3.LUT R90, R90, 0x7f, RZ, 0xc0, !PT ;  /* 0x0000007f5a5a7812 */ /* 0x001fc800078ec0ff */
[----:B------:R-:W-:-:S05]  /*1e9e0*/  LOP3.LUT R77, R90, 0x20, RZ, 0x3c, !PT ;  /* 0x000000205a4d7812 */ /* 0x000fca00078e3cff */
[----:B------:R0:W-:Y:S04]  /*1e9f0*/  STS.U8 [R77+UR9+0x10100], R18 ;  /* 0x010100124d007988 */ /* 0x0001e80008000009 */
[----:B0-----:R-:W3:Y:S04]  /*1ea00*/  LDL.LU R18, [R1] ;  /* 0x0000000001127983 */ /* 0x001ee80000300800 */
[----:B------:R0:W-:Y:S04]  /*1ea10*/  STS.U8 [R77+UR9+0x10500], R48 ;  /* 0x010500304d007988 */ /* 0x0001e80008000009 */
[----:B------:R1:W-:Y:S04]  /*1ea20*/  STS.U8 [R77+UR9+0x10900], R54 ;  /* 0x010900364d007988 */ /* 0x0003e80008000009 */
[----:B------:R1:W-:Y:S04]  /*1ea30*/  STS.U8 [R77+UR9+0x10d00], R60 ;  /* 0x010d003c4d007988 */ /* 0x0003e80008000009 */
[----:B------:R1:W-:Y:S04]  /*1ea40*/  STS.U8 [R77+UR9+0x11100], R66 ;  /* 0x011100424d007988 */ /* 0x0003e80008000009 */
[----:B0-----:R-:W3:Y:S04]  /*1ea50*/  LDL.LU R48, [R1+0xb8] ;  /* 0x0000b80001307983 */ /* 0x001ee80000300800 */
[----:B-1----:R-:W3:Y:S04]  /*1ea60*/  LDL.LU R54, [R1+0x9c] ;  /* 0x00009c0001367983 */ /* 0x002ee80000300800 */
[----:B------:R-:W3:Y:S04]  /*1ea70*/  LDL.LU R60, [R1+0x80] ;  /* 0x00008000013c7983 */ /* 0x000ee80000300800 */
[----:B------:R-:W3:Y:S01]  /*1ea80*/  LDL.LU R66, [R1+0x64] ;  /* 0x0000640001427983 */ /* 0x000ee20000300800 */
[----:B------:R-:W-:-:S03]  /*1ea90*/  LOP3.LUT R90, R90, 0x30, RZ, 0x3c, !PT ;  /* 0x000000305a5a7812 */ /* 0x000fc600078e3cff */
[----:B----4-:R0:W-:Y:S04]  /*1eaa0*/  STS.U8 [R77+UR9+0x11500], R72 ;  /* 0x011500484d007988 */ /* 0x0101e80008000009 */
[----:B------:R1:W-:Y:S04]  /*1eab0*/  STS.U8 [R77+UR9+0x11900], R78 ;  /* 0x0119004e4d007988 */ /* 0x0003e80008000009 */
[----:B--2---:R2:W-:Y:S04]  /*1eac0*/  STS.U8 [R77+UR9+0x11d00], R84 ;  /* 0x011d00544d007988 */ /* 0x0045e80008000009 */
[----:B------:R-:W-:Y:S04]  /*1ead0*/  STS.U8 [R77+UR9+0x12100], R88 ;  /* 0x012100584d007988 */ /* 0x000fe80008000009 */
[----:B------:R-:W-:Y:S04]  /*1eae0*/  STS.U8 [R77+UR9+0x12500], R82 ;  /* 0x012500524d007988 */ /* 0x000fe80008000009 */
[----:B------:R-:W-:Y:S04]  /*1eaf0*/  STS.U8 [R77+UR9+0x12900], R76 ;  /* 0x0129004c4d007988 */ /* 0x000fe80008000009 */
[----:B------:R-:W-:Y:S04]  /*1eb00*/  STS.U8 [R77+UR9+0x12d00], R70 ;  /* 0x012d00464d007988 */ /* 0x000fe80008000009 */
[----:B0-----:R-:W4:Y:S04]  /*1eb10*/  LDL.LU R72, [R1+0x48] ;  /* 0x0000480001487983 */ /* 0x001f280000300800 */
[----:B-1----:R-:W4:Y:S04]  /*1eb20*/  LDL.LU R78, [R1+0x2c] ;  /* 0x00002c00014e7983 */ /* 0x002f280000300800 */
[----:B--2---:R-:W2:Y:S04]  /*1eb30*/  LDL.LU R84, [R1+0x14] ;  /* 0x0000140001547983 */ /* 0x004ea80000300800 */
[----:B------:R-:W-:Y:S04]  /*1eb40*/  STS.U8 [R77+UR9+0x13100], R64 ;  /* 0x013100404d007988 */ /* 0x000fe80008000009 */
[----:B------:R-:W-:Y:S04]  /*1eb50*/  STS.U8 [R77+UR9+0x13500], R58 ;  /* 0x0135003a4d007988 */ /* 0x000fe80008000009 */
[----:B------:R-:W-:Y:S04]  /*1eb60*/  STS.U8 [R77+UR9+0x13900], R52 ;  /* 0x013900344d007988 */ /* 0x000fe80008000009 */
[----:B------:R-:W-:Y:S04]  /*1eb70*/  STS.U8 [R77+UR9+0x13d00], R46 ;  /* 0x013d002e4d007988 */ /* 0x000fe80008000009 */
[----:B---3--:R-:W-:Y:S04]  /*1eb80*/  STS.U8 [R90+UR9+0x10180], R83 ;  /* 0x010180535a007988 */ /* 0x008fe80008000009 */
[----:B------:R-:W-:Y:S04]  /*1eb90*/  STS.U8 [R90+UR9+0x10580], R91 ;  /* 0x0105805b5a007988 */ /* 0x000fe80008000009 */
[----:B------:R0:W-:Y:S04]  /*1eba0*/  STS.U8 [R90+UR9+0x10980], R14 ;  /* 0x0109800e5a007988 */ /* 0x0001e80008000009 */
[----:B------:R1:W-:Y:S04]  /*1ebb0*/  STS.U8 [R90+UR9+0x10d80], R15 ;  /* 0x010d800f5a007988 */ /* 0x0003e80008000009 */
[----:B------:R3:W-:Y:S04]  /*1ebc0*/  STS.U8 [R90+UR9+0x11180], R44 ;  /* 0x0111802c5a007988 */ /* 0x0007e80008000009 */
[----:B------:R3:W-:Y:S04]  /*1ebd0*/  STS.U8 [R90+UR9+0x11580], R13 ;  /* 0x0115800d5a007988 */ /* 0x0007e80008000009 */
[----:B0-----:R-:W2:Y:S04]  /*1ebe0*/  LDL.LU R14, [R1+0xb4] ;  /* 0x0000b400010e7983 */ /* 0x001ea80000300800 */
[----:B-1----:R-:W2:Y:S04]  /*1ebf0*/  LDL.LU R15, [R1+0x98] ;  /* 0x00009800010f7983 */ /* 0x002ea80000300800 */
[----:B---3--:R-:W3:Y:S04]  /*1ec00*/  LDL.LU R44, [R1+0x7c] ;  /* 0x00007c00012c7983 */ /* 0x008ee80000300800 */
[----:B------:R0:W-:Y:S04]  /*1ec10*/  STS.U8 [R90+UR9+0x11980], R17 ;  /* 0x011980115a007988 */ /* 0x0001e80008000009 */
[----:B------:R-:W3:Y:S04]  /*1ec20*/  LDL.LU R13, [R1+0x60] ;  /* 0x00006000010d7983 */ /* 0x000ee80000300800 */
[----:B0-----:R-:W3:Y:S04]  /*1ec30*/  LDL.LU R17, [R1+0x44] ;  /* 0x0000440001117983 */ /* 0x001ee80000300800 */
[----:B------:R0:W-:Y:S04]  /*1ec40*/  STS.U8 [R90+UR9+0x11d80], R18 ;  /* 0x011d80125a007988 */ /* 0x0001e80008000009 */
[----:B0-----:R-:W3:Y:S04]  /*1ec50*/  LDL.LU R18, [R1+0x28] ;  /* 0x0000280001127983 */ /* 0x001ee80000300800 */
[----:B------:R-:W-:Y:S04]  /*1ec60*/  STS.U8 [R90+UR9+0x12180], R87 ;  /* 0x012180575a007988 */ /* 0x000fe80008000009 */
[----:B------:R-:W-:Y:S04]  /*1ec70*/  STS.U8 [R90+UR9+0x12580], R81 ;  /* 0x012580515a007988 */ /* 0x000fe80008000009 */
[----:B------:R-:W-:Y:S04]  /*1ec80*/  STS.U8 [R90+UR9+0x12980], R75 ;  /* 0x0129804b5a007988 */ /* 0x000fe80008000009 */
[----:B------:R-:W-:Y:S01]  /*1ec90*/  STS.U8 [R90+UR9+0x12d80], R69 ;  /* 0x012d80455a007988 */ /* 0x000fe20008000009 */
[----:B------:R-:W-:-:S03]  /*1eca0*/  LOP3.LUT R91, R16, 0x40, RZ, 0x3c, !PT ;  /* 0x00000040105b7812 */ /* 0x000fc600078e3cff */
        /* <DEDUP_REMOVED lines=8> */
[----:B------:R-:W-:-:S03]  /*1ed30*/  LOP3.LUT R16, R16, 0x50, RZ, 0x3c, !PT ;  /* 0x0000005010107812 */ /* 0x000fc600078e3cff */
[----:B----4-:R-:W-:Y:S04]  /*1ed40*/  STS.U8 [R91+UR9+0x11200], R72 ;  /* 0x011200485b007988 */ /* 0x010fe80008000009 */
[----:B------:R-:W-:Y:S04]  /*1ed50*/  STS.U8 [R91+UR9+0x11600], R78 ;  /* 0x0116004e5b007988 */ /* 0x000fe80008000009 */
[----:B--2---:R-:W-:Y:S04]  /*1ed60*/  STS.U8 [R91+UR9+0x11a00], R84 ;  /* 0x011a00545b007988 */ /* 0x004fe80008000009 */
        /* <DEDUP_REMOVED lines=11> */
[----:B---3--:R-:W-:Y:S04]  /*1ee20*/  STS.U8 [R16+UR9+0x10a80], R44 ;  /* 0x010a802c10007988 */ /* 0x008fe80008000009 */
[----:B------:R-:W-:Y:S04]  /*1ee30*/  STS.U8 [R16+UR9+0x10e80], R13 ;  /* 0x010e800d10007988 */ /* 0x000fe80008000009 */
[----:B------:R-:W-:Y:S04]  /*1ee40*/  STS.U8 [R16+UR9+0x11280], R17 ;  /* 0x0112801110007988 */ /* 0x000fe80008000009 */
[----:B------:R-:W-:Y:S04]  /*1ee50*/  STS.U8 [R16+UR9+0x11680], R18 ;  /* 0x0116801210007988 */ /* 0x000fe80008000009 */
        /* <DEDUP_REMOVED lines=10> */
[----:B0-----:R0:W5:Y:S04]  /*1ef00*/  LDL.LU R5, [R1+0xf70] ;  /* 0x000f700001057983 */ /* 0x0011680000300800 */
[----:B------:R1:W-:Y:S04]  /*1ef10*/  STS.U8 [R89+UR9+0x10300], R4 ;  /* 0x0103000459007988 */ /* 0x0003e80008000009 */
[----:B------:R2:W-:Y:S04]  /*1ef20*/  STS.U8 [R89+UR9+0x10700], R3 ;  /* 0x0107000359007988 */ /* 0x0005e80008000009 */
[----:B------:R3:W-:Y:S04]  /*1ef30*/  STS.U8 [R89+UR9+0x10b00], R2 ;  /* 0x010b000259007988 */ /* 0x0007e80008000009 */
[----:B------:R4:W-:Y:S04]  /*1ef40*/  STS.U8 [R89+UR9+0x10f00], R6 ;  /* 0x010f000659007988 */ /* 0x0009e80008000009 */
[----:B------:R0:W-:Y:S04]  /*1ef50*/  STS.U8 [R89+UR9+0x11300], R7 ;  /* 0x0113000759007988 */ /* 0x0001e80008000009 */
[----:B-1----:R1:W5:Y:S04]  /*1ef60*/  LDL.LU R4, [R1+0xf6c] ;  /* 0x000f6c0001047983 */ /* 0x0023680000300800 */
[----:B--2---:R1:W5:Y:S04]  /*1ef70*/  LDL.LU R3, [R1+0xf68] ;  /* 0x000f680001037983 */ /* 0x0043680000300800 */
[----:B---3--:R1:W5:Y:S04]  /*1ef80*/  LDL.LU R2, [R1+0xf64] ;  /* 0x000f640001027983 */ /* 0x0083680000300800 */
[----:B----4-:R1:W5:Y:S04]  /*1ef90*/  LDL.LU R6, [R1+0xf60] ;  /* 0x000f600001067983 */ /* 0x0103680000300800 */
[----:B0-----:R1:W5:Y:S04]  /*1efa0*/  LDL.LU R7, [R1+0xf5c] ;  /* 0x000f5c0001077983 */ /* 0x0013680000300800 */
        /* <DEDUP_REMOVED lines=10> */
[----:B------:R0:W-:Y:S04]  /*1f050*/  STS.U8 [R89+UR9+0x13f00], R31 ;  /* 0x013f001f59007988 */ /* 0x0001e80008000009 */
[----:B------:R1:W-:Y:S04]  /*1f060*/  STS.U8 [R9+UR9+0x10380], R30 ;  /* 0x0103801e09007988 */ /* 0x0003e80008000009 */
[----:B------:R1:W-:Y:S04]  /*1f070*/  STS.U8 [R9+UR9+0x10780], R29 ;  /* 0x0107801d09007988 */ /* 0x0003e80008000009 */
[----:B------:R1:W-:Y:S04]  /*1f080*/  STS.U8 [R9+UR9+0x10b80], R28 ;  /* 0x010b801c09007988 */ /* 0x0003e80008000009 */
[----:B------:R1:W-:Y:S04]  /*1f090*/  STS.U8 [R9+UR9+0x10f80], R27 ;  /* 0x010f801b09007988 */ /* 0x0003e80008000009 */
[----:B------:R1:W-:Y:S01]  /*1f0a0*/  STS.U8 [R9+UR9+0x11380], R26 ;  /* 0x0113801a09007988 */ /* 0x0003e20008000009 */
[----:B0-----:R-:W0:Y:S03]  /*1f0b0*/  LDC R89, c[0x0][0x3a0] ;  /* 0x0000e800ff597b82 */ /* 0x001e260000000800 */
[----:B------:R1:W-:Y:S04]  /*1f0c0*/  STS.U8 [R9+UR9+0x11780], R25 ;  /* 0x0117801909007988 */ /* 0x0003e80008000009 */
        /* <DEDUP_REMOVED lines=9> */
[----:B------:R1:W-:Y:S01]  /*1f160*/  STS.U8 [R9+UR9+0x13f80], R8 ;  /* 0x013f800809007988 */ /* 0x0003e20008000009 */
[----:B------:R2:W-:Y:S06]  /*1f170*/  MEMBAR.ALL.CTA ;  /* 0x0000000000007992 */ /* 0x0005ec0000008000 */
[----:B--2---:R-:W2:Y:S02]  /*1f180*/  FENCE.VIEW.ASYNC.S ;  /* 0x00000000000073c6 */ /* 0x004ea40000000000 */
[----:B--2---:R-:W-:Y:S01]  /*1f190*/  BAR.SYNC.DEFER_BLOCKING 0x0 ;  /* 0x0000000000007b1d */ /* 0x004fe20000010000 */
[----:B0-----:R-:W-:Y:S01]  /*1f1a0*/  VIADD R89, R89, 0x7f ;  /* 0x0000007f59597836 */ /* 0x001fe20000000000 */
[----:B------:R-:W-:-:S04]  /*1f1b0*/  ISETP.NE.U32.AND P0, PT, RZ, UR7, PT ;  /* 0x00000007ff007c0c */ /* 0x000fc8000bf05070 */
[C---:B------:R-:W-:Y:S02]  /*1f1c0*/  ISETP.LT.OR P1, PT, R89.reuse, 0x80, P0 ;  /* 0x000000805900780c */ /* 0x040fe40000721670 */
[----:B------:R-:W-:-:S11]  /*1f1d0*/  ISETP.GE.AND P3, PT, R89, 0x100, PT ;  /* 0x000001005900780c */ /* 0x000fd60003f66270 */
[----:B-1----:R-:W-:Y:S05]  /*1f1e0*/  @P1 BRA `(.L_x_6) ;  /* 0x0000000000d81947 */ /* 0x002fea0003800000 */
[----:B------:R-:W-:Y:S02]  /*1f1f0*/  USHF.R.U32.HI UR14, URZ, 0x4, UR9 ;  /* 0x00000004ff0e7899 */ /* 0x000fe40008011609 */
[----:B------:R-:W-:Y:S02]  /*1f200*/  UIADD3 UR5, UPT, UPT, UR9, 0x10000, URZ ;  /* 0x0001000009057890 */ /* 0x000fe4000fffe0ff */
[----:B------:R-:W-:Y:S02]  /*1f210*/  USGXT.U32 UR14, UR14, 0xe ;  /* 0x0000000e0e0e789a */ /* 0x000fe40008000000 */
[----:B------:R-:W-:Y:S02]  /*1f220*/  USHF.R.U32.HI UR5, URZ, 0x4, UR5 ;  /* 0x00000004ff057899 */ /* 0x000fe40008011605 */
[----:B------:R-:W-:Y:S02]  /*1f230*/  UIADD3 UR32, UP1, UPT, UR14, 0x100, URZ ;  /* 0x000001000e207890 */ /* 0x000fe4000ff3e0ff */
[----:B------:R-:W-:Y:S01]  /*1f240*/  USGXT.U32 UR12, UR5, 0xe ;  /* 0x0000000e050c789a */ /* 0x000fe20008000000 */
[----:B------:R-:W-:Y:S01]  /*1f250*/  UMOV UR4, URZ ;  /* 0x000000ff00047c82 */ /* 0x000fe20008000000 */
[----:B------:R-:W-:Y:S01]  /*1f260*/  UMOV UR6, URZ ;  /* 0x000000ff00067c82 */ /* 0x000fe20008000000 */
[----:B------:R-:W-:-:S02]  /*1f270*/  UIADD3.X UR33, UPT, UPT, UR4, 0x40004040, URZ, UP1, !UPT ;  /* 0x4000404004217890 */ /* 0x000fc40008ffe4ff */
[----:B------:R-:W-:Y:S01]  /*1f280*/  UIADD3 UR34, UP1, UPT, UR12, 0x2, URZ ;  /* 0x000000020c227890 */ /* 0x000fe2000ff3e0ff */
[----:B------:R-:W-:Y:S01]  /*1f290*/  UMOV UR4, UR11 ;  /* 0x0000000b00047c82 */ /* 0x000fe20008000000 */
[----:B------:R-:W-:Y:S02]  /*1f2a0*/  UMOV UR5, URZ ;  /* 0x000000ff00057c82 */ /* 0x000fe40008000000 */
[----:B------:R-:W-:Y:S01]  /*1f2b0*/  UIADD3.X UR35, UPT, UPT, UR6, 0x40004040, URZ, UP1, !UPT ;  /* 0x4000404006237890 */ /* 0x000fe20008ffe4ff */
[----:B------:R-:W-:Y:S01]  /*1f2c0*/  UMOV UR25, UR4 ;  /* 0x0000000400197c82 */ /* 0x000fe20008000000 */
[----:B------:R-:W-:Y:S02]  /*1f2d0*/  UIADD3.64 UR4, UPT, UPT, UR32, 0x100, URZ ;  /* 0x0000010020047897 */ /* 0x000fe4000fffe0ff */
[----:B------:R-:W-:Y:S02]  /*1f2e0*/  UIADD3.64 UR6, UPT, UPT, UR34, 0x2, URZ ;  /* 0x0000000222067897 */ /* 0x000fe4000fffe0ff */
[----:B------:R-:W-:-:S02]  /*1f2f0*/  UIADD3.64 UR16, UPT, UPT, UR32, 0x200, URZ ;  /* 0x0000020020107897 */ /* 0x000fc4000fffe0ff */
[----:B------:R-:W-:Y:S02]  /*1f300*/  UIADD3.64 UR18, UPT, UPT, UR34, 0x4, URZ ;  /* 0x0000000422127897 */ /* 0x000fe4000fffe0ff */
[----:B------:R-:W-:Y:S02]  /*1f310*/  UIADD3 UR24, UPT, UPT, UR8, 0x80, URZ ;  /* 0x0000008008187890 */ /* 0x000fe4000fffe0ff */
[----:B------:R-:W-:Y:S02]  /*1f320*/  UIADD3.64 UR22, UPT, UPT, UR32, 0x300, URZ ;  /* 0x0000030020167897 */ /* 0x000fe4000fffe0ff */
[----:B------:R-:W-:Y:S02]  /*1f330*/  UIADD3 UR46, UPT, UPT, UR8, 0x80, URZ ;  /* 0x00000080082e7890 */ /* 0x000fe4000fffe0ff */
[----:B------:R-:W-:Y:S02]  /*1f340*/  UIADD3.64 UR26, UPT, UPT, UR32, 0x400, URZ ;  /* 0x00000400201a7897 */ /* 0x000fe4000fffe0ff */
[----:B------:R-:W-:-:S02]  /*1f350*/  UIADD3 UR47, UPT, UPT, UR8, 0x80, URZ ;  /* 0x00000080082f7890 */ /* 0x000fc4000fffe0ff */
[----:B------:R-:W-:Y:S01]  /*1f360*/  UIADD3.64 UR28, UPT, UPT, UR32, 0x500, URZ ;  /* 0x00000500201c7897 */ /* 0x000fe2000fffe0ff */
[----:B------:R-:W-:Y:S01]  /*1f370*/  UMOV UR36, 0x0 ;  /* 0x0000000000247882 */ /* 0x000fe20000000000 */
[----:B------:R-:W-:Y:S01]  /*1f380*/  UMOV UR37, 0x8208010 ;  /* 0x0820801000257882 */ /* 0x000fe20000000000 */
[----:B------:R-:W-:Y:S01]  /*1f390*/  UIADD3 UR52, UPT, UPT, UR8, 0x80, URZ ;  /* 0x0000008008347890 */ /* 0x000fe2000fffe0ff */
[----:B------:R-:W-:Y:S01]  /*1f3a0*/  UMOV UR15, 0x40004040 ;  /* 0x40004040000f7882 */ /* 0x000fe20000000000 */
[----:B------:R-:W-:Y:S01]  /*1f3b0*/  UIADD3.64 UR30, UPT, UPT, UR32, 0x600, URZ ;  /* 0x00000600201e7897 */ /* 0x000fe2000fffe0ff */
[----:B------:R-:W-:Y:S01]  /*1f3c0*/  UMOV UR13, 0x40004040 ;  /* 0x40004040000d7882 */ /* 0x000fe20000000000 */
[----:B------:R-:W-:Y:S01]  /*1f3d0*/  UMOV UR38, 0x0 ;  /* 0x0000000000267882 */ /* 0x000fe20000000000 */
[----:B------:R-:W-:Y:S01]  /*1f3e0*/  UMOV UR39, 0x8208010 ;  /* 0x0820801000277882 */ /* 0x000fe20000000000 */
[----:B------:R-:W-:Y:S01]  /*1f3f0*/  UMOV UR40, 0x0 ;  /* 0x0000000000287882 */ /* 0x000fe20000000000 */
[----:B------:R-:W-:Y:S01]  /*1f400*/  UMOV UR41, 0x8208010 ;  /* 0x0820801000297882 */ /* 0x000fe20000000000 */
[----:B------:R0:W-:Y:S01]  /*1f410*/  UTCQMMA gdesc[UR14], gdesc[UR12], tmem[UR8], tmem[UR36], idesc[UR37], !UPT ;  /* 0x00ff240c0e0075ea */ /* 0x0001e2000f800308 */
[----:B------:R-:W-:Y:S01]  /*1f420*/  UMOV UR42, 0x0 ;  /* 0x00000000002a7882 */ /* 0x000fe20000000000 */
[----:B------:R-:W-:Y:S01]  /*1f430*/  UMOV UR43, 0x8208010 ;  /* 0x08208010002b7882 */ /* 0x000fe20000000000 */
[----:B------:R0:W-:Y:S01]  /*1f440*/  UTCQMMA gdesc[UR32], gdesc[UR34], tmem[UR8], tmem[UR38], idesc[UR39], UPT ;  /* 0x00ff2622200075ea */ /* 0x0001e2000b800308 */
        /* <DEDUP_REMOVED lines=8> */
[----:B------:R0:W-:Y:S01]  /*1f4d0*/  UTCQMMA gdesc[UR22], gdesc[UR12], tmem[UR24], tmem[UR44], idesc[UR45], !UPT ;  /* 0x00ff2c0c160075ea */ /* 0x0001e2000f800318 */
[----:B------:R-:W-:Y:S01]  /*1f4e0*/  UMOV UR54, 0x0 ;  /* 0x0000000000367882 */ /* 0x000fe20000000000 */
[----:B------:R-:W-:Y:S01]  /*1f4f0*/  UMOV UR55, 0x8208010 ;  /* 0x0820801000377882 */ /* 0x000fe20000000000 */
[----:B------:R0:W-:Y:S01]  /*1f500*/  UTCQMMA gdesc[UR26], gdesc[UR34], tmem[UR46], tmem[UR48], idesc[UR49], UPT ;  /* 0x00ff30221a0075ea */ /* 0x0001e2000b80032e */
[----:B------:R0:W-:Y:S01]  /*1f510*/  UTCQMMA gdesc[UR28], gdesc[UR6], tmem[UR47], tmem[UR50], idesc[UR51], UPT ;  /* 0x00ff32061c0075ea */ /* 0x0001e2000b80032f */
[----:B------:R0:W-:Y:S01]  /*1f520*/  UTCQMMA gdesc[UR30], gdesc[UR18], tmem[UR52], tmem[UR54], idesc[UR55], UPT ;  /* 0x00ff36121e0075ea */ /* 0x0001e2000b800334 */
[----:B------:R0:W-:Y:S01]  /*1f530*/  UTCBAR [UR25], URZ ;  /* 0x000000ff190073e9 */ /* 0x0001e200080000ff */
[----:B------:R-:W-:Y:S01]  /*1f540*/  NOP ;  /* 0x0000000000007918 */ /* 0x000fe20000000000 */
.L_x_6:
[----:B0-----:R-:W-:Y:S01]  /*1f550*/  UMOV UR4, URZ ;  /* 0x000000ff00047c82 */ /* 0x001fe20008000000 */
[----:B------:R-:W-:Y:S05]  /*1f560*/  @!P3 BRA `(.L_x_7) ;  /* 0x0000017800d8b947 */ /* 0x000fea0003800000 */
[----:B------:R-:W-:Y:S01]  /*1f570*/  SHF.R.S32.HI R8, RZ, 0x1f, R89 ;  /* 0x0000001fff087819 */ /* 0x000fe20000011459 */
[----:B------:R-:W-:Y:S01]  /*1f580*/  UIADD3 UR4, UPT, UPT, UR9, 0x8000, URZ ;  /* 0x0000800009047890 */ /* 0x000fe2000fffe0ff */
[----:B-----5:R-:W-:Y:S01]  /*1f590*/  IMAD.SHL.U32 R6, R6, 0x80, RZ ;  /* 0x0000008006067824 */ /* 0x020fe200078e00ff */
[----:B------:R-:W-:Y:S01]  /*1f5a0*/  UIADD3 UR5, UPT, UPT, UR9, 0x14000, URZ ;  /* 0x0001400009057890 */ /* 0x000fe2000fffe0ff */
[----:B------:R-:W-:Y:S01]  /*1f5b0*/  LEA.HI R8, R8, R89, RZ, 0x7 ;  /* 0x0000005908087211 */ /* 0x000fe200078f38ff */
[----:B------:R-:W-:Y:S01]  /*1f5c0*/  USHF.R.U32.HI UR4, URZ, 0x4, UR4 ;  /* 0x00000004ff047899 */ /* 0x000fe20008011604 */
[----:B------:R-:W-:Y:S01]  /*1f5d0*/  IMAD.SHL.U32 R7, R7, 0x80, RZ ;  /* 0x0000008007077824 */ /* 0x000fe200078e00ff */
[----:B------:R-:W-:Y:S01]  /*1f5e0*/  USHF.R.U32.HI UR5, URZ, 0x4, UR5 ;  /* 0x00000004ff057899 */ /* 0x000fe20008011605 */
[----:B------:R-:W-:Y:S01]  /*1f5f0*/  SHF.R.S32.HI R8, RZ, 0x7, R8 ;  /* 0x00000007ff087819 */ /* 0x000fe20000011408 */
[----:B------:R-:W-:Y:S01]  /*1f600*/  USGXT.U32 UR14, UR4, 0xe ;  /* 0x0000000e040e789a */ /* 0x000fe20008000000 */
[----:B------:R-:W-:Y:S01]  /*1f610*/  IMAD.MOV.U32 R10, RZ, RZ, RZ ;  /* 0x000000ffff0a7224 */ /* 0x000fe200078e00ff */
[----:B------:R-:W-:Y:S01]  /*1f620*/  USGXT.U32 UR12, UR5, 0xe ;  /* 0x0000000e050c789a */ /* 0x000fe20008000000 */
[----:B------:R-:W-:Y:S01]  /*1f630*/  VIMNMX R8, PT, PT, R8, 0x2, !PT ;  /* 0x0000000208087848 */ /* 0x000fe20007fe0100 */
[----:B------:R-:W-:Y:S01]  /*1f640*/  UIADD3 UR22, UP1, UPT, UR14, 0x100, URZ ;  /* 0x000001000e167890 */ /* 0x000fe2000ff3e0ff */
[----:B------:R-:W-:Y:S01]  /*1f650*/  SHF.R.S32.HI R9, RZ, 0x1f, R7 ;  /* 0x0000001fff097819 */ /* 0x000fe20000011407 */
[----:B------:R-:W-:-:S02]  /*1f660*/  UIADD3 UR24, UP2, UPT, UR12, 0x2, URZ ;  /* 0x000000020c187890 */ /* 0x000fc4000ff5e0ff */
[----:B------:R-:W-:Y:S01]  /*1f670*/  VIADD R8, R8, 0xfffffffe ;  /* 0xfffffffe08087836 */ /* 0x000fe20000000000 */
[----:B------:R-:W-:Y:S01]  /*1f680*/  UMOV UR4, URZ ;  /* 0x000000ff00047c82 */ /* 0x000fe20008000000 */
[----:B------:R-:W-:Y:S01]  /*1f690*/  UMOV UR5, URZ ;  /* 0x000000ff00057c82 */ /* 0x000fe20008000000 */
[----:B------:R-:W-:Y:S02]  /*1f6a0*/  UIADD3.X UR23, UPT, UPT, UR4, 0x40004040, URZ, UP1, !UPT ;  /* 0x4000404004177890 */ /* 0x000fe40008ffe4ff */
[----:B------:R0:W-:Y:S01]  /*1f6b0*/  STL [R1+0xedc], R8 ;  /* 0x000edc0801007387 */ /* 0x0001e20000100800 */
[----:B------:R-:W-:Y:S01]  /*1f6c0*/  UIADD3.X UR25, UPT, UPT, UR5, 0x40004040, URZ, UP2, !UPT ;  /* 0x4000404005197890 */ /* 0x000fe200097fe4ff */
[----:B------:R-:W-:Y:S02]  /*1f6d0*/  UMOV UR18, 0x1 ;  /* 0x0000000100127882 */ /* 0x000fe40000000000 */
[----:B------:R1:W-:Y:S01]  /*1f6e0*/  STL [R1+0xecc], RZ ;  /* 0x000eccff01007387 */ /* 0x0003e20000100800 */
[----:B------:R-:W-:-:S02]  /*1f6f0*/  UIADD3.64 UR26, UPT, UPT, UR22, 0x100, URZ ;  /* 0x00000100161a7897 */ /* 0x000fc4000fffe0ff */
[----:B------:R-:W-:Y:S02]  /*1f700*/  UIADD3.64 UR28, UPT, UPT, UR24, 0x2, URZ ;  /* 0x00000002181c7897 */ /* 0x000fe4000fffe0ff */
[----:B------:R-:W-:Y:S01]  /*1f710*/  UIADD3.64 UR30, UPT, UPT, UR22, 0x200, URZ ;  /* 0x00000200161e7897 */ /* 0x000fe2000fffe0ff */
[----:B0-----:R-:W-:Y:S01]  /*1f720*/  SHF.R.S32.HI R8, RZ, 0x1f, R6 ;  /* 0x0000001fff087819 */ /* 0x001fe20000011406 */
[----:B------:R-:W-:Y:S02]  /*1f730*/  UIADD3.64 UR32, UPT, UPT, UR24, 0x4, URZ ;  /* 0x0000000418207897 */ /* 0x000fe4000fffe0ff */
[----:B------:R-:W-:Y:S02]  /*1f740*/  UIADD3.64 UR34, UPT, UPT, UR22, 0x300, URZ ;  /* 0x0000030016227897 */ /* 0x000fe4000fffe0ff */
[----:B------:R-:W-:Y:S02]  /*1f750*/  UIADD3.64 UR36, UPT, UPT, UR22, 0x400, URZ ;  /* 0x0000040016247897 */ /* 0x000fe4000fffe0ff */
[----:B------:R-:W-:-:S02]  /*1f760*/  UIADD3.64 UR38, UPT, UPT, UR22, 0x500, URZ ;  /* 0x0000050016267897 */ /* 0x000fc4000fffe0ff */
[----:B------:R-:W-:Y:S01]  /*1f770*/  UIADD3.64 UR40, UPT, UPT, UR22, 0x600, URZ ;  /* 0x0000060016287897 */ /* 0x000fe2000fffe0ff */
[----:B-1----:R-:W-:-:S11]  /*1f780*/  UMOV UR13, 0x40004040 ;  /* 0x40004040000d7882 */ /* 0x002fd60000000000 */
.L_x_10:
[----:B------:R-:W2:Y:S04]  /*1f790*/  LDL.LU R33, [R1+0x3fc] ;  /* 0x0003fc0001217983 */ /* 0x000ea80000300800 */
[----:B------:R-:W3:Y:S04]  /*1f7a0*/  LDL.LU R23, [R1+0x7c8] ;  /* 0x0007c80001177983 */ /* 0x000ee80000300800 */
[----:B------:R-:W4:Y:S04]  /*1f7b0*/  LDL.LU R32, [R1+0x7c0] ;  /* 0x0007c00001207983 */ /* 0x000f280000300800 */
[----:B-----5:R-:W5:Y:S04]  /*1f7c0*/  LDL.LU R31, [R1+0x7b8] ;  /* 0x0007b800011f7983 */ /* 0x020f680000300800 */
[----:B------:R-:W5:Y:S04]  /*1f7d0*/  LDL.LU R30, [R1+0x7b0] ;  /* 0x0007b000011e7983 */ /* 0x000f680000300800 */
        /* <DEDUP_REMOVED lines=17> */
[----:B0-----:R-:W5:Y:S01]  /*1f8f0*/  LDL.LU R9, [R1+0x770] ;  /* 0x0007700001097983 */ /* 0x001f620000300800 */
[----:B------:R-:W-:Y:S01]  /*1f900*/  IMAD.U32 R10, R10, -0x80000000, RZ ;  /* 0x800000000a0a7824 */ /* 0x000fe200078e00ff */
[----:B--2---:R-:W-:-:S02]  /*1f910*/  IADD3 R33, P6, PT, R7, R33, RZ ;  /* 0x0000002107217210 */ /* 0x004fc40007fde0ff */
[C---:B---3--:R-:W-:Y:S02]  /*1f920*/  IADD3 R23, P1, PT, R7.reuse, R23, RZ ;  /* 0x0000001707177210 */ /* 0x048fe40007f3e0ff */
[----:B----4-:R-:W-:-:S03]  /*1f930*/  IADD3 R32, P3, PT, R7, R32, RZ ;  /* 0x0000002007207210 */ /* 0x010fc60007f7e0ff */
[----:B------:R0:W-:Y:S01]  /*1f940*/  STL [R1+0x7c8], R23 ;  /* 0x0007c81701007387 */ /* 0x0001e20000100800 */
[----:B-----5:R-:W-:-:S03]  /*1f950*/  IADD3 R31, P4, PT, R7, R31, RZ ;  /* 0x0000001f071f7210 */ /* 0x020fc60007f9e0ff */
[----:B------:R-:W-:Y:S01]  /*1f960*/  STL [R1+0x3fc], R33 ;  /* 0x0003fc2101007387 */ /* 0x000fe20000100800 */
[----:B------:R-:W-:-:S03]  /*1f970*/  IADD3 R30, P5, PT, R7, R30, RZ ;  /* 0x0000001e071e7210 */ /* 0x000fc60007fbe0ff */
[----:B------:R-:W-:Y:S01]  /*1f980*/  STL [R1+0x7c0], R32 ;  /* 0x0007c02001007387 */ /* 0x000fe20000100800 */
[----:B0-----:R-:W-:-:S03]  /*1f990*/  SHF.R.S32.HI R23, RZ, 0x1f, R7 ;  /* 0x0000001fff177819 */ /* 0x001fc60000011407 */
[----:B------:R-:W-:Y:S02]  /*1f9a0*/  STL [R1+0x7b8], R31 ;  /* 0x0007b81f01007387 */ /* 0x000fe40000100800 */
[----:B------:R-:W-:Y:S01]  /*1f9b0*/  IMAD.X R29, R23, 0x1, R29, P6 ;  /* 0x00000001171d7824 */ /* 0x000fe200030e061d */
[----:B------:R-:W-:Y:S01]  /*1f9c0*/  IADD3 R28, P6, PT, R7, R28, RZ ;  /* 0x0000001c071c7210 */ /* 0x000fe20007fde0ff */
        /* <DEDUP_REMOVED lines=17> */
[----:B------:R-:W-:-:S05]  /*1fae0*/  IMAD.X R15, R23, 0x1, R15, P6 ;  /* 0x00000001170f7824 */ /* 0x000fca00030e060f */
[----:B------:R0:W-:Y:S01]  /*1faf0*/  STL [R1+0x7a4], R15 ;  /* 0x0007a40f01007387 */ /* 0x0001e20000100800 */
[----:B------:R-:W-:-:S03]  /*1fb00*/  IMAD.X R14, R23, 0x1, R14, P1 ;  /* 0x00000001170e7824 */ /* 0x000fc600008e060e */
[----:B------:R-:W-:Y:S01]  /*1fb10*/  STL [R1+0x7ac], R20 ;  /* 0x0007ac1401007387 */ /* 0x000fe20000100800 */
[----:B------:R-:W-:-:S03]  /*1fb20*/  IADD3 R18, P6, PT, R7, R18, RZ ;  /* 0x0000001207127210 */ /* 0x000fc60007fde0ff */
[----:B0-----:R-:W2:Y:S01]  /*1fb30*/  LDL.LU R15, [R1+0x78c] ;  /* 0x00078c00010f7983 */ /* 0x001ea20000300800 */
[----:B------:R-:W-:-:S03]  /*1fb40*/  IMAD.X R13, R23, 0x1, R13, P3 ;  /* 0x00000001170d7824 */ /* 0x000fc600018e060d */
[----:B------:R-:W-:Y:S04]  /*1fb50*/  STL [R1+0x790], R19 ;  /* 0x0007901301007387 */ /* 0x000fe80000100800 */
[----:B------:R0:W-:Y:S01]  /*1fb60*/  STL [R1+0x79c], R14 ;  /* 0x00079c0e01007387 */ /* 0x0001e20000100800 */
[----:B------:R-:W-:Y:S01]  /*1fb70*/  IADD3 R17, P1, PT, R7, R17, RZ ;  /* 0x0000001107117210 */ /* 0x000fe20007f3e0ff */
[----:B------:R-:W-:Y:S02]  /*1fb80*/  IMAD.X R12, R23, 0x1, R12, P4 ;  /* 0x00000001170c7824 */ /* 0x000fe400020e060c */
[----:B0-----:R-:W3:Y:S04]  /*1fb90*/  LDL.LU R14, [R1+0x768] ;  /* 0x00076800010e7983 */ /* 0x001ee80000300800 */
[----:B------:R-:W-:Y:S04]  /*1fba0*/  STL [R1+0x788], R18 ;  /* 0x0007881201007387 */ /* 0x000fe80000100800 */
[----:B------:R0:W-:Y:S04]  /*1fbb0*/  STL [R1+0x794], R13 ;  /* 0x0007940d01007387 */ /* 0x0001e80000100800 */
[----:B0-----:R-:W4:Y:S01]  /*1fbc0*/  LDL.LU R13, [R1+0x784] ;  /* 0x00078400010d7983 */ /* 0x001f220000300800 */
[----:B------:R-:W-:-:S03]  /*1fbd0*/  IADD3 R16, P3, PT, R7, R16, RZ ;  /* 0x0000001007107210 */ /* 0x000fc60007f7e0ff */
[----:B------:R-:W-:Y:S04]  /*1fbe0*/  STL [R1+0x780], R17 ;  /* 0x0007801101007387 */ /* 0x000fe80000100800 */
[----:B------:R0:W-:Y:S04]  /*1fbf0*/  STL [R1+0x404], R12 ;  /* 0x0004040c01007387 */ /* 0x0001e80000100800 */
[----:B0-----:R-:W5:Y:S01]  /*1fc00*/  LDL.LU R12, [R1+0x760] ;  /* 0x00076000010c7983 */ /* 0x001f620000300800 */
[----:B------:R-:W-:-:S03]  /*1fc10*/  IADD3 R9, P4, PT, R7, R9, RZ ;  /* 0x0000000907097210 */ /* 0x000fc60007f9e0ff */
[----:B------:R-:W-:Y:S04]  /*1fc20*/  STL [R1+0x778], R16 ;  /* 0x0007781001007387 */ /* 0x000fe80000100800 */
[----:B------:R-:W5:Y:S04]  /*1fc30*/  LDL.LU R38, [R1+0x77c] ;  /* 0x00077c0001267983 */ /* 0x000f680000300800 */
[----:B------:R-:W5:Y:S04]  /*1fc40*/  LDL.LU R37, [R1+0x400] ;  /* 0x0004000001257983 */ /* 0x000f680000300800 */
[----:B------:R-:W5:Y:S04]  /*1fc50*/  LDL.LU R36, [R1+0x774] ;  /* 0x0007740001247983 */ /* 0x000f680000300800 */
[----:B------:R0:W-:Y:S04]  /*1fc60*/  STL [R1+0x770], R9 ;  /* 0x0007700901007387 */ /* 0x0001e80000100800 */
        /* <DEDUP_REMOVED lines=16> */
[----:B0-----:R-:W5:Y:S04]  /*1fd70*/  LDL.LU R9, [R1+0x720] ;  /* 0x0007200001097983 */ /* 0x001f680000300800 */
[----:B------:R-:W5:Y:S01]  /*1fd80*/  LDL.LU R18, [R1+0x734] ;  /* 0x0007340001127983 */ /* 0x000f620000300800 */
[----:B--2---:R-:W-:-:S05]  /*1fd90*/  IMAD.X R15, R23, 0x1, R15, P5 ;  /* 0x00000001170f7824 */ /* 0x004fca00028e060f */
[----:B------:R0:W-:Y:S04]  /*1fda0*/  STL [R1+0x78c], R15 ;  /* 0x00078c0f01007387 */ /* 0x0001e80000100800 */
[----:B0-----:R-:W2:Y:S01]  /*1fdb0*/  LDL.LU R15, [R1+0x718] ;  /* 0x00071800010f7983 */ /* 0x001ea20000300800 */
[----:B---3--:R-:W-:-:S03]  /*1fdc0*/  IADD3 R14, P5, PT, R7, R14, RZ ;  /* 0x0000000e070e7210 */ /* 0x008fc60007fbe0ff */
[----:B------:R-:W3:Y:S04]  /*1fdd0*/  LDL.LU R17, [R1+0x72c] ;  /* 0x00072c0001117983 */ /* 0x000ee80000300800 */
[----:B------:R0:W-:Y:S04]  /*1fde0*/  STL [R1+0x768], R14 ;  /* 0x0007680e01007387 */ /* 0x0001e80000100800 */
[----:B0-----:R-:W3:Y:S01]  /*1fdf0*/  LDL.LU R14, [R1+0x710] ;  /* 0x00071000010e7983 */ /* 0x001ee20000300800 */
[----:B----4-:R-:W-:-:S03]  /*1fe00*/  IMAD.X R13, R23, 0x1, R13, P6 ;  /* 0x00000001170d7824 */ /* 0x010fc600030e060d */
[----:B------:R-:W4:Y:S04]  /*1fe10*/  LDL.LU R16, [R1+0x724] ;  /* 0x0007240001107983 */ /* 0x000f280000300800 */
[----:B------:R0:W-:Y:S04]  /*1fe20*/  STL [R1+0x784], R13 ;  /* 0x0007840d01007387 */ /* 0x0001e80000100800 */
[----:B0-----:R-:W4:Y:S01]  /*1fe30*/  LDL.LU R13, [R1+0x708] ;  /* 0x00070800010d7983 */ /* 0x001f220000300800 */
[----:B-----5:R-:W-:-:S05]  /*1fe40*/  IADD3 R12, P6, PT, R7, R12, RZ ;  /* 0x0000000c070c7210 */ /* 0x020fca0007fde0ff */
[----:B------:R0:W-:Y:S04]  /*1fe50*/  STL [R1+0x760], R12 ;  /* 0x0007600c01007387 */ /* 0x0001e80000100800 */
[----:B0-----:R-:W5:Y:S01]  /*1fe60*/  LDL.LU R12, [R1+0x3f0] ;  /* 0x0003f000010c7983 */ /* 0x001f620000300800 */
[----:B------:R-:W-:Y:S01]  /*1fe70*/  IMAD.X R38, R23, 0x1, R38, P1 ;  /* 0x0000000117267824 */ /* 0x000fe200008e0626 */
[----:B------:R-:W-:Y:S01]  /*1fe80*/  IADD3 R37, P1, PT, R7, R37, RZ ;  /* 0x0000002507257210 */ /* 0x000fe20007f3e0ff */
        /* <DEDUP_REMOVED lines=30> */
[----:B------:R-:W-:Y:S01]  /*20070*/  IADD3 R20, P5, PT, R7, R20, RZ ;  /* 0x0000001407147210 */ /* 0x000fe20007fbe0ff */
[----:B------:R-:W-:Y:S02]  /*20080*/  IMAD.X R19, R23, 0x1, R19, P6 ;  /* 0x0000000117137824 */ /* 0x000fe400030e0613 */
[----:B------:R-:W-:Y:S01]  /*20090*/  STL [R1+0x728], R22 ;  /* 0x0007281601007387 */ /* 0x000fe20000100800 */
[----:B------:R-:W-:-:S03]  /*200a0*/  IADD3 R9, P6, PT, R7, R9, RZ ;  /* 0x0000000907097210 */ /* 0x000fc60007fde0ff */
[----:B------:R-:W-:Y:S01]  /*200b0*/  STL [R1+0x744], R21 ;  /* 0x0007441501007387 */ /* 0x000fe20000100800 */
[----:B------:R-:W-:-:S03]  /*200c0*/  IMAD.X R18, R23, 0x1, R18, P1 ;  /* 0x0000000117127824 */ /* 0x000fc600008e0612 */
[----:B------:R0:W-:Y:S04]  /*200d0*/  STL [R1+0x720], R9 ;  /* 0x0007200901007387 */ /* 0x0001e80000100800 */
[----:B------:R-:W-:Y:S04]  /*200e0*/  STL [R1+0x40c], R20 ;  /* 0x00040c1401007387 */ /* 0x000fe80000100800 */
[----:B0-----:R-:W5:Y:S04]  /*200f0*/  LDL.LU R9, [R1+0x700] ;  /* 0x0007000001097983 */ /* 0x001f680000300800 */
[----:B------:R-:W-:Y:S01]  /*20100*/  STL [R1+0x73c], R19 ;  /* 0x00073c1301007387 */ /* 0x000fe20000100800 */
[----:B--2---:R-:W-:Y:S01]  /*20110*/  IADD3 R15, P1, PT, R7, R15, RZ ;  /* 0x0000000f070f7210 */ /* 0x004fe20007f3e0ff */
[----:B---3--:R-:W-:-:S04]  /*20120*/  IMAD.X R17, R23, 0x1, R17, P3 ;  /* 0x0000000117117824 */ /* 0x008fc800018e0611 */
[----:B------:R0:W-:Y:S04]  /*20130*/  STL [R1+0x718], R15 ;  /* 0x0007180f01007387 */ /* 0x0001e80000100800 */
[----:B0-----:R-:W2:Y:S01]  /*20140*/  LDL.LU R15, [R1+0x71c] ;  /* 0x00071c00010f7983 */ /* 0x001ea20000300800 */
[----:B------:R-:W-:-:S03]  /*20150*/  IADD3 R14, P3, PT, R7, R14, RZ ;  /* 0x0000000e070e7210 */ /* 0x000fc60007f7e0ff */
[----:B------:R-:W-:Y:S01]  /*20160*/  STL [R1+0x734], R18 ;  /* 0x0007341201007387 */ /* 0x000fe20000100800 */
[----:B----4-:R-:W-:-:S03]  /*20170*/  IMAD.X R16, R23, 0x1, R16, P4 ;  /* 0x0000000117107824 */ /* 0x010fc600020e0610 */
[----:B------:R0:W-:Y:S04]  /*20180*/  STL [R1+0x710], R14 ;  /* 0x0007100e01007387 */ /* 0x0001e80000100800 */
[----:B0-----:R-:W3:Y:S01]  /*20190*/  LDL.LU R14, [R1+0x6f8] ;  /* 0x0006f800010e7983 */ /* 0x001ee20000300800 */
[----:B------:R-:W-:-:S03]  /*201a0*/  IADD3 R13, P4, PT, R7, R13, RZ ;  /* 0x0000000d070d7210 */ /* 0x000fc60007f9e0ff */
[----:B------:R-:W-:Y:S04]  /*201b0*/  STL [R1+0x72c], R17 ;  /* 0x00072c1101007387 */ /* 0x000fe80000100800 */
[----:B------:R0:W-:Y:S04]  /*201c0*/  STL [R1+0x708], R13 ;  /* 0x0007080d01007387 */ /* 0x0001e80000100800 */
[----:B0-----:R-:W4:Y:S01]  /*201d0*/  LDL.LU R13, [R1+0x714] ;  /* 0x00071400010d7983 */ /* 0x001f220000300800 */
[----:B-----5:R-:W-:-:S03]  /*201e0*/  IMAD.X R12, R23, 0x1, R12, P5 ;  /* 0x00000001170c7824 */ /* 0x020fc600028e060c */
        /* <DEDUP_REMOVED lines=22> */
[----:B------:R-:W-:-:S03]  /*20350*/  IADD3 R9, P5, PT, R7, R9, RZ ;  /* 0x0000000907097210 */ /* 0x000fc60007fbe0ff */
[----:B------:R-:W5:Y:S04]  /*20360*/  LDL.LU R18, [R1+0x6a0] ;  /* 0x0006a00001127983 */ /* 0x000f680000300800 */
[----:B------:R0:W-:Y:S04]  /*20370*/  STL [R1+0x700], R9 ;  /* 0x0007000901007387 */ /* 0x0001e80000100800 */
        /* <DEDUP_REMOVED lines=9> */
[----:B----4-:R-:W-:-:S05]  /*20410*/  IMAD.X R13, R23, 0x1, R13, P1 ;  /* 0x00000001170d7824 */ /* 0x010fca00008e060d */
[----:B------:R0:W-:Y:S01]  /*20420*/  STL [R1+0x714], R13 ;  /* 0x0007140d01007387 */ /* 0x0001e20000100800 */
[----:B-----5:R-:W-:Y:S01]  /*20430*/  IADD3 R38, P1, PT, R7, R38, RZ ;  /* 0x0000002607267210 */ /* 0x020fe20007f3e0ff */
[----:B------:R-:W-:Y:S02]  /*20440*/  IMAD.X R37, R23, 0x1, R37, P3 ;  /* 0x0000000117257824 */ /* 0x000fe400018e0625 */
[----:B0-----:R-:W4:Y:S01]  /*20450*/  LDL.LU R13, [R1+0x688] ;  /* 0x00068800010d7983 */ /* 0x001f220000300800 */
        /* <DEDUP_REMOVED lines=32> */
[----:B------:R-:W-:-:S03]  /*20660*/  IMAD.X R12, R23, 0x1, R12, P1 ;  /* 0x00000001170c7824 */ /* 0x000fc600008e060c */
[----:B------:R-:W-:Y:S04]  /*20670*/  STL [R1+0x6b0], R21 ;  /* 0x0006b01501007387 */ /* 0x000fe80000100800 */
[----:B------:R0:W-:Y:S04]  /*20680*/  STL [R1+0x6c4], R12 ;  /* 0x0006c40c01007387 */ /* 0x0001e80000100800 */
[----:B------:R-:W-:Y:S04]  /*20690*/  STL [R1+0x6cc], R20 ;  /* 0x0006cc1401007387 */ /* 0x000fe80000100800 */
[----:B0-----:R-:W5:Y:S01]  /*206a0*/  LDL.LU R12, [R1+0x6a4] ;  /* 0x0006a400010c7983 */ /* 0x001f620000300800 */
[----:B------:R-:W-:Y:S01]  /*206b0*/  IADD3 R19, P6, PT, R7, R19, RZ ;  /* 0x0000001307137210 */ /* 0x000fe20007fde0ff */
[----:B------:R-:W-:Y:S01]  /*206c0*/  IMAD.X R9, R23, 0x1, R9, P3 ;  /* 0x0000000117097824 */ /* 0x000fe200018e0609 */
[----:B------:R-:W-:-:S03]  /*206d0*/  IADD3 R18, P1, PT, R7, R18, RZ ;  /* 0x0000001207127210 */ /* 0x000fc60007f3e0ff */
[----:B------:R-:W-:Y:S04]  /*206e0*/  STL [R1+0x6a8], R19 ;  /* 0x0006a81301007387 */ /* 0x000fe80000100800 */
[----:B------:R0:W-:Y:S01]  /*206f0*/  STL [R1+0x6bc], R9 ;  /* 0x0006bc0901007387 */ /* 0x0001e20000100800 */
[----:B------:R-:W-:-:S03]  /*20700*/  IADD3 R17, P3, PT, R7, R17, RZ ;  /* 0x0000001107117210 */ /* 0x000fc60007f7e0ff */
[----:B0-----:R-:W5:Y:S04]  /*20710*/  LDL.LU R9, [R1+0x680] ;  /* 0x0006800001097983 */ /* 0x001f680000300800 */
[----:B------:R-:W-:Y:S01]  /*20720*/  STL [R1+0x6a0], R18 ;  /* 0x0006a01201007387 */ /* 0x000fe20000100800 */
[----:B--2---:R-:W-:-:S05]  /*20730*/  IMAD.X R15, R23, 0x1, R15, P4 ;  /* 0x00000001170f7824 */ /* 0x004fca00020e060f */
[----:B------:R0:W-:Y:S01]  /*20740*/  STL [R1+0x6b4], R15 ;  /* 0x0006b40f01007387 */ /* 0x0001e20000100800 */
[----:B---3--:R-:W-:-:S03]  /*20750*/  IADD3 R16, P4, PT, R7, R16, RZ ;  /* 0x0000001007107210 */ /* 0x008fc60007f9e0ff */
[----:B0-----:R-:W2:Y:S01]  /*20760*/  LDL.LU R15, [R1+0x69c] ;  /* 0x00069c00010f7983 */ /* 0x001ea20000300800 */
[----:B------:R-:W-:-:S03]  /*20770*/  IMAD.X R14, R23, 0x1, R14, P5 ;  /* 0x00000001170e7824 */ /* 0x000fc600028e060e */
[----:B------:R-:W-:Y:S04]  /*20780*/  STL [R1+0x698], R17 ;  /* 0x0006981101007387 */ /* 0x000fe80000100800 */
[----:B------:R0:W-:Y:S04]  /*20790*/  STL [R1+0x6ac], R14 ;  /* 0x0006ac0e01007387 */ /* 0x0001e80000100800 */
[----:B0-----:R-:W3:Y:S01]  /*207a0*/  LDL.LU R14, [R1+0x678] ;  /* 0x00067800010e7983 */ /* 0x001ee20000300800 */
[----:B----4-:R-:W-:-:S03]  /*207b0*/  IADD3 R13, P5, PT, R7, R13, RZ ;  /* 0x0000000d070d7210 */ /* 0x010fc60007fbe0ff */
[----:B------:R-:W-:Y:S04]  /*207c0*/  STL [R1+0x690], R16 ;  /* 0x0006901001007387 */ /* 0x000fe80000100800 */
[----:B------:R-:W4:Y:S04]  /*207d0*/  LDL.LU R38, [R1+0x694] ;  /* 0x0006940001267983 */ /* 0x000f280000300800 */
[----:B------:R-:W4:Y:S04]  /*207e0*/  LDL.LU R37, [R1+0x670] ;  /* 0x0006700001257983 */ /* 0x000f280000300800 */
[----:B------:R-:W4:Y:S04]  /*207f0*/  LDL.LU R36, [R1+0x68c] ;  /* 0x00068c0001247983 */ /* 0x000f280000300800 */
[----:B------:R0:W-:Y:S04]  /*20800*/  STL [R1+0x688], R13 ;  /* 0x0006880d01007387 */ /* 0x0001e80000100800 */
        /* <DEDUP_REMOVED lines=16> */
[----:B0-----:R-:W4:Y:S01]  /*20910*/  LDL.LU R13, [R1+0x628] ;  /* 0x00062800010d7983 */ /* 0x001f220000300800 */
[----:B-----5:R-:W-:-:S03]  /*20920*/  IMAD.X R12, R23, 0x1, R12, P6 ;  /* 0x00000001170c7824 */ /* 0x020fc600030e060c */
[----:B------:R-:W5:Y:S04]  /*20930*/  LDL.LU R18, [R1+0x644] ;  /* 0x0006440001127983 */ /* 0x000f680000300800 */
[----:B------:R0:W-:Y:S04]  /*20940*/  STL [R1+0x6a4], R12 ;  /* 0x0006a40c01007387 */ /* 0x0001e80000100800 */
[----:B0-----:R-:W5:Y:S04]  /*20950*/  LDL.LU R12, [R1+0x620] ;  /* 0x00062000010c7983 */ /* 0x001f680000300800 */
[----:B------:R-:W5:Y:S01]  /*20960*/  LDL.LU R17, [R1+0x63c] ;  /* 0x00063c0001117983 */ /* 0x000f620000300800 */
[----:B------:R-:W-:-:S05]  /*20970*/  IADD3 R9, P6, PT, R7, R9, RZ ;  /* 0x0000000907097210 */ /* 0x000fca0007fde0ff */
[----:B------:R0:W-:Y:S04]  /*20980*/  STL [R1+0x680], R9 ;  /* 0x0006800901007387 */ /* 0x0001e80000100800 */
[----:B0-----:R-:W5:Y:S04]  /*20990*/  LDL.LU R9, [R1+0x618] ;  /* 0x0006180001097983 */ /* 0x001f680000300800 */
[----:B------:R-:W5:Y:S01]  /*209a0*/  LDL.LU R16, [R1+0x634] ;  /* 0x0006340001107983 */ /* 0x000f620000300800 */
[----:B--2---:R-:W-:-:S05]  /*209b0*/  IMAD.X R15, R23, 0x1, R15, P1 ;  /* 0x00000001170f7824 */ /* 0x004fca00008e060f */
[----:B------:R0:W-:Y:S04]  /*209c0*/  STL [R1+0x69c], R15 ;  /* 0x00069c0f01007387 */ /* 0x0001e80000100800 */
[----:B0-----:R-:W2:Y:S01]  /*209d0*/  LDL.LU R15, [R1+0x610] ;  /* 0x00061000010f7983 */ /* 0x001ea20000300800 */
[----:B---3--:R-:W-:-:S05]  /*209e0*/  IADD3 R14, P1, PT, R7, R14, RZ ;  /* 0x0000000e070e7210 */ /* 0x008fca0007f3e0ff */
[----:B------:R0:W-:Y:S01]  /*209f0*/  STL [R1+0x678], R14 ;  /* 0x0006780e01007387 */ /* 0x0001e20000100800 */
[----:B----4-:R-:W-:Y:S01]  /*20a00*/  IMAD.X R38, R23, 0x1, R38, P3 ;  /* 0x0000000117267824 */ /* 0x010fe200018e0626 */
[----:B------:R-:W-:Y:S02]  /*20a10*/  IADD3 R37, P3, PT, R7, R37, RZ ;  /* 0x0000002507257210 */ /* 0x000fe40007f7e0ff */
[----:B0-----:R-:W3:Y:S01]  /*20a20*/  LDL.LU R14, [R1+0x62c] ;  /* 0x00062c00010e7983 */ /* 0x001ee20000300800 */
        /* <DEDUP_REMOVED lines=35> */
[----:B-----5:R-:W-:-:S03]  /*20c60*/  IMAD.X R18, R23, 0x1, R18, P3 ;  /* 0x0000000117127824 */ /* 0x020fc600018e0612 */
[----:B------:R0:W-:Y:S04]  /*20c70*/  STL [R1+0x628], R13 ;  /* 0x0006280d01007387 */ /* 0x0001e80000100800 */
[----:B------:R-:W-:Y:S04]  /*20c80*/  STL [R1+0x630], R20 ;  /* 0x0006301401007387 */ /* 0x000fe80000100800 */
[----:B0-----:R-:W4:Y:S01]  /*20c90*/  LDL.LU R13, [R1+0x608] ;  /* 0x00060800010d7983 */ /* 0x001f220000300800 */
[----:B------:R-:W-:-:S03]  /*20ca0*/  IADD3 R12, P3, PT, R7, R12, RZ ;  /* 0x0000000c070c7210 */ /* 0x000fc60007f7e0ff */
[----:B------:R-:W-:Y:S04]  /*20cb0*/  STL [R1+0x64c], R19 ;  /* 0x00064c1301007387 */ /* 0x000fe80000100800 */
[----:B------:R0:W-:Y:S04]  /*20cc0*/  STL [R1+0x620], R12 ;  /* 0x0006200c01007387 */ /* 0x0001e80000100800 */
[----:B0-----:R-:W5:Y:S01]  /*20cd0*/  LDL.LU R12, [R1+0x624] ;  /* 0x00062400010c7983 */ /* 0x001f620000300800 */
[----:B------:R-:W-:Y:S01]  /*20ce0*/  IMAD.X R17, R23, 0x1, R17, P4 ;  /* 0x0000000117117824 */ /* 0x000fe200020e0611 */
[----:B------:R-:W-:-:S02]  /*20cf0*/  IADD3 R9, P4, PT, R7, R9, RZ ;  /* 0x0000000907097210 */ /* 0x000fc40007f9e0ff */
[----:B------:R-:W-:Y:S01]  /*20d00*/  STL [R1+0x644], R18 ;  /* 0x0006441201007387 */ /* 0x000fe20000100800 */
[----:B------:R-:W-:-:S03]  /*20d10*/  IMAD.X R16, R23, 0x1, R16, P5 ;  /* 0x0000000117107824 */ /* 0x000fc600028e0610 */
[----:B------:R0:W-:Y:S04]  /*20d20*/  STL [R1+0x618], R9 ;  /* 0x0006180901007387 */ /* 0x0001e80000100800 */
[----:B0-----:R-:W5:Y:S04]  /*20d30*/  LDL.LU R9, [R1+0x600] ;  /* 0x0006000001097983 */ /* 0x001f680000300800 */
[----:B------:R-:W-:Y:S01]  /*20d40*/  STL [R1+0x63c], R17 ;  /* 0x00063c1101007387 */ /* 0x000fe20000100800 */
[----:B--2---:R-:W-:-:S05]  /*20d50*/  IADD3 R15, P5, PT, R7, R15, RZ ;  /* 0x0000000f070f7210 */ /* 0x004fca0007fbe0ff */
[----:B------:R0:W-:Y:S04]  /*20d60*/  STL [R1+0x610], R15 ;  /* 0x0006100f01007387 */ /* 0x0001e80000100800 */
[----:B0-----:R-:W2:Y:S01]  /*20d70*/  LDL.LU R15, [R1+0x61c] ;  /* 0x00061c00010f7983 */ /* 0x001ea20000300800 */
[----:B---3--:R-:W-:-:S03]  /*20d80*/  IMAD.X R14, R23, 0x1, R14, P6 ;  /* 0x00000001170e7824 */ /* 0x008fc600030e060e */
[----:B------:R-:W-:Y:S04]  /*20d90*/  STL [R1+0x634], R16 ;  /* 0x0006341001007387 */ /* 0x000fe80000100800 */
[----:B------:R-:W3:Y:S04]  /*20da0*/  LDL.LU R38, [R1+0x5f8] ;  /* 0x0005f80001267983 */ /* 0x000ee80000300800 */
[----:B------:R-:W3:Y:S04]  /*20db0*/  LDL.LU R37, [R1+0x614] ;  /* 0x0006140001257983 */ /* 0x000ee80000300800 */
[----:B------:R-:W3:Y:S04]  /*20dc0*/  LDL.LU R36, [R1+0x5f0] ;  /* 0x0005f00001247983 */ /* 0x000ee80000300800 */
[----:B------:R0:W-:Y:S04]  /*20dd0*/  STL [R1+0x62c], R14 ;  /* 0x00062c0e01007387 */ /* 0x0001e80000100800 */
        /* <DEDUP_REMOVED lines=16> */
[----:B0-----:R-:W3:Y:S01]  /*20ee0*/  LDL.LU R14, [R1+0x5cc] ;  /* 0x0005cc00010e7983 */ /* 0x001ee20000300800 */
[----:B----4-:R-:W-:-:S03]  /*20ef0*/  IADD3 R13, P6, PT, R7, R13, RZ ;  /* 0x0000000d070d7210 */ /* 0x010fc60007fde0ff */
[----:B------:R-:W4:Y:S04]  /*20f00*/  LDL.LU R18, [R1+0x5a8] ;  /* 0x0005a80001127983 */ /* 0x000f280000300800 */
[----:B------:R0:W-:Y:S04]  /*20f10*/  STL [R1+0x608], R13 ;  /* 0x0006080d01007387 */ /* 0x0001e80000100800 */
        /* <DEDUP_REMOVED lines=8> */
[----:B0-----:R-:W5:Y:S01]  /*20fa0*/  LDL.LU R9, [R1+0x5b4] ;  /* 0x0005b40001097983 */ /* 0x001f620000300800 */
[----:B--2---:R-:W-:-:S05]  /*20fb0*/  IMAD.X R15, R23, 0x1, R15, P3 ;  /* 0x00000001170f7824 */ /* 0x004fca00018e060f */
[----:B------:R0:W-:Y:S01]  /*20fc0*/  STL [R1+0x61c], R15 ;  /* 0x00061c0f01007387 */ /* 0x0001e20000100800 */
[----:B---3--:R-:W-:Y:S01]  /*20fd0*/  IADD3 R38, P3, PT, R7, R38, RZ ;  /* 0x0000002607267210 */ /* 0x008fe20007f7e0ff */
[----:B------:R-:W-:Y:S02]  /*20fe0*/  IMAD.X R37, R23, 0x1, R37, P4 ;  /* 0x0000000117257824 */ /* 0x000fe400020e0625 */
[----:B0-----:R-:W2:Y:S01]  /*20ff0*/  LDL.LU R15, [R1+0x590] ;  /* 0x00059000010f7983 */ /* 0x001ea20000300800 */
        /* <DEDUP_REMOVED lines=33> */
[----:B------:R-:W-:Y:S01]  /*21210*/  STL [R1+0x5b8], R21 ;  /* 0x0005b81501007387 */ /* 0x000fe20000100800 */
[----:B------:R-:W-:-:S03]  /*21220*/  IADD3 R19, P1, PT, R7, R19, RZ ;  /* 0x0000001307137210 */ /* 0x000fc60007f3e0ff */
[----:B------:R0:W-:Y:S04]  /*21230*/  STL [R1+0x5cc], R14 ;  /* 0x0005cc0e01007387 */ /* 0x0001e80000100800 */
[----:B------:R-:W-:Y:S01]  /*21240*/  STL [R1+0x5d4], R20 ;  /* 0x0005d41401007387 */ /* 0x000fe20000100800 */
[----:B----4-:R-:W-:-:S03]  /*21250*/  IADD3 R18, P3, PT, R7, R18, RZ ;  /* 0x0000001207127210 */ /* 0x010fc60007f7e0ff */
[----:B0-----:R-:W3:Y:S01]  /*21260*/  LDL.LU R14, [R1+0x5ac] ;  /* 0x0005ac00010e7983 */ /* 0x001ee20000300800 */
[----:B------:R-:W-:-:S03]  /*21270*/  IMAD.X R13, R23, 0x1, R13, P4 ;  /* 0x00000001170d7824 */ /* 0x000fc600020e060d */
[----:B------:R-:W-:Y:S04]  /*21280*/  STL [R1+0x5b0], R19 ;  /* 0x0005b01301007387 */ /* 0x000fe80000100800 */
[----:B------:R0:W-:Y:S04]  /*21290*/  STL [R1+0x5c4], R13 ;  /* 0x0005c40d01007387 */ /* 0x0001e80000100800 */
[----:B0-----:R-:W4:Y:S01]  /*212a0*/  LDL.LU R13, [R1+0x588] ;  /* 0x00058800010d7983 */ /* 0x001f220000300800 */
[----:B-----5:R-:W-:-:S03]  /*212b0*/  IMAD.X R12, R23, 0x1, R12, P5 ;  /* 0x00000001170c7824 */ /* 0x020fc600028e060c */
[----:B------:R-:W-:Y:S04]  /*212c0*/  STL [R1+0x5a8], R18 ;  /* 0x0005a81201007387 */ /* 0x000fe80000100800 */
[----:B------:R0:W-:Y:S04]  /*212d0*/  STL [R1+0x5bc], R12 ;  /* 0x0005bc0c01007387 */ /* 0x0001e80000100800 */
[----:B0-----:R-:W5:Y:S01]  /*212e0*/  LDL.LU R12, [R1+0x5a4] ;  /* 0x0005a400010c7983 */ /* 0x001f620000300800 */
[C---:B------:R-:W-:Y:S02]  /*212f0*/  IADD3 R17, P4, PT, R7.reuse, R17, RZ ;  /* 0x0000001107117210 */ /* 0x040fe40007f9e0ff */
[----:B------:R-:W-:Y:S01]  /*21300*/  IADD3 R16, P5, PT, R7, R16, RZ ;  /* 0x0000001007107210 */ /* 0x000fe20007fbe0ff */
[----:B------:R-:W-:-:S02]  /*21310*/  IMAD.X R9, R23, 0x1, R9, P6 ;  /* 0x0000000117097824 */ /* 0x000fc400030e0609 */
[----:B------:R-:W-:Y:S04]  /*21320*/  STL [R1+0x5a0], R17 ;  /* 0x0005a01101007387 */ /* 0x000fe80000100800 */
[----:B------:R0:W-:Y:S04]  /*21330*/  STL [R1+0x5b4], R9 ;  /* 0x0005b40901007387 */ /* 0x0001e80000100800 */
[----:B0-----:R-:W5:Y:S04]  /*21340*/  LDL.LU R9, [R1+0x580] ;  /* 0x0005800001097983 */ /* 0x001f680000300800 */
[----:B------:R-:W-:Y:S04]  /*21350*/  STL [R1+0x598], R16 ;  /* 0x0005981001007387 */ /* 0x000fe80000100800 */
[----:B------:R-:W5:Y:S04]  /*21360*/  LDL.LU R38, [R1+0x59c] ;  /* 0x00059c0001267983 */ /* 0x000f680000300800 */
[----:B------:R-:W5:Y:S04]  /*21370*/  LDL.LU R37, [R1+0x578] ;  /* 0x0005780001257983 */ /* 0x000f680000300800 */
[----:B------:R-:W5:Y:S01]  /*21380*/  LDL.LU R36, [R1+0x594] ;  /* 0x0005940001247983 */ /* 0x000f620000300800 */
[----:B--2---:R-:W-:-:S05]  /*21390*/  IADD3 R15, P6, PT, R7, R15, RZ ;  /* 0x0000000f070f7210 */ /* 0x004fca0007fde0ff */
[----:B------:R0:W-:Y:S04]  /*213a0*/  STL [R1+0x590], R15 ;  /* 0x0005900f01007387 */ /* 0x0001e80000100800 */
[----:B------:R-:W2:Y:S04]  /*213b0*/  LDL.LU R35, [R1+0x570] ;  /* 0x0005700001237983 */ /* 0x000ea80000300800 */
        /* <DEDUP_REMOVED lines=15> */
[----:B0-----:R-:W2:Y:S04]  /*214b0*/  LDL.LU R15, [R1+0x530] ;  /* 0x00053000010f7983 */ /* 0x001ea80000300800 */
[----:B------:R-:W2:Y:S01]  /*214c0*/  LDL.LU R18, [R1+0x54c] ;  /* 0x00054c0001127983 */ /* 0x000ea20000300800 */
[----:B---3--:R-:W-:-:S05]  /*214d0*/  IMAD.X R14, R23, 0x1, R14, P1 ;  /* 0x00000001170e7824 */ /* 0x008fca00008e060e */
[----:B------:R0:W-:Y:S04]  /*214e0*/  STL [R1+0x5ac], R14 ;  /* 0x0005ac0e01007387 */ /* 0x0001e80000100800 */
        /* <DEDUP_REMOVED lines=8> */
[----:B0-----:R-:W5:Y:S01]  /*21570*/  LDL.LU R12, [R1+0x518] ;  /* 0x00051800010c7983 */ /* 0x001f620000300800 */
[----:B------:R-:W-:-:S05]  /*21580*/  IADD3 R9, P3, PT, R7, R9, RZ ;  /* 0x0000000907097210 */ /* 0x000fca0007f7e0ff */
[----:B------:R0:W-:Y:S01]  /*21590*/  STL [R1+0x580], R9 ;  /* 0x0005800901007387 */ /* 0x0001e20000100800 */
[----:B------:R-:W-:Y:S01]  /*215a0*/  IMAD.X R38, R23, 0x1, R38, P4 ;  /* 0x0000000117267824 */ /* 0x000fe200020e0626 */
[----:B------:R-:W-:Y:S02]  /*215b0*/  IADD3 R37, P4, PT, R7, R37, RZ ;  /* 0x0000002507257210 */ /* 0x000fe40007f9e0ff */
[----:B0-----:R-:W5:Y:S01]  /*215c0*/  LDL.LU R9, [R1+0x534] ;  /* 0x0005340001097983 */ /* 0x001f620000300800 */
[----:B------:R-:W-:-:S03]  /*215d0*/  IMAD.X R36, R23, 0x1, R36, P5 ;  /* 0x0000000117247824 */ /* 0x000fc600028e0624 */
[----:B------:R-:W-:Y:S04]  /*215e0*/  STL [R1+0x59c], R38 ;  /* 0x00059c2601007387 */ /* 0x000fe80000100800 */
[----:B------:R-:W-:Y:S04]  /*215f0*/  STL [R1+0x578], R37 ;  /* 0x0005782501007387 */ /* 0x000fe80000100800 */
[----:B------:R-:W-:Y:S01]  /*21600*/  STL [R1+0x594], R36 ;  /* 0x0005942401007387 */ /* 0x000fe20000100800 */
[----:B--2---:R-:W-:Y:S01]  /*21610*/  IADD3 R35, P5, PT, R7, R35, RZ ;  /* 0x0000002307237210 */ /* 0x004fe20007fbe0ff */
[----:B------:R-:W-:-:S04]  /*21620*/  IMAD.X R34, R23, 0x1, R34, P6 ;  /* 0x0000000117227824 */ /* 0x000fc800030e0622 */
        /* <DEDUP_REMOVED lines=26> */
[----:B------:R-:W-:Y:S01]  /*217d0*/  IMAD.X R19, R23, 0x1, R19, P3 ;  /* 0x0000000117137824 */ /* 0x000fe200018e0613 */
[----:B------:R-:W-:Y:S01]  /*217e0*/  IADD3 R15, P3, PT, R7, R15, RZ ;  /* 0x0000000f070f7210 */ /* 0x000fe20007f7e0ff */
[----:B------:R-:W-:Y:S01]  /*217f0*/  STL [R1+0x55c], R21 ;  /* 0x00055c1501007387 */ /* 0x000fe20000100800 */
[----:B------:R-:W-:-:S03]  /*21800*/  IMAD.X R18, R23, 0x1, R18, P4 ;  /* 0x0000000117127824 */ /* 0x000fc600020e0612 */
[----:B------:R0:W-:Y:S04]  /*21810*/  STL [R1+0x530], R15 ;  /* 0x0005300f01007387 */ /* 0x0001e80000100800 */
[----:B------:R-:W-:Y:S04]  /*21820*/  STL [R1+0x538], R20 ;  /* 0x0005381401007387 */ /* 0x000fe80000100800 */
[----:B0-----:R-:W2:Y:S04]  /*21830*/  LDL.LU R15, [R1+0x510] ;  /* 0x00051000010f7983 */ /* 0x001ea80000300800 */
[----:B------:R-:W-:Y:S01]  /*21840*/  STL [R1+0x554], R19 ;  /* 0x0005541301007387 */ /* 0x000fe20000100800 */
[----:B---3--:R-:W-:Y:S01]  /*21850*/  IADD3 R14, P4, PT, R7, R14, RZ ;  /* 0x0000000e070e7210 */ /* 0x008fe20007f9e0ff */
[----:B----4-:R-:W-:-:S04]  /*21860*/  IMAD.X R17, R23, 0x1, R17, P5 ;  /* 0x0000000117117824 */ /* 0x010fc800028e0611 */
[----:B------:R0:W-:Y:S04]  /*21870*/  STL [R1+0x528], R14 ;  /* 0x0005280e01007387 */ /* 0x0001e80000100800 */
[----:B0-----:R-:W3:Y:S01]  /*21880*/  LDL.LU R14, [R1+0x52c] ;  /* 0x00052c00010e7983 */ /* 0x001ee20000300800 */
[----:B------:R-:W-:-:S03]  /*21890*/  IADD3 R13, P5, PT, R7, R13, RZ ;  /* 0x0000000d070d7210 */ /* 0x000fc60007fbe0ff */
[----:B------:R-:W-:Y:S01]  /*218a0*/  STL [R1+0x54c], R18 ;  /* 0x00054c1201007387 */ /* 0x000fe20000100800 */
[----:B-----5:R-:W-:-:S03]  /*218b0*/  IMAD.X R16, R23, 0x1, R16, P6 ;  /* 0x0000000117107824 */ /* 0x020fc600030e0610 */
[----:B------:R0:W-:Y:S04]  /*218c0*/  STL [R1+0x520], R13 ;  /* 0x0005200d01007387 */ /* 0x0001e80000100800 */
[----:B0-----:R-:W4:Y:S01]  /*218d0*/  LDL.LU R13, [R1+0x508] ;  /* 0x00050800010d7983 */ /* 0x001f220000300800 */
[----:B------:R-:W-:-:S03]  /*218e0*/  IADD3 R12, P6, PT, R7, R12, RZ ;  /* 0x0000000c070c7210 */ /* 0x000fc60007fde0ff */
[----:B------:R-:W-:Y:S04]  /*218f0*/  STL [R1+0x544], R17 ;  /* 0x0005441101007387 */ /* 0x000fe80000100800 */
[----:B------:R0:W-:Y:S04]  /*21900*/  STL [R1+0x518], R12 ;  /* 0x0005180c01007387 */ /* 0x0001e80000100800 */
[----:B0-----:R-:W5:Y:S04]  /*21910*/  LDL.LU R12, [R1+0x524] ;  /* 0x00052400010c7983 */ /* 0x001f680000300800 */
[----:B------:R-:W-:Y:S01]  /*21920*/  STL [R1+0x53c], R16 ;  /* 0x00053c1001007387 */ /* 0x000fe20000100800 */
[----:B------:R-:W-:-:S03]  /*21930*/  IMAD.X R9, R23, 0x1, R9, P1 ;  /* 0x0000000117097824 */ /* 0x000fc600008e0609 */
        /* <DEDUP_REMOVED lines=22> */
[----:B--2---:R-:W-:-:S05]  /*21aa0*/  IADD3 R15, P1, PT, R7, R15, RZ ;  /* 0x0000000f070f7210 */ /* 0x004fca0007f3e0ff */
[----:B------:R0:W-:Y:S04]  /*21ab0*/  STL [R1+0x510], R15 ;  /* 0x0005100f01007387 */ /* 0x0001e80000100800 */
        /* <DEDUP_REMOVED lines=9> */
[----:B-----5:R-:W-:-:S05]  /*21b50*/  IMAD.X R12, R23, 0x1, R12, P4 ;  /* 0x00000001170c7824 */ /* 0x020fca00020e060c */
[----:B------:R0:W-:Y:S04]  /*21b60*/  STL [R1+0x524], R12 ;  /* 0x0005240c01007387 */ /* 0x0001e80000100800 */
[----:B0-----:R-:W5:Y:S01]  /*21b70*/  LDL.LU R12, [R1+0x498] ;  /* 0x00049800010c7983 */ /* 0x001f620000300800 */
[----:B------:R-:W-:Y:S01]  /*21b80*/  IADD3 R38, P4, PT, R7, R38, RZ ;  /* 0x0000002607267210 */ /* 0x000fe20007f9e0ff */
[----:B------:R-:W-:Y:S01]  /*21b90*/  IMAD.X R37, R23, 0x1, R37, P5 ;  /* 0x0000000117257824 */ /* 0x000fe200028e0625 */
        /* <DEDUP_REMOVED lines=37> */
[----:B------:R-:W-:-:S03]  /*21df0*/  IADD3 R18, P4, PT, R7, R18, RZ ;  /* 0x0000001207127210 */ /* 0x000fc60007f9e0ff */
[----:B0-----:R-:W5:Y:S04]  /*21e00*/  LDL.LU R9, [R1+0x4b4] ;  /* 0x0004b40001097983 */ /* 0x001f680000300800 */
[----:B------:R-:W-:Y:S01]  /*21e10*/  STL [R1+0x4b8], R19 ;  /* 0x0004b81301007387 */ /* 0x000fe20000100800 */
[----:B--2---:R-:W-:-:S05]  /*21e20*/  IMAD.X R15, R23, 0x1, R15, P5 ;  /* 0x00000001170f7824 */ /* 0x004fca00028e060f */
[----:B------:R0:W-:Y:S01]  /*21e30*/  STL [R1+0x4cc], R15 ;  /* 0x0004cc0f01007387 */ /* 0x0001e20000100800 */
[----:B------:R-:W-:-:S03]  /*21e40*/  IADD3 R17, P5, PT, R7, R17, RZ ;  /* 0x0000001107117210 */ /* 0x000fc60007fbe0ff */
[----:B0-----:R-:W2:Y:S04]  /*21e50*/  LDL.LU R15, [R1+0x490] ;  /* 0x00049000010f7983 */ /* 0x001ea80000300800 */
[----:B------:R-:W-:Y:S01]  /*21e60*/  STL [R1+0x4b0], R18 ;  /* 0x0004b01201007387 */ /* 0x000fe20000100800 */
[----:B---3--:R-:W-:-:S05]  /*21e70*/  IMAD.X R14, R23, 0x1, R14, P6 ;  /* 0x00000001170e7824 */ /* 0x008fca00030e060e */
[----:B------:R0:W-:Y:S01]  /*21e80*/  STL [R1+0x4c4], R14 ;  /* 0x0004c40e01007387 */ /* 0x0001e20000100800 */
[----:B----4-:R-:W-:-:S03]  /*21e90*/  IADD3 R16, P6, PT, R7, R16, RZ ;  /* 0x0000001007107210 */ /* 0x010fc60007fde0ff */
[----:B0-----:R-:W3:Y:S01]  /*21ea0*/  LDL.LU R14, [R1+0x4ac] ;  /* 0x0004ac00010e7983 */ /* 0x001ee20000300800 */
[----:B------:R-:W-:-:S03]  /*21eb0*/  IMAD.X R13, R23, 0x1, R13, P1 ;  /* 0x00000001170d7824 */ /* 0x000fc600008e060d */
[----:B------:R-:W-:Y:S04]  /*21ec0*/  STL [R1+0x4a8], R17 ;  /* 0x0004a81101007387 */ /* 0x000fe80000100800 */
[----:B------:R0:W-:Y:S04]  /*21ed0*/  STL [R1+0x4bc], R13 ;  /* 0x0004bc0d01007387 */ /* 0x0001e80000100800 */
[----:B0-----:R-:W4:Y:S01]  /*21ee0*/  LDL.LU R13, [R1+0x488] ;  /* 0x00048800010d7983 */ /* 0x001f220000300800 */
[----:B-----5:R-:W-:-:S03]  /*21ef0*/  IADD3 R12, P1, PT, R7, R12, RZ ;  /* 0x0000000c070c7210 */ /* 0x020fc60007f3e0ff */
        /* <DEDUP_REMOVED lines=22> */
[----:B------:R-:W-:-:S03]  /*22060*/  IMAD.X R9, R23, 0x1, R9, P3 ;  /* 0x0000000117097824 */ /* 0x000fc600018e0609 */
[----:B------:R-:W5:Y:S04]  /*22070*/  LDL.LU R18, [R1+0x454] ;  /* 0x0004540001127983 */ /* 0x000f680000300800 */
[----:B------:R0:W-:Y:S04]  /*22080*/  STL [R1+0x4b4], R9 ;  /* 0x0004b40901007387 */ /* 0x0001e80000100800 */
        /* <DEDUP_REMOVED lines=9> */
[----:B----4-:R-:W-:-:S05]  /*22120*/  IADD3 R13, P4, PT, R7, R13, RZ ;  /* 0x0000000d070d7210 */ /* 0x010fca0007f9e0ff */
[----:B------:R0:W-:Y:S01]  /*22130*/  STL [R1+0x488], R13 ;  /* 0x0004880d01007387 */ /* 0x0001e20000100800 */
[----:B-----5:R-:W-:Y:S01]  /*22140*/  IMAD.X R38, R23, 0x1, R38, P5 ;  /* 0x0000000117267824 */ /* 0x020fe200028e0626 */
[----:B------:R-:W-:Y:S02]  /*22150*/  IADD3 R37, P5, PT, R7, R37, RZ ;  /* 0x0000002507257210 */ /* 0x000fe40007fbe0ff */
[----:B0-----:R-:W4:Y:S01]  /*22160*/  LDL.LU R13, [R1+0x43c] ;  /* 0x00043c00010d7983 */ /* 0x001f220000300800 */
        /* <DEDUP_REMOVED lines=34> */
[----:B------:R-:W-:Y:S04]  /*22390*/  STL [R1+0x464], R21 ;  /* 0x0004641501007387 */ /* 0x000fe80000100800 */
[----:B------:R0:W-:Y:S04]  /*223a0*/  STL [R1+0x438], R12 ;  /* 0x0004380c01007387 */ /* 0x0001e80000100800 */
[----:B------:R-:W-:Y:S04]  /*223b0*/  STL [R1+0x440], R20 ;  /* 0x0004401401007387 */ /* 0x000fe80000100800 */
        /* <DEDUP_REMOVED lines=8> */
[----:B--2---:R-:W-:Y:S01]  /*22440*/  IADD3 R15, P6, PT, R7, R15, RZ ;  /* 0x0000000f070f7210 */ /* 0x004fe20007fde0ff */
[----:B------:R-:W-:-:S04]  /*22450*/  IMAD.X R16, R23, 0x1, R16, P1 ;  /* 0x0000000117107824 */ /* 0x000fc800008e0610 */
[----:B------:R0:W-:Y:S04]  /*22460*/  STL [R1+0x428], R15 ;  /* 0x0004280f01007387 */ /* 0x0001e80000100800 */
[----:B0-----:R-:W2:Y:S04]  /*22470*/  LDL.LU R15, [R1+0x410] ;  /* 0x00041000010f7983 */ /* 0x001ea80000300800 */
[----:B------:R-:W-:Y:S01]  /*22480*/  STL [R1+0x44c], R17 ;  /* 0x00044c1101007387 */ /* 0x000fe20000100800 */
[----:B---3--:R-:W-:-:S05]  /*22490*/  IADD3 R14, P1, PT, R7, R14, RZ ;  /* 0x0000000e070e7210 */ /* 0x008fca0007f3e0ff */
[----:B------:R0:W-:Y:S04]  /*224a0*/  STL [R1+0x420], R14 ;  /* 0x0004200e01007387 */ /* 0x0001e80000100800 */
[----:B0-----:R-:W3:Y:S01]  /*224b0*/  LDL.LU R14, [R1+0x42c] ;  /* 0x00042c00010e7983 */ /* 0x001ee20000300800 */
[----:B----4-:R-:W-:-:S03]  /*224c0*/  IMAD.X R13, R23, 0x1, R13, P3 ;  /* 0x00000001170d7824 */ /* 0x010fc600018e060d */
        /* <DEDUP_REMOVED lines=22> */
[----:B-----5:R-:W-:-:S03]  /*22630*/  IADD3 R12, P3, PT, R7, R12, RZ ;  /* 0x0000000c070c7210 */ /* 0x020fc60007f7e0ff */
[----:B------:R-:W5:Y:S04]  /*22640*/  LDL.LU R18, [R1+0xe30] ;  /* 0x000e300001127983 */ /* 0x000f680000300800 */
[----:B------:R0:W-:Y:S04]  /*22650*/  STL [R1+0x418], R12 ;  /* 0x0004180c01007387 */ /* 0x0001e80000100800 */
        /* <DEDUP_REMOVED lines=8> */
[----:B0-----:R-:W2:Y:S01]  /*226e0*/  LDL.LU R15, [R1+0xe3c] ;  /* 0x000e3c00010f7983 */ /* 0x001ea20000300800 */
[----:B---3--:R-:W-:-:S05]  /*226f0*/  IMAD.X R14, R23, 0x1, R14, P5 ;  /* 0x00000001170e7824 */ /* 0x008fca00028e060e */
[----:B------:R0:W-:Y:S01]  /*22700*/  STL [R1+0x42c], R14 ;  /* 0x00042c0e01007387 */ /* 0x0001e20000100800 */
[----:B----4-:R-:W-:Y:S01]  /*22710*/  IADD3 R38, P5, PT, R7, R38, RZ ;  /* 0x0000002607267210 */ /* 0x010fe20007fbe0ff */
[----:B------:R-:W-:Y:S02]  /*22720*/  IMAD.X R37, R23, 0x1, R37, P6 ;  /* 0x0000000117257824 */ /* 0x000fe400030e0625 */
[----:B0-----:R-:W3:Y:S01]  /*22730*/  LDL.LU R14, [R1+0xe18] ;  /* 0x000e1800010e7983 */ /* 0x001ee20000300800 */
        /* <DEDUP_REMOVED lines=36> */
[----:B------:R-:W-:Y:S04]  /*22980*/  STL [R1+0x3c4], R20 ;  /* 0x0003c41401007387 */ /* 0x000fe80000100800 */
[----:B0-----:R-:W4:Y:S01]  /*22990*/  LDL.LU R13, [R1+0xe34] ;  /* 0x000e3400010d7983 */ /* 0x001f220000300800 */
[----:B-----5:R-:W-:-:S03]  /*229a0*/  IMAD.X R12, R8, 0x1, R12, P6 ;  /* 0x00000001080c7824 */ /* 0x020fc600030e060c */
[----:B------:R-:W-:Y:S04]  /*229b0*/  STL [R1+0xe38], R19 ;  /* 0x000e381301007387 */ /* 0x000fe80000100800 */
[----:B------:R0:W-:Y:S04]  /*229c0*/  STL [R1+0x3b4], R12 ;  /* 0x0003b40c01007387 */ /* 0x0001e80000100800 */
[----:B0-----:R-:W5:Y:S01]  /*229d0*/  LDL.LU R12, [R1+0xe10] ;  /* 0x000e1000010c7983 */ /* 0x001f620000300800 */
[----:B------:R-:W-:Y:S01]  /*229e0*/  IADD3 R18, P5, PT, R6, R18, RZ ;  /* 0x0000001206127210 */ /* 0x000fe20007fbe0ff */
[----:B------:R-:W-:Y:S01]  /*229f0*/  IMAD.X R9, R8, 0x1, R9, P1 ;  /* 0x0000000108097824 */ /* 0x000fe200008e0609 */
[----:B------:R-:W-:-:S03]  /*22a00*/  IADD3 R17, P6, PT, R6, R17, RZ ;  /* 0x0000001106117210 */ /* 0x000fc60007fde0ff */
[----:B------:R-:W-:Y:S01]  /*22a10*/  STL [R1+0xe30], R18 ;  /* 0x000e301201007387 */ /* 0x000fe20000100800 */
[----:B------:R-:W-:-:S03]  /*22a20*/  IADD3 R16, P1, PT, R6, R16, RZ ;  /* 0x0000001006107210 */ /* 0x000fc60007f3e0ff */
[----:B------:R0:W-:Y:S04]  /*22a30*/  STL [R1+0x3ac], R9 ;  /* 0x0003ac0901007387 */ /* 0x0001e80000100800 */
[----:B0-----:R-:W5:Y:S04]  /*22a40*/  LDL.LU R9, [R1+0xe2c] ;  /* 0x000e2c0001097983 */ /* 0x001f680000300800 */
[----:B------:R-:W-:Y:S01]  /*22a50*/  STL [R1+0xe28], R17 ;  /* 0x000e281101007387 */ /* 0x000fe20000100800 */
[----:B--2---:R-:W-:-:S05]  /*22a60*/  IMAD.X R15, R8, 0x1, R15, P3 ;  /* 0x00000001080f7824 */ /* 0x004fca00018e060f */
[----:B------:R0:W-:Y:S04]  /*22a70*/  STL [R1+0xe3c], R15 ;  /* 0x000e3c0f01007387 */ /* 0x0001e80000100800 */
[----:B0-----:R-:W2:Y:S04]  /*22a80*/  LDL.LU R15, [R1+0xe08] ;  /* 0x000e0800010f7983 */ /* 0x001ea80000300800 */
[----:B------:R-:W-:Y:S04]  /*22a90*/  STL [R1+0xe20], R16 ;  /* 0x000e201001007387 */ /* 0x000fe80000100800 */
[----:B------:R-:W2:Y:S04]  /*22aa0*/  LDL.LU R37, [R1+0xe24] ;  /* 0x000e240001257983 */ /* 0x000ea80000300800 */
[----:B------:R-:W2:Y:S01]  /*22ab0*/  LDL.LU R36, [R1+0xe00] ;  /* 0x000e000001247983 */ /* 0x000ea20000300800 */
[----:B---3--:R-:W-:-:S03]  /*22ac0*/  IADD3 R14, P3, PT, R6, R14, RZ ;  /* 0x0000000e060e7210 */ /* 0x008fc60007f7e0ff */
        /* <DEDUP_REMOVED lines=18> */
[----:B0-----:R-:W3:Y:S04]  /*22bf0*/  LDL.LU R14, [R1+0xdd8] ;  /* 0x000dd800010e7983 */ /* 0x001ee80000300800 */
[----:B------:R-:W3:Y:S01]  /*22c00*/  LDL.LU R18, [R1+0x39c] ;  /* 0x00039c0001127983 */ /* 0x000ee20000300800 */
[----:B----4-:R-:W-:-:S05]  /*22c10*/  IMAD.X R13, R8, 0x1, R13, P4 ;  /* 0x00000001080d7824 */ /* 0x010fca00020e060d */
[----:B------:R0:W-:Y:S04]  /*22c20*/  STL [R1+0xe34], R13 ;  /* 0x000e340d01007387 */ /* 0x0001e80000100800 */
[----:B0-----:R-:W4:Y:S01]  /*22c30*/  LDL.LU R13, [R1+0xdd0] ;  /* 0x000dd000010d7983 */ /* 0x001f220000300800 */
[----:B-----5:R-:W-:-:S03]  /*22c40*/  IADD3 R12, P4, PT, R6, R12, RZ ;  /* 0x0000000c060c7210 */ /* 0x020fc60007f9e0ff */
[----:B------:R-:W5:Y:S04]  /*22c50*/  LDL.LU R17, [R1+0x394] ;  /* 0x0003940001117983 */ /* 0x000f680000300800 */
[----:B------:R0:W-:Y:S04]  /*22c60*/  STL [R1+0xe10], R12 ;  /* 0x000e100c01007387 */ /* 0x0001e80000100800 */
[----:B0-----:R-:W5:Y:S04]  /*22c70*/  LDL.LU R12, [R1+0xdc8] ;  /* 0x000dc800010c7983 */ /* 0x001f680000300800 */
[----:B------:R-:W5:Y:S01]  /*22c80*/  LDL.LU R16, [R1+0x38c] ;  /* 0x00038c0001107983 */ /* 0x000f620000300800 */
[----:B------:R-:W-:-:S05]  /*22c90*/  IMAD.X R9, R8, 0x1, R9, P5 ;  /* 0x0000000108097824 */ /* 0x000fca00028e0609 */
[----:B------:R0:W-:Y:S04]  /*22ca0*/  STL [R1+0xe2c], R9 ;  /* 0x000e2c0901007387 */ /* 0x0001e80000100800 */
[----:B0-----:R-:W5:Y:S01]  /*22cb0*/  LDL.LU R9, [R1+0xdc0] ;  /* 0x000dc00001097983 */ /* 0x001f620000300800 */
[----:B--2---:R-:W-:-:S05]  /*22cc0*/  IADD3 R15, P5, PT, R6, R15, RZ ;  /* 0x0000000f060f7210 */ /* 0x004fca0007fbe0ff */
[----:B------:R0:W-:Y:S01]  /*22cd0*/  STL [R1+0xe08], R15 ;  /* 0x000e080f01007387 */ /* 0x0001e20000100800 */
[----:B------:R-:W-:Y:S01]  /*22ce0*/  IMAD.X R37, R8, 0x1, R37, P6 ;  /* 0x0000000108257824 */ /* 0x000fe200030e0625 */
[----:B------:R-:W-:Y:S02]  /*22cf0*/  IADD3 R36, P6, PT, R6, R36, RZ ;  /* 0x0000002406247210 */ /* 0x000fe40007fde0ff */
[----:B0-----:R-:W2:Y:S01]  /*22d00*/  LDL.LU R15, [R1+0xddc] ;  /* 0x000ddc00010f7983 */ /* 0x001ea20000300800 */
[----:B---3--:R-:W-:-:S03]  /*22d10*/  IMAD.X R35, R8, 0x1, R35, P1 ;  /* 0x0000000108237824 */ /* 0x008fc600008e0623 */
        /* <DEDUP_REMOVED lines=37> */
[----:B0-----:R-:W3:Y:S04]  /*22f70*/  LDL.LU R14, [R1+0xdb8] ;  /* 0x000db800010e7983 */ /* 0x001ee80000300800 */
[----:B------:R-:W-:Y:S01]  /*22f80*/  STL [R1+0x3a4], R19 ;  /* 0x0003a41301007387 */ /* 0x000fe20000100800 */
[----:B----4-:R-:W-:Y:S01]  /*22f90*/  IADD3 R13, P6, PT, R6, R13, RZ ;  /* 0x0000000d060d7210 */ /* 0x010fe20007fde0ff */
[----:B-----5:R-:W-:-:S04]  /*22fa0*/  IMAD.X R17, R8, 0x1, R17, P1 ;  /* 0x0000000108117824 */ /* 0x020fc800008e0611 */
[----:B------:R0:W-:Y:S04]  /*22fb0*/  STL [R1+0xdd0], R13 ;  /* 0x000dd00d01007387 */ /* 0x0001e80000100800 */
[----:B0-----:R-:W4:Y:S01]  /*22fc0*/  LDL.LU R13, [R1+0xdd4] ;  /* 0x000dd400010d7983 */ /* 0x001f220000300800 */
[----:B------:R-:W-:-:S03]  /*22fd0*/  IADD3 R12, P1, PT, R6, R12, RZ ;  /* 0x0000000c060c7210 */ /* 0x000fc60007f3e0ff */
[----:B------:R-:W-:Y:S04]  /*22fe0*/  STL [R1+0x39c], R18 ;  /* 0x00039c1201007387 */ /* 0x000fe80000100800 */
[----:B------:R0:W-:Y:S04]  /*22ff0*/  STL [R1+0xdc8], R12 ;  /* 0x000dc80c01007387 */ /* 0x0001e80000100800 */
[----:B0-----:R-:W5:Y:S01]  /*23000*/  LDL.LU R12, [R1+0xdb0] ;  /* 0x000db000010c7983 */ /* 0x001f620000300800 */
[----:B------:R-:W-:Y:S01]  /*23010*/  IMAD.X R16, R8, 0x1, R16, P3 ;  /* 0x0000000108107824 */ /* 0x000fe200018e0610 */
[----:B------:R-:W-:-:S02]  /*23020*/  IADD3 R9, P3, PT, R6, R9, RZ ;  /* 0x0000000906097210 */ /* 0x000fc40007f7e0ff */
[----:B------:R-:W-:Y:S04]  /*23030*/  STL [R1+0x394], R17 ;  /* 0x0003941101007387 */ /* 0x000fe80000100800 */
[----:B------:R0:W-:Y:S04]  /*23040*/  STL [R1+0xdc0], R9 ;  /* 0x000dc00901007387 */ /* 0x0001e80000100800 */
[----:B0-----:R-:W5:Y:S04]  /*23050*/  LDL.LU R9, [R1+0xdcc] ;  /* 0x000dcc0001097983 */ /* 0x001f680000300800 */
[----:B------:R-:W-:Y:S04]  /*23060*/  STL [R1+0x38c], R16 ;  /* 0x00038c1001007387 */ /* 0x000fe80000100800 */
[----:B------:R-:W5:Y:S04]  /*23070*/  LDL.LU R37, [R1+0xda8] ;  /* 0x000da80001257983 */ /* 0x000f680000300800 */
[----:B------:R-:W5:Y:S04]  /*23080*/  LDL.LU R36, [R1+0xdc4] ;  /* 0x000dc40001247983 */ /* 0x000f680000300800 */
[----:B------:R-:W5:Y:S01]  /*23090*/  LDL.LU R35, [R1+0xda0] ;  /* 0x000da00001237983 */ /* 0x000f620000300800 */
[----:B--2---:R-:W-:-:S05]  /*230a0*/  IMAD.X R15, R8, 0x1, R15, P4 ;  /* 0x00000001080f7824 */ /* 0x004fca00020e060f */
        /* <DEDUP_REMOVED lines=19> */
[----:B---3--:R-:W-:-:S05]  /*231e0*/  IADD3 R14, P4, PT, R6, R14, RZ ;  /* 0x0000000e060e7210 */ /* 0x008fca0007f9e0ff */
[----:B------:R0:W-:Y:S04]  /*231f0*/  STL [R1+0xdb8], R14 ;  /* 0x000db80e01007387 */ /* 0x0001e80000100800 */
        /* <DEDUP_REMOVED lines=8> */
[----:B0-----:R-:W5:Y:S01]  /*23280*/  LDL.LU R12, [R1+0x36c] ;  /* 0x00036c00010c7983 */ /* 0x001f620000300800 */
[----:B------:R-:W-:-:S05]  /*23290*/  IMAD.X R9, R8, 0x1, R9, P6 ;  /* 0x0000000108097824 */ /* 0x000fca00030e0609 */
[----:B------:R0:W-:Y:S01]  /*232a0*/  STL [R1+0xdcc], R9 ;  /* 0x000dcc0901007387 */ /* 0x0001e20000100800 */
[----:B------:R-:W-:Y:S01]  /*232b0*/  IADD3 R37, P6, PT, R6, R37, RZ ;  /* 0x0000002506257210 */ /* 0x000fe20007fde0ff */
[----:B------:R-:W-:Y:S02]  /*232c0*/  IMAD.X R36, R8, 0x1, R36, P1 ;  /* 0x0000000108247824 */ /* 0x000fe400008e0624 */
[----:B0-----:R-:W5:Y:S01]  /*232d0*/  LDL.LU R9, [R1+0xd60] ;  /* 0x000d600001097983 */ /* 0x001f620000300800 */
[----:B------:R-:W-:-:S03]  /*232e0*/  IADD3 R35, P1, PT, R6, R35, RZ ;  /* 0x0000002306237210 */ /* 0x000fc60007f3e0ff */
[----:B------:R-:W-:Y:S04]  /*232f0*/  STL [R1+0xda8], R37 ;  /* 0x000da82501007387 */ /* 0x000fe80000100800 */
[----:B------:R-:W-:Y:S04]  /*23300*/  STL [R1+0xdc4], R36 ;  /* 0x000dc42401007387 */ /* 0x000fe80000100800 */
[----:B------:R-:W-:Y:S01]  /*23310*/  STL [R1+0xda0], R35 ;  /* 0x000da02301007387 */ /* 0x000fe20000100800 */
[----:B--2---:R-:W-:Y:S01]  /*23320*/  IMAD.X R34, R8, 0x1, R34, P3 ;  /* 0x0000000108227824 */ /* 0x004fe200018e0622 */
[----:B------:R-:W-:-:S04]  /*23330*/  IADD3 R33, P3, PT, R6, R33, RZ ;  /* 0x0000002106217210 */ /* 0x000fc80007f7e0ff */
        /* <DEDUP_REMOVED lines=27> */
[----:B------:R-:W-:Y:S01]  /*234f0*/  IMAD.X R15, R8, 0x1, R15, P6 ;  /* 0x00000001080f7824 */ /* 0x000fe200030e060f */
[----:B------:R-:W-:-:S04]  /*23500*/  IADD3 R19, P5, PT, R6, R19, RZ ;  /* 0x0000001306137210 */ /* 0x000fc80007fbe0ff */
[----:B------:R0:W-:Y:S04]  /*23510*/  STL [R1+0x384], R15 ;  /* 0x0003840f01007387 */ /* 0x0001e80000100800 */
[----:B------:R-:W-:Y:S01]  /*23520*/  STL [R1+0xd84], R20 ;  /* 0x000d841401007387 */ /* 0x000fe20000100800 */
[----:B------:R-:W-:-:S03]  /*23530*/  IADD3 R18, P6, PT, R6, R18, RZ ;  /* 0x0000001206127210 */ /* 0x000fc60007fde0ff */
[----:B0-----:R-:W2:Y:S04]  /*23540*/  LDL.LU R15, [R1+0xd7c] ;  /* 0x000d7c00010f7983 */ /* 0x001ea80000300800 */
[----:B------:R-:W-:Y:S01]  /*23550*/  STL [R1+0xd80], R19 ;  /* 0x000d801301007387 */ /* 0x000fe20000100800 */
[----:B---3--:R-:W-:-:S05]  /*23560*/  IMAD.X R14, R8, 0x1, R14, P1 ;  /* 0x00000001080e7824 */ /* 0x008fca00008e060e */
[----:B------:R0:W-:Y:S01]  /*23570*/  STL [R1+0x37c], R14 ;  /* 0x00037c0e01007387 */ /* 0x0001e20000100800 */
[----:B------:R-:W-:-:S03]  /*23580*/  IADD3 R17, P1, PT, R6, R17, RZ ;  /* 0x0000001106117210 */ /* 0x000fc60007f3e0ff */
[----:B0-----:R-:W3:Y:S04]  /*23590*/  LDL.LU R14, [R1+0xd58] ;  /* 0x000d5800010e7983 */ /* 0x001ee80000300800 */
[----:B------:R-:W-:Y:S01]  /*235a0*/  STL [R1+0xd78], R18 ;  /* 0x000d781201007387 */ /* 0x000fe20000100800 */
[----:B----4-:R-:W-:-:S05]  /*235b0*/  IMAD.X R13, R8, 0x1, R13, P3 ;  /* 0x00000001080d7824 */ /* 0x010fca00018e060d */
[----:B------:R0:W-:Y:S04]  /*235c0*/  STL [R1+0x374], R13 ;  /* 0x0003740d01007387 */ /* 0x0001e80000100800 */
[----:B0-----:R-:W4:Y:S01]  /*235d0*/  LDL.LU R13, [R1+0xd74] ;  /* 0x000d7400010d7983 */ /* 0x001f220000300800 */
[----:B-----5:R-:W-:-:S03]  /*235e0*/  IMAD.X R12, R8, 0x1, R12, P4 ;  /* 0x00000001080c7824 */ /* 0x020fc600020e060c */
[----:B------:R-:W-:Y:S04]  /*235f0*/  STL [R1+0xd70], R17 ;  /* 0x000d701101007387 */ /* 0x000fe80000100800 */
[----:B------:R0:W-:Y:S04]  /*23600*/  STL [R1+0x36c], R12 ;  /* 0x00036c0c01007387 */ /* 0x0001e80000100800 */
[----:B0-----:R-:W5:Y:S01]  /*23610*/  LDL.LU R12, [R1+0xd50] ;  /* 0x000d5000010c7983 */ /* 0x001f620000300800 */
[C---:B------:R-:W-:Y:S02]  /*23620*/  IADD3 R16, P3, PT, R6.reuse, R16, RZ ;  /* 0x0000001006107210 */ /* 0x040fe40007f7e0ff */
        /* <DEDUP_REMOVED lines=81> */
[----:B------:R-:W-:-:S04]  /*23b40*/  IMAD.X R17, R8, 0x1, R17, P3 ;  /* 0x0000000108117824 */ /* 0x000fc800018e0611 */
[----:B------:R0:W-:Y:S04]  /*23b50*/  STL [R1+0xd18], R15 ;  /* 0x000d180f01007387 */ /* 0x0001e80000100800 */
[----:B0-----:R-:W2:Y:S04]  /*23b60*/  LDL.LU R15, [R1+0xd1c] ;  /* 0x000d1c00010f7983 */ /* 0x001ea80000300800 */
[----:B------:R-:W-:Y:S01]  /*23b70*/  STL [R1+0x364], R18 ;  /* 0x0003641201007387 */ /* 0x000fe20000100800 */
[----:B---3--:R-:W-:Y:S01]  /*23b80*/  IADD3 R14, P3, PT, R6, R14, RZ ;  /* 0x0000000e060e7210 */ /* 0x008fe20007f7e0ff */
[----:B------:R-:W-:-:S04]  /*23b90*/  IMAD.X R16, R8, 0x1, R16, P4 ;  /* 0x0000000108107824 */ /* 0x000fc800020e0610 */
[----:B------:R0:W-:Y:S04]  /*23ba0*/  STL [R1+0xd10], R14 ;  /* 0x000d100e01007387 */ /* 0x0001e80000100800 */
[----:B0-----:R-:W3:Y:S04]  /*23bb0*/  LDL.LU R14, [R1+0xeb8] ;  /* 0x000eb800010e7983 */ /* 0x001ee80000300800 */
[----:B------:R-:W-:Y:S01]  /*23bc0*/  STL [R1+0x35c], R17 ;  /* 0x00035c1101007387 */ /* 0x000fe20000100800 */
[----:B----4-:R-:W-:-:S05]  /*23bd0*/  IADD3 R13, P4, PT, R6, R13, RZ ;  /* 0x0000000d060d7210 */ /* 0x010fca0007f9e0ff */
        /* <DEDUP_REMOVED lines=79> */
[----:B------:R-:W-:-:S02]  /*240d0*/  IADD3 R19, P6, PT, R6, R19, RZ ;  /* 0x0000001306137210 */ /* 0x000fc40007fde0ff */
[----:B------:R-:W-:Y:S01]  /*240e0*/  IADD3 R18, P1, PT, R6, R18, RZ ;  /* 0x0000001206127210 */ /* 0x000fe20007f3e0ff */
[----:B------:R-:W-:Y:S02]  /*240f0*/  IMAD.X R9, R8, 0x1, R9, P3 ;  /* 0x0000000108097824 */ /* 0x000fe400018e0609 */
[----:B------:R-:W-:Y:S04]  /*24100*/  STL [R1+0xe60], R19 ;  /* 0x000e601301007387 */ /* 0x000fe80000100800 */
[----:B------:R0:W-:Y:S01]  /*24110*/  STL [R1+0xe74], R9 ;  /* 0x000e740901007387 */ /* 0x0001e20000100800 */
        /* <DEDUP_REMOVED lines=9> */
[----:B------:R0:W-:Y:S04]  /*241b0*/  STL [R1+0xe64], R14 ;  /* 0x000e640e01007387 */ /* 0x0001e80000100800 */
[----:B0-----:R-:W3:Y:S04]  /*241c0*/  LDL.LU R14, [R1+0xcf0] ;  /* 0x000cf000010e7983 */ /* 0x001ee80000300800 */
[----:B------:R-:W-:Y:S04]  /*241d0*/  STL [R1+0xe48], R16 ;  /* 0x000e481001007387 */ /* 0x000fe80000100800 */
[----:B------:R-:W3:Y:S04]  /*241e0*/  LDL.LU R37, [R1+0xe4c] ;  /* 0x000e4c0001257983 */ /* 0x000ee80000300800 */
[----:B------:R-:W3:Y:S01]  /*241f0*/  LDL.LU R36, [R1+0xce8] ;  /* 0x000ce80001247983 */ /* 0x000ee20000300800 */
[----:B----4-:R-:W-:-:S03]  /*24200*/  IADD3 R13, P5, PT, R6, R13, RZ ;  /* 0x0000000d060d7210 */ /* 0x010fc60007fbe0ff */
        /* <DEDUP_REMOVED lines=18> */
[----:B0-----:R-:W4:Y:S04]  /*24330*/  LDL.LU R13, [R1+0xca0] ;  /* 0x000ca000010d7983 */ /* 0x001f280000300800 */
[----:B------:R-:W4:Y:S01]  /*24340*/  LDL.LU R18, [R1+0xcbc] ;  /* 0x000cbc0001127983 */ /* 0x000f220000300800 */
[----:B-----5:R-:W-:-:S05]  /*24350*/  IMAD.X R12, R8, 0x1, R12, P6 ;  /* 0x00000001080c7824 */ /* 0x020fca00030e060c */
        /* <DEDUP_REMOVED lines=12> */
[----:B------:R-:W-:Y:S01]  /*24420*/  IMAD.X R37, R8, 0x1, R37, P3 ;  /* 0x0000000108257824 */ /* 0x000fe200018e0625 */
[----:B------:R-:W-:Y:S02]  /*24430*/  IADD3 R36, P3, PT, R6, R36, RZ ;  /* 0x0000002406247210 */ /* 0x000fe40007f7e0ff */
[----:B0-----:R-:W3:Y:S01]  /*24440*/  LDL.LU R14, [R1+0xca4] ;  /* 0x000ca400010e7983 */ /* 0x001ee20000300800 */
[----:B----4-:R-:W-:-:S03]  /*24450*/  IMAD.X R35, R8, 0x1, R35, P4 ;  /* 0x0000000108237824 */ /* 0x010fc600020e0623 */
        /* <DEDUP_REMOVED lines=37> */
[----:B0-----:R-:W4:Y:S04]  /*246b0*/  LDL.LU R13, [R1+0xc80] ;  /* 0x000c8000010d7983 */ /* 0x001f280000300800 */
[----:B------:R-:W-:Y:S01]  /*246c0*/  STL [R1+0xcc4], R19 ;  /* 0x000cc41301007387 */ /* 0x000fe20000100800 */
[----:B-----5:R-:W-:-:S05]  /*246d0*/  IADD3 R12, P3, PT, R6, R12, RZ ;  /* 0x0000000c060c7210 */ /* 0x020fca0007f7e0ff */
[----:B------:R0:W-:Y:S04]  /*246e0*/  STL [R1+0xc98], R12 ;  /* 0x000c980c01007387 */ /* 0x0001e80000100800 */
[----:B0-----:R-:W5:Y:S01]  /*246f0*/  LDL.LU R12, [R1+0xc9c] ;  /* 0x000c9c00010c7983 */ /* 0x001f620000300800 */
[----:B------:R-:W-:Y:S01]  /*24700*/  IMAD.X R17, R8, 0x1, R17, P4 ;  /* 0x0000000108117824 */ /* 0x000fe200020e0611 */
[----:B------:R-:W-:Y:S02]  /*24710*/  IADD3 R9, P4, PT, R6, R9, RZ ;  /* 0x0000000906097210 */ /* 0x000fe40007f9e0ff */
[----:B------:R-:W-:Y:S01]  /*24720*/  STL [R1+0xcbc], R18 ;  /* 0x000cbc1201007387 */ /* 0x000fe20000100800 */
[----:B------:R-:W-:-:S03]  /*24730*/  IMAD.X R16, R8, 0x1, R16, P5 ;  /* 0x0000000108107824 */ /* 0x000fc600028e0610 */
[----:B------:R0:W-:Y:S04]  /*24740*/  STL [R1+0xc90], R9 ;  /* 0x000c900901007387 */ /* 0x0001e80000100800 */
[----:B0-----:R-:W5:Y:S04]  /*24750*/  LDL.LU R9, [R1+0xc78] ;  /* 0x000c780001097983 */ /* 0x001f680000300800 */
[----:B------:R-:W-:Y:S01]  /*24760*/  STL [R1+0xcb4], R17 ;  /* 0x000cb41101007387 */ /* 0x000fe20000100800 */
[----:B--2---:R-:W-:-:S05]  /*24770*/  IADD3 R15, P5, PT, R6, R15, RZ ;  /* 0x0000000f060f7210 */ /* 0x004fca0007fbe0ff */
[----:B------:R0:W-:Y:S04]  /*24780*/  STL [R1+0xc88], R15 ;  /* 0x000c880f01007387 */ /* 0x0001e80000100800 */
[----:B0-----:R-:W2:Y:S04]  /*24790*/  LDL.LU R15, [R1+0xc94] ;  /* 0x000c9400010f7983 */ /* 0x001ea80000300800 */
[----:B------:R-:W-:Y:S04]  /*247a0*/  STL [R1+0xcac], R16 ;  /* 0x000cac1001007387 */ /* 0x000fe80000100800 */
[----:B------:R-:W2:Y:S04]  /*247b0*/  LDL.LU R37, [R1+0xc70] ;  /* 0x000c700001257983 */ /* 0x000ea80000300800 */
[----:B------:R-:W2:Y:S01]  /*247c0*/  LDL.LU R36, [R1+0xc8c] ;  /* 0x000c8c0001247983 */ /* 0x000ea20000300800 */
[----:B---3--:R-:W-:-:S03]  /*247d0*/  IMAD.X R14, R8, 0x1, R14, P6 ;  /* 0x00000001080e7824 */ /* 0x008fc600030e060e */
        /* <DEDUP_REMOVED lines=20> */
[----:B----4-:R-:W-:-:S05]  /*24920*/  IADD3 R13, P6, PT, R6, R13, RZ ;  /* 0x0000000d060d7210 */ /* 0x010fca0007fde0ff */
[----:B------:R0:W-:Y:S04]  /*24930*/  STL [R1+0xc80], R13 ;  /* 0x000c800d01007387 */ /* 0x0001e80000100800 */
        /* <DEDUP_REMOVED lines=11> */
[----:B------:R-:W-:Y:S01]  /*249f0*/  IADD3 R37, P3, PT, R6, R37, RZ ;  /* 0x0000002506257210 */ /* 0x000fe20007f7e0ff */
[----:B------:R-:W-:Y:S02]  /*24a00*/  IMAD.X R36, R8, 0x1, R36, P4 ;  /* 0x0000000108247824 */ /* 0x000fe400020e0624 */
[----:B0-----:R-:W2:Y:S01]  /*24a10*/  LDL.LU R15, [R1+0xc08] ;  /* 0x000c0800010f7983 */ /* 0x001ea20000300800 */
[----:B---3--:R-:W-:-:S03]  /*24a20*/  IADD3 R35, P4, PT, R6, R35, RZ ;  /* 0x0000002306237210 */ /* 0x008fc60007f9e0ff */
        /* <DEDUP_REMOVED lines=37> */
[----:B0-----:R-:W3:Y:S04]  /*24c80*/  LDL.LU R14, [R1+0xc24] ;  /* 0x000c2400010e7983 */ /* 0x001ee80000300800 */
[----:B------:R-:W-:Y:S01]  /*24c90*/  STL [R1+0xc28], R19 ;  /* 0x000c281301007387 */ /* 0x000fe20000100800 */
[----:B----4-:R-:W-:-:S05]  /*24ca0*/  IMAD.X R13, R8, 0x1, R13, P4 ;  /* 0x00000001080d7824 */ /* 0x010fca00020e060d */
[----:B------:R0:W-:Y:S04]  /*24cb0*/  STL [R1+0xc3c], R13 ;  /* 0x000c3c0d01007387 */ /* 0x0001e80000100800 */
[----:B0-----:R-:W4:Y:S04]  /*24cc0*/  LDL.LU R13, [R1+0xc00] ;  /* 0x000c0000010d7983 */ /* 0x001f280000300800 */
[----:B------:R-:W-:Y:S01]  /*24cd0*/  STL [R1+0xc20], R18 ;  /* 0x000c201201007387 */ /* 0x000fe20000100800 */
[----:B-----5:R-:W-:-:S05]  /*24ce0*/  IMAD.X R12, R8, 0x1, R12, P5 ;  /* 0x00000001080c7824 */ /* 0x020fca00028e060c */
[----:B------:R0:W-:Y:S04]  /*24cf0*/  STL [R1+0xc34], R12 ;  /* 0x000c340c01007387 */ /* 0x0001e80000100800 */
[----:B0-----:R-:W5:Y:S01]  /*24d00*/  LDL.LU R12, [R1+0xc1c] ;  /* 0x000c1c00010c7983 */ /* 0x001f620000300800 */
[C---:B------:R-:W-:Y:S02]  /*24d10*/  IADD3 R17, P4, PT, R6.reuse, R17, RZ ;  /* 0x0000001106117210 */ /* 0x040fe40007f9e0ff */
[----:B------:R-:W-:Y:S01]  /*24d20*/  IADD3 R16, P5, PT, R6, R16, RZ ;  /* 0x0000001006107210 */ /* 0x000fe20007fbe0ff */
[----:B------:R-:W-:Y:S02]  /*24d30*/  IMAD.X R9, R8, 0x1, R9, P6 ;  /* 0x0000000108097824 */ /* 0x000fe400030e0609 */
        /* <DEDUP_REMOVED lines=84> */
[----:B------:R-:W-:-:S04]  /*25280*/  IMAD.X R17, R8, 0x1, R17, P5 ;  /* 0x0000000108117824 */ /* 0x000fc800028e0611 */
[----:B------:R0:W-:Y:S04]  /*25290*/  STL [R1+0xba0], R14 ;  /* 0x000ba00e01007387 */ /* 0x0001e80000100800 */
[----:B0-----:R-:W3:Y:S04]  /*252a0*/  LDL.LU R14, [R1+0xba4] ;  /* 0x000ba400010e7983 */ /* 0x001ee80000300800 */
[----:B------:R-:W-:Y:S01]  /*252b0*/  STL [R1+0xbc4], R18 ;  /* 0x000bc41201007387 */ /* 0x000fe20000100800 */
[----:B----4-:R-:W-:Y:S01]  /*252c0*/  IADD3 R13, P5, PT, R6, R13, RZ ;  /* 0x0000000d060d7210 */ /* 0x010fe20007fbe0ff */
[----:B------:R-:W-:-:S04]  /*252d0*/  IMAD.X R16, R8, 0x1, R16, P6 ;  /* 0x0000000108107824 */ /* 0x000fc800030e0610 */
[----:B------:R0:W-:Y:S04]  /*252e0*/  STL [R1+0xb98], R13 ;  /* 0x000b980d01007387 */ /* 0x0001e80000100800 */
[----:B0-----:R-:W4:Y:S04]  /*252f0*/  LDL.LU R13, [R1+0xb80] ;  /* 0x000b8000010d7983 */ /* 0x001f280000300800 */
[----:B------:R-:W-:Y:S01]  /*25300*/  STL [R1+0xbbc], R17 ;  /* 0x000bbc1101007387 */ /* 0x000fe20000100800 */
[----:B-----5:R-:W-:-:S05]  /*25310*/  IADD3 R12, P6, PT, R6, R12, RZ ;  /* 0x0000000c060c7210 */ /* 0x020fca0007fde0ff */
        /* <DEDUP_REMOVED lines=78> */
[----:B------:R0:W-:Y:S04]  /*25800*/  STL [R1+0xb4c], R9 ;  /* 0x000b4c0901007387 */ /* 0x0001e80000100800 */
[----:B------:R-:W-:Y:S04]  /*25810*/  STL [R1+0xb54], R20 ;  /* 0x000b541401007387 */ /* 0x000fe80000100800 */
        /* <DEDUP_REMOVED lines=14> */
[----:B0-----:R-:W4:Y:S04]  /*25900*/  LDL.LU R13, [R1+0xb00] ;  /* 0x000b0000010d7983 */ /* 0x001f280000300800 */
[----:B------:R-:W-:Y:S04]  /*25910*/  STL [R1+0xb18], R16 ;  /* 0x000b181001007387 */ /* 0x000fe80000100800 */
[----:B------:R-:W4:Y:S04]  /*25920*/  LDL.LU R37, [R1+0xb1c] ;  /* 0x000b1c0001257983 */ /* 0x000f280000300800 */
[----:B------:R-:W4:Y:S01]  /*25930*/  LDL.LU R36, [R1+0xaf8] ;  /* 0x000af80001247983 */ /* 0x000f220000300800 */
[----:B-----5:R-:W-:-:S03]  /*25940*/  IADD3 R12, P1, PT, R6, R12, RZ ;  /* 0x0000000c060c7210 */ /* 0x020fc60007f3e0ff */
        /* <DEDUP_REMOVED lines=20> */
[----:B------:R-:W-:-:S05]  /*25a90*/  IMAD.X R9, R8, 0x1, R9, P3 ;  /* 0x0000000108097824 */ /* 0x000fca00018e0609 */
        /* <DEDUP_REMOVED lines=12> */
[----:B------:R-:W-:Y:S01]  /*25b60*/  IMAD.X R37, R8, 0x1, R37, P5 ;  /* 0x0000000108257824 */ /* 0x000fe200028e0625 */
[----:B------:R-:W-:Y:S02]  /*25b70*/  IADD3 R36, P5, PT, R6, R36, RZ ;  /* 0x0000002406247210 */ /* 0x000fe40007fbe0ff */
[----:B0-----:R-:W4:Y:S01]  /*25b80*/  LDL.LU R13, [R1+0xab4] ;  /* 0x000ab400010d7983 */ /* 0x001f220000300800 */
[----:B-----5:R-:W-:-:S03]  /*25b90*/  IMAD.X R35, R8, 0x1, R35, P6 ;  /* 0x0000000108237824 */ /* 0x020fc600030e0623 */
        /* <DEDUP_REMOVED lines=37> */
[----:B------:R-:W-:-:S03]  /*25df0*/  IMAD.X R18, R8, 0x1, R18, P5 ;  /* 0x0000000108127824 */ /* 0x000fc600028e0612 */
[----:B------:R-:W-:Y:S01]  /*25e00*/  STL [R1+0xad4], R19 ;  /* 0x000ad41301007387 */ /* 0x000fe20000100800 */
[----:B------:R-:W-:Y:S01]  /*25e10*/  IADD3 R9, P5, PT, R6, R9, RZ ;  /* 0x0000000906097210 */ /* 0x000fe20007fbe0ff */
[----:B------:R-:W-:-:S04]  /*25e20*/  IMAD.X R17, R8, 0x1, R17, P6 ;  /* 0x0000000108117824 */ /* 0x000fc800030e0611 */
        /* <DEDUP_REMOVED lines=10> */
[----:B0-----:R-:W3:Y:S04]  /*25ed0*/  LDL.LU R14, [R1+0xaa4] ;  /* 0x000aa400010e7983 */ /* 0x001ee80000300800 */
[----:B------:R-:W-:Y:S04]  /*25ee0*/  STL [R1+0xabc], R16 ;  /* 0x000abc1001007387 */ /* 0x000fe80000100800 */
[----:B------:R-:W3:Y:S04]  /*25ef0*/  LDL.LU R37, [R1+0xa80] ;  /* 0x000a800001257983 */ /* 0x000ee80000300800 */
[----:B------:R-:W3:Y:S01]  /*25f00*/  LDL.LU R36, [R1+0xa9c] ;  /* 0x000a9c0001247983 */ /* 0x000ee20000300800 */
[----:B----4-:R-:W-:-:S03]  /*25f10*/  IMAD.X R13, R8, 0x1, R13, P3 ;  /* 0x00000001080d7824 */ /* 0x010fc600018e060d */
        /* <DEDUP_REMOVED lines=20> */
[----:B-----5:R-:W-:-:S05]  /*26060*/  IADD3 R12, P3, PT, R6, R12, RZ ;  /* 0x0000000c060c7210 */ /* 0x020fca0007f7e0ff */
[----:B------:R0:W-:Y:S04]  /*26070*/  STL [R1+0xa90], R12 ;  /* 0x000a900c01007387 */ /* 0x0001e80000100800 */
        /* <DEDUP_REMOVED lines=11> */
[----:B------:R-:W-:Y:S01]  /*26130*/  IADD3 R37, P5, PT, R6, R37, RZ ;  /* 0x0000002506257210 */ /* 0x000fe20007fbe0ff */
[----:B------:R-:W-:Y:S02]  /*26140*/  IMAD.X R36, R8, 0x1, R36, P6 ;  /* 0x0000000108247824 */ /* 0x000fe400030e0624 */
[----:B0-----:R-:W3:Y:S01]  /*26150*/  LDL.LU R14, [R1+0xa18] ;  /* 0x000a1800010e7983 */ /* 0x001ee20000300800 */
[----:B----4-:R-:W-:-:S03]  /*26160*/  IADD3 R35, P6, PT, R6, R35, RZ ;  /* 0x0000002306237210 */ /* 0x010fc60007fde0ff */
        /* <DEDUP_REMOVED lines=36> */
[----:B0-----:R-:W4:Y:S04]  /*263b0*/  LDL.LU R13, [R1+0xa34] ;  /* 0x000a3400010d7983 */ /* 0x001f280000300800 */
[----:B------:R-:W-:Y:S01]  /*263c0*/  STL [R1+0xa38], R19 ;  /* 0x000a381301007387 */ /* 0x000fe20000100800 */
[----:B-----5:R-:W-:-:S05]  /*263d0*/  IMAD.X R12, R8, 0x1, R12, P6 ;  /* 0x00000001080c7824 */ /* 0x020fca00030e060c */
[----:B------:R0:W-:Y:S04]  /*263e0*/  STL [R1+0xa4c], R12 ;  /* 0x000a4c0c01007387 */ /* 0x0001e80000100800 */
[----:B0-----:R-:W5:Y:S01]  /*263f0*/  LDL.LU R12, [R1+0xa10] ;  /* 0x000a1000010c7983 */ /* 0x001f620000300800 */
[C---:B------:R-:W-:Y:S02]  /*26400*/  IADD3 R18, P5, PT, R6.reuse, R18, RZ ;  /* 0x0000001206127210 */ /* 0x040fe40007fbe0ff */
[----:B------:R-:W-:-:S03]  /*26410*/  IADD3 R17, P6, PT, R6, R17, RZ ;  /* 0x0000001106117210 */ /* 0x000fc60007fde0ff */
[----:B------:R-:W-:Y:S01]  /*26420*/  STL [R1+0xa30], R18 ;  /* 0x000a301201007387 */ /* 0x000fe20000100800 */
[----:B------:R-:W-:Y:S01]  /*26430*/  IMAD.X R9, R8, 0x1, R9, P1 ;  /* 0x0000000108097824 */ /* 0x000fe200008e0609 */
[----:B------:R-:W-:-:S04]  /*26440*/  IADD3 R16, P1, PT, R6, R16, RZ ;  /* 0x0000001006107210 */ /* 0x000fc80007f3e0ff */
        /* <DEDUP_REMOVED lines=93> */
[----:B0-----:R-:W5:Y:S01]  /*26a20*/  LDL.LU R12, [R1+0x990] ;  /* 0x00099000010c7983 */ /* 0x001f620000300800 */
[----:B------:R-:W-:-:S03]  /*26a30*/  IMAD.X R16, R8, 0x1, R16, P3 ;  /* 0x0000000108107824 */ /* 0x000fc600018e0610 */
[----:B------:R-:W-:Y:S01]  /*26a40*/  STL [R1+0x9cc], R17 ;  /* 0x0009cc1101007387 */ /* 0x000fe20000100800 */
[----:B------:R-:W-:-:S05]  /*26a50*/  IADD3 R9, P3, PT, R6, R9, RZ ;  /* 0x0000000906097210 */ /* 0x000fca0007f7e0ff */
        /* <DEDUP_REMOVED lines=77> */
[----:B------:R-:W-:-:S04]  /*26f30*/  IADD3 R18, P6, PT, R6, R18, RZ ;  /* 0x0000001206127210 */ /* 0x000fc80007fde0ff */
[----:B------:R0:W-:Y:S04]  /*26f40*/  STL [R1+0x95c], R15 ;  /* 0x00095c0f01007387 */ /* 0x0001e80000100800 */
[----:B------:R-:W-:Y:S04]  /*26f50*/  STL [R1+0x964], R20 ;  /* 0x0009641401007387 */ /* 0x000fe80000100800 */
        /* <DEDUP_REMOVED lines=14> */
[----:B------:R-:W-:-:S05]  /*27040*/  IADD3 R16, P3, PT, R6, R16, RZ ;  /* 0x0000001006107210 */ /* 0x000fca0007f7e0ff */
[----:B------:R-:W-:Y:S04]  /*27050*/  STL [R1+0x928], R16 ;  /* 0x0009281001007387 */ /* 0x000fe80000100800 */
[----:B------:R-:W5:Y:S04]  /*27060*/  LDL.LU R37, [R1+0x92c] ;  /* 0x00092c0001257983 */ /* 0x000f680000300800 */
[----:B------:R-:W5:Y:S01]  /*27070*/  LDL.LU R36, [R1+0x908] ;  /* 0x0009080001247983 */ /* 0x000f620000300800 */
[----:B------:R-:W-:-:S03]  /*27080*/  IADD3 R9, P4, PT, R6, R9, RZ ;  /* 0x0000000906097210 */ /* 0x000fc60007f9e0ff */
        /* <DEDUP_REMOVED lines=88> */
[----:B0-----:R-:W4:Y:S04]  /*27610*/  LDL.LU R13, [R1+0x8b4] ;  /* 0x0008b400010d7983 */ /* 0x001f280000300800 */
[----:B------:R-:W-:Y:S04]  /*27620*/  STL [R1+0x8cc], R16 ;  /* 0x0008cc1001007387 */ /* 0x000fe80000100800 */
[----:B------:R-:W4:Y:S04]  /*27630*/  LDL.LU R37, [R1+0x890] ;  /* 0x0008900001257983 */ /* 0x000f280000300800 */
[----:B------:R-:W4:Y:S01]  /*27640*/  LDL.LU R36, [R1+0x8ac] ;  /* 0x0008ac0001247983 */ /* 0x000f220000300800 */
[----:B-----5:R-:W-:-:S03]  /*27650*/  IMAD.X R12, R8, 0x1, R12, P5 ;  /* 0x00000001080c7824 */ /* 0x020fc600028e060c */
        /* <DEDUP_REMOVED lines=33> */
[----:B------:R-:W-:Y:S01]  /*27870*/  IADD3 R37, P1, PT, R6, R37, RZ ;  /* 0x0000002506257210 */ /* 0x000fe20007f3e0ff */
[----:B------:R-:W-:Y:S02]  /*27880*/  IMAD.X R36, R8, 0x1, R36, P3 ;  /* 0x0000000108247824 */ /* 0x000fe400018e0624 */
[----:B0-----:R-:W4:Y:S01]  /*27890*/  LDL.LU R13, [R1+0x828] ;  /* 0x00082800010d7983 */ /* 0x001f220000300800 */
[----:B-----5:R-:W-:-:S03]  /*278a0*/  IADD3 R35, P3, PT, R6, R35, RZ ;  /* 0x0000002306237210 */ /* 0x020fc60007f7e0ff */
        /* <DEDUP_REMOVED lines=37> */
[----:B------:R-:W-:-:S03]  /*27b00*/  IADD3 R18, P1, PT, R6, R18, RZ ;  /* 0x0000001206127210 */ /* 0x000fc60007f3e0ff */
[----:B------:R-:W-:Y:S01]  /*27b10*/  STL [R1+0x848], R19 ;  /* 0x0008481301007387 */ /* 0x000fe20000100800 */
[----:B------:R-:W-:Y:S01]  /*27b20*/  IMAD.X R9, R8, 0x1, R9, P3 ;  /* 0x0000000108097824 */ /* 0x000fe200018e0609 */
[----:B------:R-:W-:-:S04]  /*27b30*/  IADD3 R17, P3, PT, R6, R17, RZ ;  /* 0x0000001106117210 */ /* 0x000fc80007f7e0ff */
[----:B------:R0:W-:Y:S04]  /*27b40*/  STL [R1+0x85c], R9 ;  /* 0x00085c0901007387 */ /* 0x0001e80000100800 */
[----:B0-----:R-:W5:Y:S04]  /*27b50*/  LDL.LU R9, [R1+0x820] ;  /* 0x0008200001097983 */ /* 0x001f680000300800 */
[----:B------:R-:W-:Y:S01]  /*27b60*/  STL [R1+0x840], R18 ;  /* 0x0008401201007387 */ /* 0x000fe20000100800 */
[----:B--2---:R-:W-:Y:S01]  /*27b70*/  IMAD.X R15, R8, 0x1, R15, P4 ;  /* 0x00000001080f7824 */ /* 0x004fe200020e060f */
[----:B------:R-:W-:-:S04]  /*27b80*/  IADD3 R16, P4, PT, R6, R16, RZ ;  /* 0x0000001006107210 */ /* 0x000fc80007f9e0ff */
[----:B------:R0:W-:Y:S04]  /*27b90*/  STL [R1+0x854], R15 ;  /* 0x0008540f01007387 */ /* 0x0001e80000100800 */
        /* <DEDUP_REMOVED lines=88> */
[----:B------:R-:W-:-:S03]  /*28120*/  IMAD.X R17, R8, 0x1, R17, P4 ;  /* 0x0000000108117824 */ /* 0x000fc600020e0611 */
[----:B------:R-:W-:Y:S01]  /*28130*/  STL [R1+0x7e4], R18 ;  /* 0x0007e41201007387 */ /* 0x000fe20000100800 */
[----:B------:R-:W-:Y:S01]  /*28140*/  IADD3 R9, P4, PT, R6, R9, RZ ;  /* 0x0000000906097210 */ /* 0x000fe20007f9e0ff */
[----:B------:R-:W-:-:S04]  /*28150*/  IMAD.X R16, R8, 0x1, R16, P5 ;  /* 0x0000000108107824 */ /* 0x000fc800028e0610 */
[----:B------:R0:W-:Y:S04]  /*28160*/  STL [R1+0x338], R9 ;  /* 0x0003380901007387 */ /* 0x0001e80000100800 */
[----:B0-----:R-:W5:Y:S04]  /*28170*/  LDL.LU R9, [R1+0x320] ;  /* 0x0003200001097983 */ /* 0x001f680000300800 */
[----:B------:R-:W-:Y:S04]  /*28180*/  STL [R1+0x7dc], R17 ;  /* 0x0007dc1101007387 */ /* 0x000fe80000100800 */
[----:B------:R-:W5:Y:S04]  /*28190*/  LDL.LU R37, [R1+0x33c] ;  /* 0x00033c0001257983 */ /* 0x000f680000300800 */
[----:B------:R0:W-:Y:S04]  /*281a0*/  STL [R1+0x7d4], R16 ;  /* 0x0007d41001007387 */ /* 0x0001e80000100800 */
[----:B------:R-:W5:Y:S01]  /*281b0*/  LDL.LU R36, [R1+0x334] ;  /* 0x0003340001247983 */ /* 0x000f620000300800 */
[----:B--2---:R-:W-:-:S05]  /*281c0*/  IADD3 R15, P5, PT, R6, R15, RZ ;  /* 0x0000000f060f7210 */ /* 0x004fca0007fbe0ff */
[----:B------:R1:W-:Y:S04]  /*281d0*/  STL [R1+0x330], R15 ;  /* 0x0003300f01007387 */ /* 0x0003e80000100800 */
[----:B------:R-:W2:Y:S04]  /*281e0*/  LDL.LU R35, [R1+0x318] ;  /* 0x0003180001237983 */ /* 0x000ea80000300800 */
[----:B------:R-:W2:Y:S01]  /*281f0*/  LDL.LU R34, [R1+0x32c] ;  /* 0x00032c0001227983 */ /* 0x000ea20000300800 */
[----:B---3--:R-:W-:-:S05]  /*28200*/  IMAD.X R14, R8, 0x1, R14, P6 ;  /* 0x00000001080e7824 */ /* 0x008fca00030e060e */
        /* <DEDUP_REMOVED lines=14> */
[----:B0-----:R-:W2:Y:S04]  /*282f0*/  LDL R16, [R1+0xecc] ;  /* 0x000ecc0001107983 */ /* 0x001ea80000100800 */
[----:B------:R-:W2:Y:S04]  /*28300*/  LDL.LU R20, [R1+0x2f4] ;  /* 0x0002f40001147983 */ /* 0x000ea80000300800 */
[----:B------:R-:W2:Y:S04]  /*28310*/  LDL.LU R19, [R1+0x2d8] ;  /* 0x0002d80001137983 */ /* 0x000ea80000300800 */
[----:B------:R-:W2:Y:S04]  /*28320*/  LDL.LU R18, [R1+0x2ec] ;  /* 0x0002ec0001127983 */ /* 0x000ea80000300800 */
[----:B------:R-:W2:Y:S04]  /*28330*/  LDL.LU R17, [R1+0x2c8] ;  /* 0x0002c80001117983 */ /* 0x000ea80000300800 */
[----:B-1----:R-:W2:Y:S01]  /*28340*/  LDL.LU R15, [R1+0x2e4] ;  /* 0x0002e400010f7983 */ /* 0x002ea20000300800 */
[----:B----4-:R-:W-:-:S05]  /*28350*/  IADD3 R13, P6, PT, R6, R13, RZ ;  /* 0x0000000d060d7210 */ /* 0x010fca0007fde0ff */
[----:B------:R0:W-:Y:S04]  /*28360*/  STL [R1+0x328], R13 ;  /* 0x0003280d01007387 */ /* 0x0001e80000100800 */
[----:B---3--:R-:W3:Y:S04]  /*28370*/  LDL.LU R14, [R1+0x2dc] ;  /* 0x0002dc00010e7983 */ /* 0x008ee80000300800 */
[----:B0-----:R-:W4:Y:S01]  /*28380*/  LDL.LU R13, [R1+0x2cc] ;  /* 0x0002cc00010d7983 */ /* 0x001f220000300800 */
[----:B-----5:R-:W-:-:S05]  /*28390*/  IMAD.X R12, R8, 0x1, R12, P1 ;  /* 0x00000001080c7824 */ /* 0x020fca00008e060c */
[----:B------:R0:W-:Y:S04]  /*283a0*/  STL [R1+0x344], R12 ;  /* 0x0003440c01007387 */ /* 0x0001e80000100800 */
[----:B0-----:R-:W5:Y:S01]  /*283b0*/  LDL.LU R12, [R1+0x2c4] ;  /* 0x0002c400010c7983 */ /* 0x001f620000300800 */
[----:B------:R-:W-:Y:S01]  /*283c0*/  IADD3 R9, P1, PT, R6, R9, RZ ;  /* 0x0000000906097210 */ /* 0x000fe20007f3e0ff */
[----:B------:R-:W-:-:S04]  /*283d0*/  IMAD.X R37, R8, 0x1, R37, P3 ;  /* 0x0000000108257824 */ /* 0x000fc800018e0625 */
[----:B------:R0:W-:Y:S01]  /*283e0*/  STL [R1+0x320], R9 ;  /* 0x0003200901007387 */ /* 0x0001e20000100800 */
[----:B------:R-:W1:Y:S01]  /*283f0*/  SYNCS.PHASECHK.TRANS64.TRYWAIT P3, [UR11], R10 ;  /* 0x0000000aff0075a7 */ /* 0x000e62000806110b */
[----:B------:R-:W-:Y:S02]  /*28400*/  IMAD.X R36, R8, 0x1, R36, P4 ;  /* 0x0000000108247824 */ /* 0x000fe400020e0624 */
[----:B------:R1:W-:Y:S04]  /*28410*/  STL [R1+0x33c], R37 ;  /* 0x00033c2501007387 */ /* 0x0003e80000100800 */
[----:B------:R1:W-:Y:S01]  /*28420*/  STL [R1+0x334], R36 ;  /* 0x0003342401007387 */ /* 0x0003e20000100800 */
[----:B------:R-:W-:Y:S01]  /*28430*/  PRMT R11, RZ, 0x7610, R11 ;  /* 0x00007610ff0b7816 */ /* 0x000fe2000000000b */
[----:B0-----:R-:W0:Y:S01]  /*28440*/  LDC R9, c[0x0][0x3a0] ;  /* 0x0000e800ff097b82 */ /* 0x001e220000000800 */
[----:B--2---:R-:W-:Y:S01]  /*28450*/  IADD3 R35, P4, PT, R6, R35, RZ ;  /* 0x0000002306237210 */ /* 0x004fe20007f9e0ff */
[----:B------:R-:W-:-:S04]  /*28460*/  IMAD.X R34, R8, 0x1, R34, P5 ;  /* 0x0000000108227824 */ /* 0x000fc800028e0622 */
[----:B------:R2:W-:Y:S04]  /*28470*/  STL [R1+0x318], R35 ;  /* 0x0003182301007387 */ /* 0x0005e80000100800 */
[----:B------:R2:W-:Y:S01]  /*28480*/  STL [R1+0x32c], R34 ;  /* 0x00032c2201007387 */ /* 0x0005e20000100800 */
[----:B------:R-:W-:Y:S01]  /*28490*/  IADD3 R33, P5, PT, R6, R33, RZ ;  /* 0x0000002106217210 */ /* 0x000fe20007fbe0ff */
[----:B------:R-:W-:-:S04]  /*284a0*/  IMAD.X R32, R8, 0x1, R32, P6 ;  /* 0x0000000108207824 */ /* 0x000fc800030e0620 */
[----:B------:R2:W-:Y:S01]  /*284b0*/  STL [R1+0x310], R33 ;  /* 0x0003102101007387 */ /* 0x0005e20000100800 */
[----:B------:R-:W-:-:S03]  /*284c0*/  IADD3 R31, P6, PT, R6, R31, RZ ;  /* 0x0000001f061f7210 */ /* 0x000fc60007fde0ff */
[----:B------:R2:W-:Y:S01]  /*284d0*/  STL [R1+0x324], R32 ;  /* 0x0003242001007387 */ /* 0x0005e20000100800 */
[----:B------:R-:W-:-:S03]  /*284e0*/  IMAD.X R30, R8, 0x1, R30, P1 ;  /* 0x00000001081e7824 */ /* 0x000fc600008e061e */
        /* <DEDUP_REMOVED lines=19> */
[----:B------:R-:W-:-:S03]  /*28620*/  VIADD R16, R16, 0x1 ;  /* 0x0000000110107836 */ /* 0x000fc60000000000 */
[----:B------:R2:W-:Y:S01]  /*28630*/  STL [R1+0x2e0], R21 ;  /* 0x0002e01501007387 */ /* 0x0005e20000100800 */
[----:B------:R-:W-:-:S03]  /*28640*/  IMAD.X R20, R8, 0x1, R20, P4 ;  /* 0x0000000108147824 */ /* 0x000fc600020e0614 */
[----:B------:R2:W-:Y:S01]  /*28650*/  STL [R1+0xed8], R16 ;  /* 0x000ed81001007387 */ /* 0x0005e20000100800 */
[----:B------:R-:W-:Y:S01]  /*28660*/  IADD3 R19, P4, PT, R6, R19, RZ ;  /* 0x0000001306137210 */ /* 0x000fe20007f9e0ff */
[----:B------:R-:W-:Y:S02]  /*28670*/  IMAD.X R18, R8, 0x1, R18, P5 ;  /* 0x0000000108127824 */ /* 0x000fe400028e0612 */
[----:B------:R2:W-:Y:S01]  /*28680*/  STL [R1+0x2f4], R20 ;  /* 0x0002f41401007387 */ /* 0x0005e20000100800 */
[----:B------:R-:W-:-:S03]  /*28690*/  IADD3 R17, P5, PT, R6, R17, RZ ;  /* 0x0000001106117210 */ /* 0x000fc60007fbe0ff */
[----:B------:R2:W-:Y:S01]  /*286a0*/  STL [R1+0x2d8], R19 ;  /* 0x0002d81301007387 */ /* 0x0005e20000100800 */
[----:B------:R-:W-:-:S03]  /*286b0*/  IMAD.X R15, R8, 0x1, R15, P6 ;  /* 0x00000001080f7824 */ /* 0x000fc600030e060f */
[----:B------:R2:W-:Y:S04]  /*286c0*/  STL [R1+0x2ec], R18 ;  /* 0x0002ec1201007387 */ /* 0x0005e80000100800 */
[----:B------:R2:W-:Y:S04]  /*286d0*/  STL [R1+0x2c8], R17 ;  /* 0x0002c81101007387 */ /* 0x0005e80000100800 */
[----:B------:R2:W-:Y:S01]  /*286e0*/  STL [R1+0x2e4], R15 ;  /* 0x0002e40f01007387 */ /* 0x0005e20000100800 */
[C---:B---3--:R-:W-:Y:S02]  /*286f0*/  IMAD.X R14, R8.reuse, 0x1, R14, P1 ;  /* 0x00000001080e7824 */ /* 0x048fe400008e060e */
[----:B----4-:R-:W-:-:S03]  /*28700*/  IMAD.X R13, R8, 0x1, R13, P4 ;  /* 0x00000001080d7824 */ /* 0x010fc600020e060d */
[----:B------:R2:W-:Y:S04]  /*28710*/  STL [R1+0x2dc], R14 ;  /* 0x0002dc0e01007387 */ /* 0x0005e80000100800 */
[----:B------:R2:W-:Y:S01]  /*28720*/  STL [R1+0x2cc], R13 ;  /* 0x0002cc0d01007387 */ /* 0x0005e20000100800 */
[----:B0-----:R-:W-:Y:S01]  /*28730*/  IMAD R9, R16, -0x80, R9 ;  /* 0xffffff8010097824 */ /* 0x001fe200078e0209 */
[----:B------:R-:W-:Y:S01]  /*28740*/  IADD3 R4, P6, PT, R6, R4, RZ ;  /* 0x0000000406047210 */ /* 0x000fe20007fde0ff */
[----:B-----5:R-:W-:-:S05]  /*28750*/  IMAD.X R12, R8, 0x1, R12, P5 ;  /* 0x00000001080c7824 */ /* 0x020fca00028e060c */
[----:B------:R2:W-:Y:S04]  /*28760*/  STL [R1+0x2c4], R12 ;  /* 0x0002c40c01007387 */ /* 0x0005e80000100800 */
[----:B------:R2:W-:Y:S01]  /*28770*/  STL.S16 [R1+0x22c], R11 ;  /* 0x00022c0b01007387 */ /* 0x0005e20000100600 */
[----:B------:R-:W-:Y:S01]  /*28780*/  IADD3 R2, P5, PT, R6, R2, RZ ;  /* 0x0000000206027210 */ /* 0x000fe20007fbe0ff */
[C---:B------:R-:W-:Y:S01]  /*28790*/  IMAD.X R5, R8.reuse, 0x1, R5, P6 ;  /* 0x0000000108057824 */ /* 0x040fe200030e0605 */
[C---:B------:R-:W-:Y:S02]  /*287a0*/  ISETP.GT.AND P1, PT, R9.reuse, RZ, PT ;  /* 0x000000ff0900720c */ /* 0x040fe40003f24270 */
[----:B------:R-:W-:Y:S01]  /*287b0*/  ISETP.GT.AND P4, PT, R9, 0x1, PT ;  /* 0x000000010900780c */ /* 0x000fe20003f84270 */
[----:B------:R-:W-:Y:S01]  /*287c0*/  IMAD.X R3, R8, 0x1, R3, P5 ;  /* 0x0000000108037824 */ /* 0x000fe200028e0603 */
[----:B-1----:R-:W-:Y:S11]  /*287d0*/  @!P3 BRA `(.L_x_8) ;  /* 0x0000019c00c8b947 */ /* 0x002ff60003800000 */
.L_x_16:
[----:B------:R0:W-:Y:S04]  /*287e0*/  STL [R1+0x125c], R5 ;  /* 0x00125c0501007387 */ /* 0x0001e80000100800 */
[----:B------:R-:W3:Y:S04]  /*287f0*/  LDL R10, [R1+0x2c4] ;  /* 0x0002c400010a7983 */ /* 0x000ee80000100800 */
[----:B0-----:R-:W4:Y:S04]  /*28800*/  LDL R5, [R1+0x22c] ;  /* 0x00022c0001057983 */ /* 0x001f280000100800 */
[----:B----4-:R-:W4:Y:S04]  /*28810*/  @P1 LDG.E.U8 R5, desc[UR20][R2.64] ;  /* 0x0000001402051981 */ /* 0x010f28000c1e1100 */
[----:B---3--:R-:W-:Y:S04]  /*28820*/  STL [R1+0x1258], R10 ;  /* 0x0012580a01007387 */ /* 0x008fe80000100800 */
[----:B--2---:R-:W2:Y:S04]  /*28830*/  LDL R11, [R1+0x2c8] ;  /* 0x0002c800010b7983 */ /* 0x004ea80000100800 */
        /* <DEDUP_REMOVED lines=122> */
[----:B----4-:R0:W-:Y:S04]  /*28fe0*/  @P1 STL [R1+0x22c], R5 ;  /* 0x00022c0501001387 */ /* 0x0101e80000100800 */
[----:B0-----:R-:W3:Y:S01]  /*28ff0*/  LDL.LU R5, [R1+0x125c] ;  /* 0x00125c0001057983 */ /* 0x001ee20000300800 */
[----:B------:R-:W-:-:S03]  /*29000*/  PRMT R10, RZ, 0x7610, R10 ;  /* 0x00007610ff0a7816 */ /* 0x000fc6000000000a */
[----:B------:R-:W-:Y:S04]  /*29010*/  STL [R1+0xf70], R2 ;  /* 0x000f700201007387 */ /* 0x000fe80000100800 */
[----:B---3--:R-:W3:Y:S04]  /*29020*/  @P1 LDG.E.U8 R10, desc[UR20][R4.64] ;  /* 0x00000014040a1981 */ /* 0x008ee8000c1e1100 */
[----:B------:R-:W-:Y:S04]  /*29030*/  STL [R1+0x1038], R2 ;  /* 0x0010380201007387 */ /* 0x000fe80000100800 */
[----:B------:R-:W-:Y:S04]  /*29040*/  STL [R1+0xf6c], R3 ;  /* 0x000f6c0301007387 */ /* 0x000fe80000100800 */
[----:B------:R-:W-:Y:S04]  /*29050*/  STL [R1+0x103c], R3 ;  /* 0x00103c0301007387 */ /* 0x000fe80000100800 */
[----:B---3--:R0:W-:Y:S04]  /*29060*/  STL [R1+0x228], R10 ;  /* 0x0002280a01007387 */ /* 0x0081e80000100800 */
[----:B0-----:R-:W2:Y:S01]  /*29070*/  LDL.LU R10, [R1+0x1258] ;  /* 0x00125800010a7983 */ /* 0x001ea20000300800 */
[----:B------:R-:W-:-:S02]  /*29080*/  PRMT R19, RZ, 0x7610, R19 ;  /* 0x00007610ff137816 */ /* 0x000fc40000000013 */
[----:B--2---:R-:W-:-:S04]  /*29090*/  @P4 LOP3.LUT R11, R11, R10, RZ, 0x3c, !PT ;  /* 0x0000000a0b0b4212 */ /* 0x004fc800078e3cff */
[----:B------:R-:W-:-:S04]  /*290a0*/  @P4 LOP3.LUT R10, R11, R10, RZ, 0x3c, !PT ;  /* 0x0000000a0b0a4212 */ /* 0x000fc800078e3cff */
[----:B------:R-:W-:-:S05]  /*290b0*/  @P4 LOP3.LUT R11, R11, R10, RZ, 0x3c, !PT ;  /* 0x0000000a0b0b4212 */ /* 0x000fca00078e3cff */
[----:B------:R-:W2:Y:S04]  /*290c0*/  @P4 LDG.E.U8 R19, desc[UR20][R10.64] ;  /* 0x000000140a134981 */ /* 0x000ea8000c1e1100 */
[----:B------:R-:W-:Y:S04]  /*290d0*/  STL [R1+0xf78], R4 ;  /* 0x000f780401007387 */ /* 0x000fe80000100800 */
[----:B------:R-:W-:Y:S04]  /*290e0*/  STL [R1+0x1040], R4 ;  /* 0x0010400401007387 */ /* 0x000fe80000100800 */
[----:B------:R-:W-:Y:S04]  /*290f0*/  STL [R1+0xf74], R5 ;  /* 0x000f740501007387 */ /* 0x000fe80000100800 */
[----:B------:R-:W-:Y:S04]  /*29100*/  STL [R1+0x1044], R5 ;  /* 0x0010440501007387 */ /* 0x000fe80000100800 */
        /* <DEDUP_REMOVED lines=8> */
[----:B------:R-:W3:Y:S01]  /*29190*/  @P4 LDG.E.U8 R17, desc[UR20][R10.64] ;  /* 0x000000140a114981 */ /* 0x000ee2000c1e1100 */
[----:B------:R-:W-:-:S03]  /*291a0*/  ISETP.GT.AND P3, PT, R9, 0x2, PT ;  /* 0x000000020900780c */ /* 0x000fc60003f64270 */
        /* <DEDUP_REMOVED lines=89> */
[----:B------:R-:W-:-:S02]  /*29740*/  PRMT R5, RZ, 0x7610, R5 ;  /* 0x00007610ff057816 */ /* 0x000fc40000000005 */
[----:B----4-:R-:W-:-:S04]  /*29750*/  @P1 LOP3.LUT R11, R11, R10, RZ, 0x3c, !PT ;  /* 0x0000000a0b0b1212 */ /* 0x010fc800078e3cff */
[----:B------:R-:W-:-:S04]  /*29760*/  @P1 LOP3.LUT R10, R11, R10, RZ, 0x3c, !PT ;  /* 0x0000000a0b0a1212 */ /* 0x000fc800078e3cff */
[----:B------:R-:W-:-:S05]  /*29770*/  @P1 LOP3.LUT R11, R11, R10, RZ, 0x3c, !PT ;  /* 0x0000000a0b0b1212 */ /* 0x000fca00078e3cff */
[----:B------:R0:W4:Y:S04]  /*29780*/  @P1 LDG.E.U8 R5, desc[UR20][R10.64] ;  /* 0x000000140a051981 */ /* 0x000128000c1e1100 */
[----:B------:R-:W0:Y:S04]  /*29790*/  LDL R10, [R1+0x32c] ;  /* 0x00032c00010a7983 */ /* 0x000e280000100800 */
[----:B------:R-:W0:Y:S01]  /*297a0*/  LDL R11, [R1+0x330] ;  /* 0x00033000010b7983 */ /* 0x000e220000100800 */
[----:B------:R-:W-:Y:S02]  /*297b0*/  ISETP.GT.AND P4, PT, R9, 0x7, PT ;  /* 0x000000070900780c */ /* 0x000fe40003f84270 */
[----:B---3--:R-:W-:-:S11]  /*297c0*/  PRMT R17, RZ, 0x7610, R17 ;  /* 0x00007610ff117816 */ /* 0x008fd60000000011 */
[----:B0-----:R-:W-:-:S04]  /*297d0*/  @P4 LOP3.LUT R11, R11, R10, RZ, 0x3c, !PT ;  /* 0x0000000a0b0b4212 */ /* 0x001fc800078e3cff */
[----:B------:R-:W-:-:S04]  /*297e0*/  @P4 LOP3.LUT R10, R11, R10, RZ, 0x3c, !PT ;  /* 0x0000000a0b0a4212 */ /* 0x000fc800078e3cff */
[----:B------:R-:W-:-:S05]  /*297f0*/  @P4 LOP3.LUT R11, R11, R10, RZ, 0x3c, !PT ;  /* 0x0000000a0b0b4212 */ /* 0x000fca00078e3cff */
[----:B------:R-:W3:Y:S04]  /*29800*/  @P4 LDG.E.U8 R17, desc[UR20][R10.64] ;  /* 0x000000140a114981 */ /* 0x000ee8000c1e1100 */
[----:B----4-:R-:W-:Y:S04]  /*29810*/  STL [R1+0x1048], R5 ;  /* 0x0010480501007387 */ /* 0x010fe80000100800 */
        /* <DEDUP_REMOVED lines=8> */
[----:B------:R-:W2:Y:S01]  /*298a0*/  @P4 LDG.E.U8 R19, desc[UR20][R10.64] ;  /* 0x000000140a134981 */ /* 0x000ea2000c1e1100 */
[----:B------:R-:W-:-:S03]  /*298b0*/  ISETP.GT.AND P3, PT, R9, 0x8, PT ;  /* 0x000000080900780c */ /* 0x000fc60003f64270 */
        /* <DEDUP_REMOVED lines=32> */
[----:B------:R-:W-:-:S02]  /*29ac0*/  PRMT R45, RZ, 0x7610, R45 ;  /* 0x00007610ff2d7816 */ /* 0x000fc4000000002d */
[----:B----4-:R-:W-:-:S04]  /*29ad0*/  @P1 LOP3.LUT R11, R11, R10, RZ, 0x3c, !PT ;  /* 0x0000000a0b0b1212 */ /* 0x010fc800078e3cff */
[----:B------:R-:W-:-:S04]  /*29ae0*/  @P1 LOP3.LUT R10, R11, R10, RZ, 0x3c, !PT ;  /* 0x0000000a0b0a1212 */ /* 0x000fc800078e3cff */
[----:B------:R-:W-:-:S05]  /*29af0*/  @P1 LOP3.LUT R11, R11, R10, RZ, 0x3c, !PT ;  /* 0x0000000a0b0b1212 */ /* 0x000fca00078e3cff */
[----:B------:R-:W4:Y:S01]  /*29b00*/  @P1 LDG.E.U8 R45, desc[UR20][R10.64] ;  /* 0x000000140a2d1981 */ /* 0x000f22000c1e1100 */
[----:B------:R-:W-:-:S03]  /*29b10*/  ISETP.GT.AND P4, PT, R9, 0xa, PT ;  /* 0x0000000a0900780c */ /* 0x000fc60003f84270 */
[----:B----4-:R0:W-:Y:S04]  /*29b20*/  STL [R1+0x1e8], R45 ;  /* 0x0001e82d01007387 */ /* 0x0101e80000100800 */
[----:B0-----:R-:W4:Y:S04]  /*29b30*/  LDL.LU R45, [R1+0x1214] ;  /* 0x00121400012d7983 */ /* 0x001f280000300800 */
        /* <DEDUP_REMOVED lines=15> */
[----:B------:R-:W2:Y:S01]  /*29c30*/  @P4 LDG.E.U8 R13, desc[UR20][R10.64] ;  /* 0x000000140a0d4981 */ /* 0x000ea2000c1e1100 */
[----:B------:R-:W-:-:S03]  /*29c40*/  ISETP.GT.AND P3, PT, R9, 0xb, PT ;  /* 0x0000000b0900780c */ /* 0x000fc60003f64270 */
        /* <DEDUP_REMOVED lines=66> */
[----:B------:R-:W3:Y:S04]  /*2a070*/  LDL R10, [R1+0x824] ;  /* 0x00082400010a7983 */ /* 0x000ee80000100800 */
[----:B------:R-:W3:Y:S01]  /*2a080*/  LDL R11, [R1+0x828] ;  /* 0x00082800010b7983 */ /* 0x000ee20000100800 */
[----:B------:R-:W-:-:S03]  /*2a090*/  PRMT R3, RZ, 0x7610, R3 ;  /* 0x00007610ff037816 */ /* 0x000fc60000000003 */
[----:B--2---:R-:W-:Y:S01]  /*2a0a0*/  STL [R1+0x104c], R4 ;  /* 0x00104c0401007387 */ /* 0x004fe20000100800 */
[----:B---3--:R-:W-:-:S04]  /*2a0b0*/  @P3 LOP3.LUT R11, R11, R10, RZ, 0x3c, !PT ;  /* 0x0000000a0b0b3212 */ /* 0x008fc800078e3cff */
[----:B------:R-:W-:-:S04]  /*2a0c0*/  @P3 LOP3.LUT R10, R11, R10, RZ, 0x3c, !PT ;  /* 0x0000000a0b0a3212 */ /* 0x000fc800078e3cff */
[----:B------:R-:W-:-:S05]  /*2a0d0*/  @P3 LOP3.LUT R11, R11, R10, RZ, 0x3c, !PT ;  /* 0x0000000a0b0b3212 */ /* 0x000fca00078e3cff */
[----:B------:R0:W2:Y:S04]  /*2a0e0*/  @P3 LDG.E.U8 R3, desc[UR20][R10.64] ;  /* 0x000000140a033981 */ /* 0x0000a8000c1e1100 */
[----:B------:R-:W0:Y:S04]  /*2a0f0*/  LDL R10, [R1+0x82c] ;  /* 0x00082c00010a7983 */ /* 0x000e280000100800 */
[----:B------:R-:W0:Y:S01]  /*2a100*/  LDL R11, [R1+0x830] ;  /* 0x00083000010b7983 */ /* 0x000e220000100800 */
[----:B------:R-:W-:Y:S02]  /*2a110*/  ISETP.GT.AND P1, PT, R9, 0xf, PT ;  /* 0x0000000f0900780c */ /* 0x000fe40003f24270 */
[----:B------:R-:W-:-:S11]  /*2a120*/  PRMT R39, RZ, 0x7610, R39 ;  /* 0x00007610ff277816 */ /* 0x000fd60000000027 */
[----:B0-----:R-:W-:-:S04]  /*2a130*/  @P1 LOP3.LUT R11, R11, R10, RZ, 0x3c, !PT ;  /* 0x0000000a0b0b1212 */ /* 0x001fc800078e3cff */
[----:B------:R-:W-:-:S04]  /*2a140*/  @P1 LOP3.LUT R10, R11, R10, RZ, 0x3c, !PT ;  /* 0x0000000a0b0a1212 */ /* 0x000fc800078e3cff */
[----:B------:R-:W-:-:S05]  /*2a150*/  @P1 LOP3.LUT R11, R11, R10, RZ, 0x3c, !PT ;  /* 0x0000000a0b0b1212 */ /* 0x000fca00078e3cff */
[----:B------:R-:W3:Y:S04]  /*2a160*/  @P1 LDG.E.U8 R39, desc[UR20][R10.64] ;  /* 0x000000140a271981 */ /* 0x000ee8000c1e1100 */
[----:B--2---:R-:W-:Y:S04]  /*2a170*/  STL [R1+0x1050], R3 ;  /* 0x0010500301007387 */ /* 0x004fe80000100800 */
[----:B---3--:R0:W-:Y:S04]  /*2a180*/  STL [R1+0xec8], R39 ;  /* 0x000ec82701007387 */ /* 0x0081e80000100800 */
        /* <DEDUP_REMOVED lines=668> */
[----:B------:R-:W-:Y:S02]  /*2cb50*/  ISETP.GT.AND P1, PT, R9, 0x33, PT ;  /* 0x000000330900780c */ /* 0x000fe40003f24270 */
[----:B------:R-:W-:Y:S01]  /*2cb60*/  PRMT R17, RZ, 0x7610, R17 ;  /* 0x00007610ff117816 */ /* 0x000fe20000000011 */
[----:B--2---:R0:W-:Y:S04]  /*2cb70*/  STL [R1+0x80], R53 ;  /* 0x0000803501007387 */ /* 0x0041e80000100800 */
[----:B0-----:R-:W2:Y:S04]  /*2cb80*/  LDL.LU R53, [R1+0x10ec] ;  /* 0x0010ec0001357983 */ /* 0x001ea80000300800 */
[----:B------:R-:W2:Y:S02]  /*2cb90*/  LDL R11, [R1+0xa6c] ;  /* 0x000a6c00010b7983 */ /* 0x000ea40000100800 */
[----:B------:R-:W-:Y:S01]  /*2cba0*/  @P1 IMAD.MOV.U32 R10, RZ, RZ, R19 ;  /* 0x000000ffff0a1224 */ /* 0x000fe200078e0013 */
[----:B------:R-:W-:Y:S01]  /*2cbb0*/  PRMT R55, RZ, 0x7610, R55 ;  /* 0x00007610ff377816 */ /* 0x000fe20000000037 */
[----:B------:R-:W3:Y:S04]  /*2cbc0*/  LDL R19, [R1+0xa94] ;  /* 0x000a940001137983 */ /* 0x000ee80000100800 */
[----:B--2---:R0:W2:Y:S04]  /*2cbd0*/  @P1 LDG.E.U8 R17, desc[UR20][R10.64] ;  /* 0x000000140a111981 */ /* 0x0040a8000c1e1100 */
[----:B------:R-:W0:Y:S04]  /*2cbe0*/  LDL R10, [R1+0xa74] ;  /* 0x000a7400010a7983 */ /* 0x000e280000100800 */
[----:B------:R-:W0:Y:S02]  /*2cbf0*/  LDL R11, [R1+0xa78] ;  /* 0x000a7800010b7983 */ /* 0x000e240000100800 */
        /* <DEDUP_REMOVED lines=10> */
[----:B------:R-:W-:-:S02]  /*2cca0*/  ISETP.GT.AND P4, PT, R9, 0x34, PT ;  /* 0x000000340900780c */ /* 0x000fc40003f84270 */
[----:B------:R-:W-:-:S11]  /*2ccb0*/  PRMT R57, RZ, 0x7610, R57 ;  /* 0x00007610ff397816 */ /* 0x000fd60000000039 */
        /* <DEDUP_REMOVED lines=20> */
[----:B------:R0:W3:Y:S01]  /*2ce00*/  @P3 LDG.E.U8 R0, desc[UR20][R10.64] ;  /* 0x000000140a003981 */ /* 0x0000e2000c1e1100 */
[----:B------:R-:W-:-:S03]  /*2ce10*/  PRMT R8, RZ, 0x7610, R8 ;  /* 0x00007610ff087816 */ /* 0x000fc60000000008 */
[----:B--2---:R-:W-:Y:S01]  /*2ce20*/  STL [R1+0x1094], R7 ;  /* 0x0010940701007387 */ /* 0x004fe20000100800 */
[----:B0-----:R-:W-:Y:S02]  /*2ce30*/  @P3 IMAD.MOV.U32 R10, RZ, RZ, R17 ;  /* 0x000000ffff0a3224 */ /* 0x001fe400078e0011 */
[----:B------:R-:W-:-:S05]  /*2ce40*/  @P3 IMAD.MOV.U32 R11, RZ, RZ, R19 ;  /* 0x000000ffff0b3224 */ /* 0x000fca00078e0013 */
[----:B------:R0:W2:Y:S04]  /*2ce50*/  @P3 LDG.E.U8 R8, desc[UR20][R10.64] ;  /* 0x000000140a083981 */ /* 0x0000a8000c1e1100 */
[----:B---3--:R-:W-:Y:S04]  /*2ce60*/  STL [R1+0x1068], R0 ;  /* 0x0010680001007387 */ /* 0x008fe80000100800 */
[----:B------:R-:W0:Y:S04]  /*2ce70*/  LDL R10, [R1+0xa9c] ;  /* 0x000a9c00010a7983 */ /* 0x000e280000100800 */
[----:B------:R-:W0:Y:S01]  /*2ce80*/  LDL R11, [R1+0xaa0] ;  /* 0x000aa000010b7983 */ /* 0x000e220000100800 */
[----:B------:R-:W-:-:S02]  /*2ce90*/  ISETP.GT.AND P1, PT, R9, 0x36, PT ;  /* 0x000000360900780c */ /* 0x000fc40003f24270 */
[----:B------:R-:W-:Y:S01]  /*2cea0*/  PRMT R59, RZ, 0x7610, R59 ;  /* 0x00007610ff3b7816 */ /* 0x000fe2000000003b */
[----:B------:R-:W3:Y:S04]  /*2ceb0*/  LDL R17, [R1+0xab8] ;  /* 0x000ab80001117983 */ /* 0x000ee80000100800 */
[----:B------:R-:W2:Y:S06]  /*2cec0*/  LDL R19, [R1+0xac0] ;  /* 0x000ac00001137983 */ /* 0x000eac0000100800 */
        /* <DEDUP_REMOVED lines=9> */
[----:B----4-:R-:W-:-:S02]  /*2cf60*/  PRMT R45, RZ, 0x7610, R45 ;  /* 0x00007610ff2d7816 */ /* 0x010fc4000000002d */
[----:B---3--:R-:W-:-:S04]  /*2cf70*/  @P1 LOP3.LUT R11, R11, R10, RZ, 0x3c, !PT ;  /* 0x0000000a0b0b1212 */ /* 0x008fc800078e3cff */
[----:B------:R-:W-:-:S04]  /*2cf80*/  @P1 LOP3.LUT R10, R11, R10, RZ, 0x3c, !PT ;  /* 0x0000000a0b0a1212 */ /* 0x000fc800078e3cff */
[----:B------:R-:W-:-:S05]  /*2cf90*/  @P1 LOP3.LUT R11, R11, R10, RZ, 0x3c, !PT ;  /* 0x0000000a0b0b1212 */ /* 0x000fca00078e3cff */
[----:B------:R0:W3:Y:S04]  /*2cfa0*/  @P1 LDG.E.U8 R45, desc[UR20][R10.64] ;  /* 0x000000140a2d1981 */ /* 0x0000e8000c1e1100 */
[----:B------:R-:W0:Y:S04]  /*2cfb0*/  LDL R10, [R1+0xaac] ;  /* 0x000aac00010a7983 */ /* 0x000e280000100800 */
[----:B------:R-:W0:Y:S01]  /*2cfc0*/  LDL R11, [R1+0xab0] ;  /* 0x000ab000010b7983 */ /* 0x000e220000100800 */
[----:B------:R-:W-:Y:S02]  /*2cfd0*/  ISETP.GT.AND P4, PT, R9, 0x37, PT ;  /* 0x000000370900780c */ /* 0x000fe40003f84270 */
[----:B------:R-:W-:-:S11]  /*2cfe0*/  PRMT R61, RZ, 0x7610, R61 ;  /* 0x00007610ff3d7816 */ /* 0x000fd6000000003d */
[----:B0-----:R-:W-:-:S04]  /*2cff0*/  @P4 LOP3.LUT R11, R11, R10, RZ, 0x3c, !PT ;  /* 0x0000000a0b0b4212 */ /* 0x001fc800078e3cff */
[----:B------:R-:W-:-:S04]  /*2d000*/  @P4 LOP3.LUT R10, R11, R10, RZ, 0x3c, !PT ;  /* 0x0000000a0b0a4212 */ /* 0x000fc800078e3cff */
[----:B------:R-:W-:-:S05]  /*2d010*/  @P4 LOP3.LUT R11, R11, R10, RZ, 0x3c, !PT ;  /* 0x0000000a0b0b4212 */ /* 0x000fca00078e3cff */
[----:B------:R-:W4:Y:S04]  /*2d020*/  @P4 LDG.E.U8 R61, desc[UR20][R10.64] ;  /* 0x000000140a3d4981 */ /* 0x000f28000c1e1100 */
[----:B---3--:R0:W-:Y:S04]  /*2d030*/  STL [R1+0x294], R45 ;  /* 0x0002942d01007387 */ /* 0x0081e80000100800 */
[----:B0-----:R-:W3:Y:S04]  /*2d040*/  LDL R45, [R1+0xac8] ;  /* 0x000ac800012d7983 */ /* 0x001ee80000100800 */
[----:B----4-:R0:W-:Y:S04]  /*2d050*/  STL [R1+0x28c], R61 ;  /* 0x00028c3d01007387 */ /* 0x0101e80000100800 */
[----:B0-----:R-:W4:Y:S04]  /*2d060*/  LDL.LU R61, [R1+0x10dc] ;  /* 0x0010dc00013d7983 */ /* 0x001f280000300800 */
[----:B------:R-:W2:Y:S01]  /*2d070*/  LDL R11, [R1+0xab4] ;  /* 0x000ab400010b7983 */ /* 0x000ea20000100800 */
[----:B------:R-:W-:Y:S01]  /*2d080*/  PRMT R14, RZ, 0x7610, R14 ;  /* 0x00007610ff0e7816 */ /* 0x000fe2000000000e */
[----:B------:R-:W-:Y:S01]  /*2d090*/  @P4 IMAD.MOV.U32 R10, RZ, RZ, R17 ;  /* 0x000000ffff0a4224 */ /* 0x000fe200078e0011 */
[----:B------:R-:W-:Y:S01]  /*2d0a0*/  ISETP.GT.AND P3, PT, R9, 0x38, PT ;  /* 0x000000380900780c */ /* 0x000fe20003f64270 */
[----:B------:R-:W3:Y:S01]  /*2d0b0*/  LDL R17, [R1+0xad4] ;  /* 0x000ad40001117983 */ /* 0x000ee20000100800 */
[----:B------:R-:W-:-:S03]  /*2d0c0*/  PRMT R13, RZ, 0x7610, R13 ;  /* 0x00007610ff0d7816 */ /* 0x000fc6000000000d */
[----:B--2---:R0:W2:Y:S04]  /*2d0d0*/  @P4 LDG.E.U8 R14, desc[UR20][R10.64] ;  /* 0x000000140a0e4981 */ /* 0x0040a8000c1e1100 */
[----:B------:R-:W3:Y:S04]  /*2d0e0*/  LDL R11, [R1+0xabc] ;  /* 0x000abc00010b7983 */ /* 0x000ee80000100800 */
[----:B0-----:R-:W-:Y:S01]  /*2d0f0*/  @P3 IMAD.MOV.U32 R10, RZ, RZ, R19 ;  /* 0x000000ffff0a3224 */ /* 0x001fe200078e0013 */
[----:B--2---:R0:W-:Y:S01]  /*2d100*/  STL [R1+0x288], R14 ;  /* 0x0002880e01007387 */ /* 0x0041e20000100800 */
[----:B------:R-:W-:-:S03]  /*2d110*/  PRMT R40, RZ, 0x7610, R40 ;  /* 0x00007610ff287816 */ /* 0x000fc60000000028 */
[----:B------:R-:W2:Y:S04]  /*2d120*/  LDL R19, [R1+0xadc] ;  /* 0x000adc0001137983 */ /* 0x000ea80000100800 */
[----:B---3--:R1:W3:Y:S04]  /*2d130*/  @P3 LDG.E.U8 R13, desc[UR20][R10.64] ;  /* 0x000000140a0d3981 */ /* 0x0082e8000c1e1100 */
[----:B0-----:R-:W2:Y:S04]  /*2d140*/  LDL R14, [R1+0xad8] ;  /* 0x000ad800010e7983 */ /* 0x001ea80000100800 */
[----:B------:R-:W2:Y:S01]  /*2d150*/  LDL R11, [R1+0xac4] ;  /* 0x000ac400010b7983 */ /* 0x000ea20000100800 */
[----:B-1----:R-:W-:Y:S01]  /*2d160*/  @P3 IMAD.MOV.U32 R10, RZ, RZ, R45 ;  /* 0x000000ffff0a3224 */ /* 0x002fe200078e002d */
[----:B------:R-:W-:-:S02]  /*2d170*/  ISETP.GT.AND P1, PT, R9, 0x39, PT ;  /* 0x000000390900780c */ /* 0x000fc40003f24270 */
[----:B---3--:R0:W-:Y:S01]  /*2d180*/  STL [R1+0x64], R13 ;  /* 0x0000640d01007387 */ /* 0x0081e20000100800 */
[----:B------:R-:W-:Y:S02]  /*2d190*/  PRMT R63, RZ, 0x7610, R63 ;  /* 0x00007610ff3f7816 */ /* 0x000fe4000000003f */
[----:B------:R-:W-:Y:S01]  /*2d1a0*/  ISETP.GT.AND P4, PT, R9, 0x3a, PT ;  /* 0x0000003a0900780c */ /* 0x000fe20003f84270 */
[----:B------:R-:W3:Y:S04]  /*2d1b0*/  LDL R45, [R1+0xae4] ;  /* 0x000ae400012d7983 */ /* 0x000ee80000100800 */
[----:B--2---:R1:W2:Y:S04]  /*2d1c0*/  @P3 LDG.E.U8 R40, desc[UR20][R10.64] ;  /* 0x000000140a283981 */ /* 0x0042a8000c1e1100 */
[----:B0-----:R-:W2:Y:S04]  /*2d1d0*/  LDL R13, [R1+0xae0] ;  /* 0x000ae000010d7983 */ /* 0x001ea80000100800 */
[----:B------:R-:W1:Y:S04]  /*2d1e0*/  LDL R10, [R1+0xacc] ;  /* 0x000acc00010a7983 */ /* 0x000e680000100800 */
[----:B------:R-:W1:Y:S01]  /*2d1f0*/  LDL R11, [R1+0xad0] ;  /* 0x000ad000010b7983 */ /* 0x000e620000100800 */
[----:B------:R-:W-:-:S02]  /*2d200*/  PRMT R47, RZ, 0x7610, R47 ;  /* 0x00007610ff2f7816 */ /* 0x000fc4000000002f */
[----:B------:R-:W-:Y:S02]  /*2d210*/  PRMT R46, RZ, 0x7610, R46 ;  /* 0x00007610ff2e7816 */ /* 0x000fe4000000002e */
[----:B-1----:R-:W-:-:S04]  /*2d220*/  @P1 LOP3.LUT R11, R11, R10, RZ, 0x3c, !PT ;  /* 0x0000000a0b0b1212 */ /* 0x002fc800078e3cff */
[----:B------:R-:W-:-:S04]  /*2d230*/  @P1 LOP3.LUT R10, R11, R10, RZ, 0x3c, !PT ;  /* 0x0000000a0b0a1212 */ /* 0x000fc800078e3cff */
[----:B------:R-:W-:-:S05]  /*2d240*/  @P1 LOP3.LUT R11, R11, R10, RZ, 0x3c, !PT ;  /* 0x0000000a0b0b1212 */ /* 0x000fca00078e3cff */
[----:B------:R0:W4:Y:S02]  /*2d250*/  @P1 LDG.E.U8 R63, desc[UR20][R10.64] ;  /* 0x000000140a3f1981 */ /* 0x000124000c1e1100 */
[----:B0-----:R-:W-:Y:S02]  /*2d260*/  @P1 IMAD.MOV.U32 R10, RZ, RZ, R14 ;  /* 0x000000ffff0a1224 */ /* 0x001fe400078e000e */
[----:B------:R-:W-:-:S05]  /*2d270*/  @P1 IMAD.MOV.U32 R11, RZ, RZ, R17 ;  /* 0x000000ffff0b1224 */ /* 0x000fca00078e0011 */
[----:B------:R2:W4:Y:S02]  /*2d280*/  @P1 LDG.E.U8 R47, desc[UR20][R10.64] ;  /* 0x000000140a2f1981 */ /* 0x000524000c1e1100 */
[----:B--2---:R-:W-:Y:S02]  /*2d290*/  @P4 IMAD.MOV.U32 R10, RZ, RZ, R13 ;  /* 0x000000ffff0a4224 */ /* 0x004fe400078e000d */
[----:B------:R-:W-:Y:S01]  /*2d2a0*/  @P4 IMAD.MOV.U32 R11, RZ, RZ, R19 ;  /* 0x000000ffff0b4224 */ /* 0x000fe200078e0013 */
[----:B------:R0:W-:Y:S04]  /*2d2b0*/  STL [R1+0x60], R40 ;  /* 0x0000602801007387 */ /* 0x0001e80000100800 */
[----:B------:R3:W2:Y:S04]  /*2d2c0*/  @P4 LDG.E.U8 R46, desc[UR20][R10.64] ;  /* 0x000000140a2e4981 */ /* 0x0006a8000c1e1100 */
[----:B0-----:R-:W2:Y:S01]  /*2d2d0*/  LDL R40, [R1+0xae8] ;  /* 0x000ae80001287983 */ /* 0x001ea20000100800 */
[----:B------:R-:W-:Y:S01]  /*2d2e0*/  PRMT R24, RZ, 0x7610, R24 ;  /* 0x00007610ff187816 */ /* 0x000fe20000000018 */
[----:B---3--:R-:W-:-:S02]  /*2d2f0*/  @P4 IMAD.MOV.U32 R11, RZ, RZ, R45 ;  /* 0x000000ffff0b4224 */ /* 0x008fc400078e002d */
[----:B----4-:R0:W-:Y:S04]  /*2d300*/  STL [R1+0x5c], R63 ;  /* 0x00005c3f01007387 */ /* 0x0101e80000100800 */
[----:B0-----:R-:W3:Y:S04]  /*2d310*/  LDL.LU R63, [R1+0x10d8] ;  /* 0x0010d800013f7983 */ /* 0x001ee80000300800 */
[----:B------:R-:W4:Y:S04]  /*2d320*/  LDL R17, [R1+0xaec] ;  /* 0x000aec0001117983 */ /* 0x000f280000100800 */
[----:B------:R-:W3:Y:S04]  /*2d330*/  LDL R14, [R1+0xaf0] ;  /* 0x000af000010e7983 */ /* 0x000ee80000100800 */
[----:B------:R-:W3:Y:S04]  /*2d340*/  LDL R19, [R1+0xaf4] ;  /* 0x000af40001137983 */ /* 0x000ee80000100800 */
[----:B------:R-:W3:Y:S04]  /*2d350*/  LDL R13, [R1+0xaf8] ;  /* 0x000af800010d7983 */ /* 0x000ee80000100800 */
[----:B--2---:R0:W-:Y:S04]  /*2d360*/  STL [R1+0x54], R46 ;  /* 0x0000542e01007387 */ /* 0x0041e80000100800 */
[----:B------:R-:W2:Y:S01]  /*2d370*/  LDL R45, [R1+0xb00] ;  /* 0x000b0000012d7983 */ /* 0x000ea20000100800 */
[----:B------:R-:W-:Y:S01]  /*2d380*/  @P4 IMAD.MOV.U32 R10, RZ, RZ, R40 ;  /* 0x000000ffff0a4224 */ /* 0x000fe200078e0028 */
[----:B------:R-:W-:-:S02]  /*2d390*/  ISETP.GT.AND P3, PT, R9, 0x3b, PT ;  /* 0x0000003b0900780c */ /* 0x000fc40003f64270 */
[----:B------:R-:W2:Y:S04]  /*2d3a0*/  LDL R40, [R1+0xb04] ;  /* 0x000b040001287983 */ /* 0x000ea80000100800 */
[----:B0-----:R-:W2:Y:S04]  /*2d3b0*/  LDL R46, [R1+0xafc] ;  /* 0x000afc00012e7983 */ /* 0x001ea80000100800 */
[----:B------:R4:W2:Y:S01]  /*2d3c0*/  @P4 LDG.E.U8 R24, desc[UR20][R10.64] ;  /* 0x000000140a184981 */ /* 0x0008a2000c1e1100 */
[----:B------:R-:W-:Y:S02]  /*2d3d0*/  ISETP.GT.AND P1, PT, R9, 0x3c, PT ;  /* 0x0000003c0900780c */ /* 0x000fe40003f24270 */
[----:B------:R-:W-:-:S02]  /*2d3e0*/  PRMT R8, RZ, 0x7610, R8 ;  /* 0x00007610ff087816 */ /* 0x000fc40000000008 */
[----:B------:R-:W-:Y:S02]  /*2d3f0*/  PRMT R7, RZ, 0x7610, R7 ;  /* 0x00007610ff077816 */ /* 0x000fe40000000007 */
[----:B------:R-:W-:Y:S01]  /*2d400*/  PRMT R44, RZ, 0x7610, R44 ;  /* 0x00007610ff2c7816 */ /* 0x000fe2000000002c */
[----:B----4-:R-:W-:Y:S02]  /*2d410*/  @P3 IMAD.MOV.U32 R11, RZ, RZ, R17 ;  /* 0x000000ffff0b3224 */ /* 0x010fe400078e0011 */
[----:B---3--:R-:W-:-:S05]  /*2d420*/  @P3 IMAD.MOV.U32 R10, RZ, RZ, R14 ;  /* 0x000000ffff0a3224 */ /* 0x008fca00078e000e */
[----:B------:R0:W3:Y:S02]  /*2d430*/  @P3 LDG.E.U8 R8, desc[UR20][R10.64] ;  /* 0x000000140a083981 */ /* 0x0000e4000c1e1100 */
[----:B0-----:R-:W-:Y:S02]  /*2d440*/  @P3 IMAD.MOV.U32 R10, RZ, RZ, R13 ;  /* 0x000000ffff0a3224 */ /* 0x001fe400078e000d */
[----:B------:R-:W-:-:S05]  /*2d450*/  @P3 IMAD.MOV.U32 R11, RZ, RZ, R19 ;  /* 0x000000ffff0b3224 */ /* 0x000fca00078e0013 */
[----:B------:R2:W4:Y:S02]  /*2d460*/  @P3 LDG.E.U8 R7, desc[UR20][R10.64] ;  /* 0x000000140a073981 */ /* 0x000524000c1e1100 */
[----:B--2---:R-:W-:Y:S02]  /*2d470*/  @P1 IMAD.MOV.U32 R10, RZ, RZ, R45 ;  /* 0x000000ffff0a1224 */ /* 0x004fe400078e002d */
[----:B------:R-:W-:Y:S01]  /*2d480*/  @P1 IMAD.MOV.U32 R11, RZ, RZ, R46 ;  /* 0x000000ffff0b1224 */ /* 0x000fe200078e002e */
[----:B------:R0:W-:Y:S04]  /*2d490*/  STL [R1+0x50], R24 ;  /* 0x0000501801007387 */ /* 0x0001e80000100800 */
[----:B------:R1:W2:Y:S04]  /*2d4a0*/  @P1 LDG.E.U8 R44, desc[UR20][R10.64] ;  /* 0x000000140a2c1981 */ /* 0x0002a8000c1e1100 */
[----:B------:R-:W2:Y:S04]  /*2d4b0*/  LDL R17, [R1+0xb0c] ;  /* 0x000b0c0001117983 */ /* 0x000ea80000100800 */
[----:B0-----:R-:W2:Y:S04]  /*2d4c0*/  LDL R24, [R1+0xb08] ;  /* 0x000b080001187983 */ /* 0x001ea80000100800 */
[----:B------:R-:W2:Y:S01]  /*2d4d0*/  LDL R14, [R1+0xb10] ;  /* 0x000b1000010e7983 */ /* 0x000ea20000100800 */
[----:B------:R-:W-:Y:S01]  /*2d4e0*/  ISETP.GT.AND P4, PT, R9, 0x3d, PT ;  /* 0x0000003d0900780c */ /* 0x000fe20003f84270 */
[----:B-1----:R-:W-:Y:S01]  /*2d4f0*/  @P1 IMAD.MOV.U32 R11, RZ, RZ, R40 ;  /* 0x000000ffff0b1224 */ /* 0x002fe200078e0028 */
[----:B------:R-:W-:-:S02]  /*2d500*/  PRMT R21, RZ, 0x7610, R21 ;  /* 0x00007610ff157816 */ /* 0x000fc40000000015 */
[----:B------:R-:W-:Y:S01]  /*2d510*/  PRMT R2, RZ, 0x7610, R2 ;  /* 0x00007610ff027816 */ /* 0x000fe20000000002 */
[----:B---3--:R-:W-:Y:S04]  /*2d520*/  STL [R1+0x10a4], R8 ;  /* 0x0010a40801007387 */ /* 0x008fe80000100800 */
[----:B------:R-:W3:Y:S04]  /*2d530*/  LDL R19, [R1+0xb14] ;  /* 0x000b140001137983 */ /* 0x000ee80000100800 */
[----:B------:R-:W3:Y:S04]  /*2d540*/  LDL R13, [R1+0xb18] ;  /* 0x000b1800010d7983 */ /* 0x000ee80000100800 */
[----:B----4-:R-:W-:Y:S04]  /*2d550*/  STL [R1+0x10a8], R7 ;  /* 0x0010a80701007387 */ /* 0x010fe80000100800 */
[----:B------:R-:W-:Y:S04]  /*2d560*/  STL [R1+0x58], R47 ;  /* 0x0000582f01007387 */ /* 0x000fe80000100800 */
[----:B--2---:R0:W-:Y:S04]  /*2d570*/  STL [R1+0x44], R44 ;  /* 0x0000442c01007387 */ /* 0x0041e80000100800 */
[----:B------:R-:W2:Y:S04]  /*2d580*/  LDL R40, [R1+0xb20] ;  /* 0x000b200001287983 */ /* 0x000ea80000100800 */
[----:B0-----:R-:W4:Y:S01]  /*2d590*/  LDL R44, [R1+0xb1c] ;  /* 0x000b1c00012c7983 */ /* 0x001f220000100800 */
[----:B------:R-:W-:-:S05]  /*2d5a0*/  @P1 IMAD.MOV.U32 R10, RZ, RZ, R24 ;  /* 0x000000ffff0a1224 */ /* 0x000fca00078e0018 */
[----:B------:R0:W4:Y:S02]  /*2d5b0*/  @P1 LDG.E.U8 R21, desc[UR20][R10.64] ;  /* 0x000000140a151981 */ /* 0x000124000c1e1100 */
[----:B0-----:R-:W-:Y:S02]  /*2d5c0*/  @P4 IMAD.MOV.U32 R10, RZ, RZ, R14 ;  /* 0x000000ffff0a4224 */ /* 0x001fe400078e000e */
[----:B------:R-:W-:Y:S01]  /*2d5d0*/  @P4 IMAD.MOV.U32 R11, RZ, RZ, R17 ;  /* 0x000000ffff0b4224 */ /* 0x000fe200078e0011 */
[----:B------:R-:W-:Y:S01]  /*2d5e0*/  ISETP.GT.AND P3, PT, R9, 0x3e, PT ;  /* 0x0000003e0900780c */ /* 0x000fe20003f64270 */
[----:B------:R-:W4:Y:S04]  /*2d5f0*/  LDL R17, [R1+0xb24] ;  /* 0x000b240001117983 */ /* 0x000f280000100800 */
[----:B------:R3:W4:Y:S01]  /*2d600*/  @P4 LDG.E.U8 R2, desc[UR20][R10.64] ;  /* 0x000000140a024981 */ /* 0x000722000c1e1100 */
[----:B------:R-:W-:-:S02]  /*2d610*/  PRMT R3, RZ, 0x7610, R3 ;  /* 0x00007610ff037816 */ /* 0x000fc40000000003 */
[----:B------:R-:W-:Y:S01]  /*2d620*/  PRMT R39, RZ, 0x7610, R39 ;  /* 0x00007610ff277816 */ /* 0x000fe20000000027 */
[----:B------:R-:W4:Y:S01]  /*2d630*/  LDL R14, [R1+0xb28] ;  /* 0x000b2800010e7983 */ /* 0x000f220000100800 */
[----:B---3--:R-:W-:Y:S02]  /*2d640*/  @P4 IMAD.MOV.U32 R11, RZ, RZ, R19 ;  /* 0x000000ffff0b4224 */ /* 0x008fe400078e0013 */
[----:B------:R-:W-:-:S05]  /*2d650*/  @P4 IMAD.MOV.U32 R10, RZ, RZ, R13 ;  /* 0x000000ffff0a4224 */ /* 0x000fca00078e000d */
[----:B------:R2:W3:Y:S02]  /*2d660*/  @P4 LDG.E.U8 R3, desc[UR20][R10.64] ;  /* 0x000000140a034981 */ /* 0x0004e4000c1e1100 */
[----:B--2---:R-:W-:Y:S02]  /*2d670*/  @P3 IMAD.MOV.U32 R10, RZ, RZ, R40 ;  /* 0x000000ffff0a3224 */ /* 0x004fe400078e0028 */
[----:B----4-:R-:W-:-:S05]  /*2d680*/  @P3 IMAD.MOV.U32 R11, RZ, RZ, R44 ;  /* 0x000000ffff0b3224 */ /* 0x010fca00078e002c */
[----:B------:R0:W2:Y:S04]  /*2d690*/  @P3 LDG.E.U8 R39, desc[UR20][R10.64] ;  /* 0x000000140a273981 */ /* 0x0000a8000c1e1100 */
[----:B------:R-:W-:Y:S04]  /*2d6a0*/  STL [R1+0x1070], R2 ;  /* 0x0010700201007387 */ /* 0x000fe80000100800 */
[----:B------:R-:W4:Y:S04]  /*2d6b0*/  LDL R24, [R1+0xb2c] ;  /* 0x000b2c0001187983 */ /* 0x000f280000100800 */
[----:B------:R1:W-:Y:S04]  /*2d6c0*/  STL [R1+0x40], R21 ;  /* 0x0000401501007387 */ /* 0x0003e80000100800 */
[----:B------:R-:W4:Y:S04]  /*2d6d0*/  LDL R19, [R1+0xb34] ;  /* 0x000b340001137983 */ /* 0x000f280000100800 */
[----:B------:R-:W4:Y:S04]  /*2d6e0*/  LDL R13, [R1+0xb38] ;  /* 0x000b3800010d7983 */ /* 0x000f280000100800 */
[----:B-1----:R-:W4:Y:S01]  /*2d6f0*/  LDL R21, [R1+0xb30] ;  /* 0x000b300001157983 */ /* 0x002f220000100800 */
[----:B------:R-:W-:Y:S01]  /*2d700*/  ISETP.GT.AND P1, PT, R9, 0x3f, PT ;  /* 0x0000003f0900780c */ /* 0x000fe20003f24270 */
[----:B0-----:R-:W-:Y:S01]  /*2d710*/  @P3 IMAD.MOV.U32 R10, RZ, RZ, R14 ;  /* 0x000000ffff0a3224 */ /* 0x001fe200078e000e */
[----:B------:R-:W-:Y:S01]  /*2d720*/  PRMT R43, RZ, 0x7610, R43 ;  /* 0x00007610ff2b7816 */ /* 0x000fe2000000002b */
[----:B------:R-:W-:-:S05]  /*2d730*/  @P3 IMAD.MOV.U32 R11, RZ, RZ, R17 ;  /* 0x000000ffff0b3224 */ /* 0x000fca00078e0011 */
[----:B------:R4:W4:Y:S04]  /*2d740*/  @P3 LDG.E.U8 R43, desc[UR20][R10.64] ;  /* 0x000000140a2b3981 */ /* 0x000928000c1e1100 */
[----:B---3--:R-:W-:Y:S04]  /*2d750*/  STL [R1+0x1074], R3 ;  /* 0x0010740301007387 */ /* 0x008fe80000100800 */
[----:B------:R-:W3:Y:S04]  /*2d760*/  LDL R40, [R1+0xb3c] ;  /* 0x000b3c0001287983 */ /* 0x000ee80000100800 */
[----:B--2---:R0:W-:Y:S04]  /*2d770*/  STL [R1+0x284], R39 ;  /* 0x0002842701007387 */ /* 0x0041e80000100800 */
[----:B------:R-:W2:Y:S04]  /*2d780*/  LDL R17, [R1+0xb44] ;  /* 0x000b440001117983 */ /* 0x000ea80000100800 */
[----:B------:R-:W2:Y:S04]  /*2d790*/  LDL R14, [R1+0xb48] ;  /* 0x000b4800010e7983 */ /* 0x000ea80000100800 */
[----:B0-----:R-:W2:Y:S01]  /*2d7a0*/  LDL R39, [R1+0xb40] ;  /* 0x000b400001277983 */ /* 0x001ea20000100800 */
[----:B----4-:R-:W-:-:S03]  /*2d7b0*/  @P1 IMAD.MOV.U32 R11, RZ, RZ, R24 ;  /* 0x000000ffff0b1224 */ /* 0x010fc600078e0018 */
[----:B------:R-:W4:Y:S01]  /*2d7c0*/  LDL R24, [R1+0xb4c] ;  /* 0x000b4c0001187983 */ /* 0x000f220000100800 */
[----:B------:R-:W-:-:S03]  /*2d7d0*/  @P1 IMAD.MOV.U32 R10, RZ, RZ, R21 ;  /* 0x000000ffff0a1224 */ /* 0x000fc600078e0015 */
[----:B------:R-:W4:Y:S01]  /*2d7e0*/  LDL R21, [R1+0xb50] ;  /* 0x000b500001157983 */ /* 0x000f220000100800 */
[----:B------:R-:W-:Y:S02]  /*2d7f0*/  ISETP.GT.AND P4, PT, R9, 0x40, PT ;  /* 0x000000400900780c */ /* 0x000fe40003f84270 */
[----:B------:R-:W-:Y:S02]  /*2d800*/  PRMT R42, RZ, 0x7610, R42 ;  /* 0x00007610ff2a7816 */ /* 0x000fe4000000002a */
[----:B------:R-:W-:-:S04]  /*2d810*/  PRMT R41, RZ, 0x7610, R41 ;  /* 0x00007610ff297816 */ /* 0x000fc80000000029 */
[----:B------:R0:W4:Y:S01]  /*2d820*/  @P1 LDG.E.U8 R42, desc[UR20][R10.64] ;  /* 0x000000140a2a1981 */ /* 0x000122000c1e1100 */
[----:B------:R-:W-:Y:S02]  /*2d830*/  ISETP.GT.AND P3, PT, R9, 0x41, PT ;  /* 0x000000410900780c */ /* 0x000fe40003f64270 */
[----:B------:R-:W-:Y:S01]  /*2d840*/  PRMT R38, RZ, 0x7610, R38 ;  /* 0x00007610ff267816 */ /* 0x000fe20000000026 */
[----:B0-----:R-:W-:Y:S02]  /*2d850*/  @P1 IMAD.MOV.U32 R10, RZ, RZ, R13 ;  /* 0x000000ffff0a1224 */ /* 0x001fe400078e000d */
[----:B------:R-:W-:Y:S01]  /*2d860*/  @P1 IMAD.MOV.U32 R11, RZ, RZ, R19 ;  /* 0x000000ffff0b1224 */ /* 0x000fe200078e0013 */
[----:B------:R-:W-:Y:S01]  /*2d870*/  PRMT R37, RZ, 0x7610, R37 ;  /* 0x00007610ff257816 */ /* 0x000fe20000000025 */
[----:B------:R-:W4:Y:S04]  /*2d880*/  LDL R19, [R1+0xb54] ;  /* 0x000b540001137983 */ /* 0x000f280000100800 */
[----:B------:R3:W4:Y:S01]  /*2d890*/  @P1 LDG.E.U8 R41, desc[UR20][R10.64] ;  /* 0x000000140a291981 */ /* 0x000722000c1e1100 */
[----:B------:R-:W-:-:S03]  /*2d8a0*/  PRMT R35, RZ, 0x7610, R35 ;  /* 0x00007610ff237816 */ /* 0x000fc60000000023 */
[----:B------:R-:W4:Y:S01]  /*2d8b0*/  LDL R13, [R1+0xb58] ;  /* 0x000b5800010d7983 */ /* 0x000f220000100800 */
[----:B---3--:R-:W-:Y:S02]  /*2d8c0*/  @P4 IMAD.MOV.U32 R11, RZ, RZ, R40 ;  /* 0x000000ffff0b4224 */ /* 0x008fe400078e0028 */
[----:B--2---:R-:W-:-:S05]  /*2d8d0*/  @P4 IMAD.MOV.U32 R10, RZ, RZ, R39 ;  /* 0x000000ffff0a4224 */ /* 0x004fca00078e0027 */
[----:B------:R0:W2:Y:S02]  /*2d8e0*/  @P4 LDG.E.U8 R38, desc[UR20][R10.64] ;  /* 0x000000140a264981 */ /* 0x0000a4000c1e1100 */
[----:B0-----:R-:W-:Y:S02]  /*2d8f0*/  @P4 IMAD.MOV.U32 R10, RZ, RZ, R14 ;  /* 0x000000ffff0a4224 */ /* 0x001fe400078e000e */
[----:B------:R-:W-:Y:S01]  /*2d900*/  @P4 IMAD.MOV.U32 R11, RZ, RZ, R17 ;  /* 0x000000ffff0b4224 */ /* 0x000fe200078e0011 */
[----:B------:R-:W3:Y:S04]  /*2d910*/  LDL R14, [R1+0xb60] ;  /* 0x000b6000010e7983 */ /* 0x000ee80000100800 */
[----:B------:R4:W2:Y:S04]  /*2d920*/  @P4 LDG.E.U8 R37, desc[UR20][R10.64] ;  /* 0x000000140a254981 */ /* 0x0008a8000c1e1100 */
[----:B------:R-:W3:Y:S01]  /*2d930*/  LDL R17, [R1+0xb5c] ;  /* 0x000b5c0001117983 */ /* 0x000ee20000100800 */
[----:B----4-:R-:W-:-:S02]  /*2d940*/  @P3 IMAD.MOV.U32 R10, RZ, RZ, R21 ;  /* 0x000000ffff0a3224 */ /* 0x010fc400078e0015 */
[----:B------:R-:W-:Y:S01]  /*2d950*/  @P3 IMAD.MOV.U32 R11, RZ, RZ, R24 ;  /* 0x000000ffff0b3224 */ /* 0x000fe200078e0018 */
[----:B------:R-:W4:Y:S04]  /*2d960*/  LDL R21, [R1+0xb68] ;  /* 0x000b680001157983 */ /* 0x000f280000100800 */
[----:B------:R0:W3:Y:S04]  /*2d970*/  @P3 LDG.E.U8 R35, desc[UR20][R10.64] ;  /* 0x000000140a233981 */ /* 0x0000e8000c1e1100 */
[----:B------:R-:W4:Y:S01]  /*2d980*/  LDL R24, [R1+0xb64] ;  /* 0x000b640001187983 */ /* 0x000f220000100800 */
[----:B------:R-:W-:Y:S01]  /*2d990*/  PRMT R8, RZ, 0x7610, R8 ;  /* 0x00007610ff087816 */ /* 0x000fe20000000008 */
[----:B0-----:R-:W-:-:S02]  /*2d9a0*/  @P3 IMAD.MOV.U32 R11, RZ, RZ, R19 ;  /* 0x000000ffff0b3224 */ /* 0x001fc400078e0013 */
[----:B------:R-:W-:-:S05]  /*2d9b0*/  @P3 IMAD.MOV.U32 R10, RZ, RZ, R13 ;  /* 0x000000ffff0a3224 */ /* 0x000fca00078e000d */
[----:B------:R0:W4:Y:S04]  /*2d9c0*/  @P3 LDG.E.U8 R8, desc[UR20][R10.64] ;  /* 0x000000140a083981 */ /* 0x000128000c1e1100 */
[----:B--2---:R1:W-:Y:S04]  /*2d9d0*/  STL [R1+0x30], R37 ;  /* 0x0000302501007387 */ /* 0x0043e80000100800 */
[----:B-1----:R-:W2:Y:S04]  /*2d9e0*/  LDL R37, [R1+0xb6c] ;  /* 0x000b6c0001257983 */ /* 0x002ea80000100800 */
[----:B---3--:R1:W-:Y:S04]  /*2d9f0*/  STL [R1+0x2c], R35 ;  /* 0x00002c2301007387 */ /* 0x0083e80000100800 */
[----:B------:R-:W-:Y:S01]  /*2da00*/  STL [R1+0x280], R43 ;  /* 0x0002802b01007387 */ /* 0x000fe20000100800 */
[----:B------:R-:W-:-:S02]  /*2da10*/  ISETP.GT.AND P1, PT, R9, 0x42, PT ;  /* 0x000000420900780c */ /* 0x000fc40003f24270 */
[----:B------:R-:W-:Y:S01]  /*2da20*/  ISETP.GT.AND P4, PT, R9, 0x43, PT ;  /* 0x000000430900780c */ /* 0x000fe20003f84270 */
[----:B------:R-:W3:Y:S04]  /*2da30*/  LDL R19, [R1+0xb74] ;  /* 0x000b740001137983 */ /* 0x000ee80000100800 */
[----:B-1----:R-:W3:Y:S01]  /*2da40*/  LDL R35, [R1+0xb70] ;  /* 0x000b700001237983 */ /* 0x002ee20000100800 */
[----:B------:R-:W-:Y:S02]  /*2da50*/  PRMT R7, RZ, 0x7610, R7 ;  /* 0x00007610ff077816 */ /* 0x000fe40000000007 */
[----:B------:R-:W-:Y:S01]  /*2da60*/  PRMT R3, RZ, 0x7610, R3 ;  /* 0x00007610ff037816 */ /* 0x000fe20000000003 */
[----:B------:R-:W3:Y:S02]  /*2da70*/  LDL R13, [R1+0xb78] ;  /* 0x000b7800010d7983 */ /* 0x000ee40000100800 */
[----:B0-----:R-:W-:-:S02]  /*2da80*/  @P1 IMAD.MOV.U32 R10, RZ, RZ, R14 ;  /* 0x000000ffff0a1224 */ /* 0x001fc400078e000e */
[----:B------:R-:W-:-:S05]  /*2da90*/  @P1 IMAD.MOV.U32 R11, RZ, RZ, R17 ;  /* 0x000000ffff0b1224 */ /* 0x000fca00078e0011 */
[----:B------:R4:W3:Y:S01]  /*2daa0*/  @P1 LDG.E.U8 R7, desc[UR20][R10.64] ;  /* 0x000000140a071981 */ /* 0x0008e2000c1e1100 */
[----:B------:R-:W-:Y:S01]  /*2dab0*/  PRMT R2, RZ, 0x7610, R2 ;  /* 0x00007610ff027816 */ /* 0x000fe20000000002 */
[----:B----4-:R-:W-:Y:S02]  /*2dac0*/  @P1 IMAD.MOV.U32 R10, RZ, RZ, R21 ;  /* 0x000000ffff0a1224 */ /* 0x010fe400078e0015 */
[----:B------:R-:W-:-:S05]  /*2dad0*/  @P1 IMAD.MOV.U32 R11, RZ, RZ, R24 ;  /* 0x000000ffff0b1224 */ /* 0x000fca00078e0018 */
[----:B------:R2:W4:Y:S04]  /*2dae0*/  @P1 LDG.E.U8 R3, desc[UR20][R10.64] ;  /* 0x000000140a031981 */ /* 0x000528000c1e1100 */
[----:B------:R-:W-:Y:S04]  /*2daf0*/  STL [R1+0x10c4], R8 ;  /* 0x0010c40801007387 */ /* 0x000fe80000100800 */
[----:B------:R-:W-:Y:S04]  /*2db00*/  STL [R1+0x27c], R42 ;  /* 0x00027c2a01007387 */ /* 0x000fe80000100800 */
[----:B------:R-:W4:Y:S04]  /*2db10*/  LDL R17, [R1+0xb7c] ;  /* 0x000b7c0001117983 */ /* 0x000f280000100800 */
[----:B------:R-:W4:Y:S01]  /*2db20*/  LDL R14, [R1+0xb80] ;  /* 0x000b8000010e7983 */ /* 0x000f220000100800 */
[----:B--2---:R-:W-:-:S02]  /*2db30*/  @P4 IMAD.MOV.U32 R11, RZ, RZ, R37 ;  /* 0x000000ffff0b4224 */ /* 0x004fc400078e0025 */
[----:B---3--:R-:W-:-:S05]  /*2db40*/  @P4 IMAD.MOV.U32 R10, RZ, RZ, R35 ;  /* 0x000000ffff0a4224 */ /* 0x008fca00078e0023 */
[----:B------:R0:W2:Y:S01]  /*2db50*/  @P4 LDG.E.U8 R2, desc[UR20][R10.64] ;  /* 0x000000140a024981 */ /* 0x0000a2000c1e1100 */
[----:B------:R-:W-:-:S03]  /*2db60*/  ISETP.GT.AND P3, PT, R9, 0x44, PT ;  /* 0x000000440900780c */ /* 0x000fc60003f64270 */
[----:B------:R-:W-:Y:S04]  /*2db70*/  STL [R1+0x278], R41 ;  /* 0x0002782901007387 */ /* 0x000fe80000100800 */
[----:B------:R-:W-:Y:S04]  /*2db80*/  STL [R1+0x10b0], R7 ;  /* 0x0010b00701007387 */ /* 0x000fe80000100800 */
[----:B------:R-:W-:Y:S04]  /*2db90*/  STL [R1+0x34], R38 ;  /* 0x0000342601007387 */ /* 0x000fe80000100800 */
[----:B------:R-:W3:Y:S04]  /*2dba0*/  LDL R24, [R1+0xb84] ;  /* 0x000b840001187983 */ /* 0x000ee80000100800 */
[----:B------:R-:W3:Y:S01]  /*2dbb0*/  LDL R21, [R1+0xb88] ;  /* 0x000b880001157983 */ /* 0x000ee20000100800 */
[----:B------:R-:W-:Y:S01]  /*2dbc0*/  PRMT R0, RZ, 0x7610, R0 ;  /* 0x00007610ff007816 */ /* 0x000fe20000000000 */
[----:B0-----:R-:W-:-:S02]  /*2dbd0*/  @P4 IMAD.MOV.U32 R10, RZ, RZ, R13 ;  /* 0x000000ffff0a4224 */ /* 0x001fc400078e000d */
[----:B------:R-:W-:Y:S01]  /*2dbe0*/  @P4 IMAD.MOV.U32 R11, RZ, RZ, R19 ;  /* 0x000000ffff0b4224 */ /* 0x000fe200078e0013 */
[----:B----4-:R-:W-:Y:S01]  /*2dbf0*/  STL [R1+0x10b4], R3 ;  /* 0x0010b40301007387 */ /* 0x010fe20000100800 */
[----:B------:R-:W-:-:S03]  /*2dc00*/  PRMT R34, RZ, 0x7610, R34 ;  /* 0x00007610ff227816 */ /* 0x000fc60000000022 */
[----:B------:R0:W4:Y:S02]  /*2dc10*/  @P4 LDG.E.U8 R0, desc[UR20][R10.64] ;  /* 0x000000140a004981 */ /* 0x000124000c1e1100 */
[----:B0-----:R-:W-:Y:S02]  /*2dc20*/  @P3 IMAD.MOV.U32 R11, RZ, RZ, R17 ;  /* 0x000000ffff0b3224 */ /* 0x001fe400078e0011 */
[----:B------:R-:W-:-:S05]  /*2dc30*/  @P3 IMAD.MOV.U32 R10, RZ, RZ, R14 ;  /* 0x000000ffff0a3224 */ /* 0x000fca00078e000e */
[----:B------:R3:W4:Y:S04]  /*2dc40*/  @P3 LDG.E.U8 R34, desc[UR20][R10.64] ;  /* 0x000000140a223981 */ /* 0x000728000c1e1100 */
[----:B--2---:R-:W-:Y:S04]  /*2dc50*/  STL [R1+0x10ac], R2 ;  /* 0x0010ac0201007387 */ /* 0x004fe80000100800 */
[----:B------:R-:W2:Y:S04]  /*2dc60*/  LDL R19, [R1+0xb8c] ;  /* 0x000b8c0001137983 */ /* 0x000ea80000100800 */
[----:B------:R-:W2:Y:S01]  /*2dc70*/  LDL R13, [R1+0xb90] ;  /* 0x000b9000010d7983 */ /* 0x000ea20000100800 */
[----:B------:R-:W-:-:S02]  /*2dc80*/  ISETP.GT.AND P1, PT, R9, 0x45, PT ;  /* 0x000000450900780c */ /* 0x000fc40003f24270 */
[----:B------:R-:W-:Y:S01]  /*2dc90*/  PRMT R36, RZ, 0x7610, R36 ;  /* 0x00007610ff247816 */ /* 0x000fe20000000024 */
[----:B---3--:R-:W-:Y:S02]  /*2dca0*/  @P3 IMAD.MOV.U32 R11, RZ, RZ, R24 ;  /* 0x000000ffff0b3224 */ /* 0x008fe400078e0018 */
[----:B------:R-:W-:Y:S01]  /*2dcb0*/  @P3 IMAD.MOV.U32 R10, RZ, RZ, R21 ;  /* 0x000000ffff0a3224 */ /* 0x000fe200078e0015 */
[----:B------:R-:W-:-:S04]  /*2dcc0*/  PRMT R4, RZ, 0x7610, R4 ;  /* 0x00007610ff047816 */ /* 0x000fc80000000004 */
[----:B------:R2:W3:Y:S04]  /*2dcd0*/  @P3 LDG.E.U8 R36, desc[UR20][R10.64] ;  /* 0x000000140a243981 */ /* 0x0004e8000c1e1100 */
[----:B----4-:R-:W-:Y:S04]  /*2dce0*/  STL [R1+0x10b8], R0 ;  /* 0x0010b80001007387 */ /* 0x010fe80000100800 */
[----:B------:R-:W4:Y:S04]  /*2dcf0*/  LDL R17, [R1+0xb94] ;  /* 0x000b940001117983 */ /* 0x000f280000100800 */
[----:B------:R-:W3:Y:S04]  /*2dd00*/  LDL R14, [R1+0xb98] ;  /* 0x000b9800010e7983 */ /* 0x000ee80000100800 */
[----:B------:R-:W3:Y:S04]  /*2dd10*/  LDL R35, [R1+0xb9c] ;  /* 0x000b9c0001237983 */ /* 0x000ee80000100800 */
[----:B------:R0:W-:Y:S04]  /*2dd20*/  STL [R1+0x14], R34 ;  /* 0x0000142201007387 */ /* 0x0001e80000100800 */
[----:B------:R-:W3:Y:S04]  /*2dd30*/  LDL R24, [R1+0xba4] ;  /* 0x000ba40001187983 */ /* 0x000ee80000100800 */
[----:B------:R-:W3:Y:S04]  /*2dd40*/  LDL R21, [R1+0xba8] ;  /* 0x000ba80001157983 */ /* 0x000ee80000100800 */
[----:B0-----:R-:W3:Y:S01]  /*2dd50*/  LDL R34, [R1+0xba0] ;  /* 0x000ba00001227983 */ /* 0x001ee20000100800 */
[----:B--2---:R-:W-:-:S02]  /*2dd60*/  @P1 IMAD.MOV.U32 R11, RZ, RZ, R19 ;  /* 0x000000ffff0b1224 */ /* 0x004fc400078e0013 */
[----:B------:R-:W-:Y:S01]  /*2dd70*/  @P1 IMAD.MOV.U32 R10, RZ, RZ, R13 ;  /* 0x000000ffff0a1224 */ /* 0x000fe200078e000d */
[----:B------:R-:W-:Y:S01]  /*2dd80*/  ISETP.GT.AND P4, PT, R9, 0x46, PT ;  /* 0x000000460900780c */ /* 0x000fe20003f84270 */
[----:B------:R-:W2:Y:S04]  /*2dd90*/  LDL R13, [R1+0xbb0] ;  /* 0x000bb000010d7983 */ /* 0x000ea80000100800 */
[----:B------:R4:W2:Y:S01]  /*2dda0*/  @P1 LDG.E.U8 R4, desc[UR20][R10.64] ;  /* 0x000000140a041981 */ /* 0x0008a2000c1e1100 */
[----:B------:R-:W-:Y:S02]  /*2ddb0*/  PRMT R5, RZ, 0x7610, R5 ;  /* 0x00007610ff057816 */ /* 0x000fe40000000005 */
[----:B------:R-:W-:Y:S01]  /*2ddc0*/  PRMT R28, RZ, 0x7610, R28 ;  /* 0x00007610ff1c7816 */ /* 0x000fe2000000001c */
[----:B----4-:R-:W-:-:S02]  /*2ddd0*/  @P1 IMAD.MOV.U32 R11, RZ, RZ, R17 ;  /* 0x000000ffff0b1224 */ /* 0x010fc400078e0011 */
[----:B---3--:R-:W-:-:S05]  /*2dde0*/  @P1 IMAD.MOV.U32 R10, RZ, RZ, R14 ;  /* 0x000000ffff0a1224 */ /* 0x008fca00078e000e */
[----:B------:R0:W3:Y:S02]  /*2ddf0*/  @P1 LDG.E.U8 R5, desc[UR20][R10.64] ;  /* 0x000000140a051981 */ /* 0x0000e4000c1e1100 */
[----:B0-----:R-:W-:Y:S02]  /*2de00*/  @P4 IMAD.MOV.U32 R11, RZ, RZ, R35 ;  /* 0x000000ffff0b4224 */ /* 0x001fe400078e0023 */
[----:B------:R-:W-:-:S05]  /*2de10*/  @P4 IMAD.MOV.U32 R10, RZ, RZ, R34 ;  /* 0x000000ffff0a4224 */ /* 0x000fca00078e0022 */
[----:B------:R0:W4:Y:S04]  /*2de20*/  @P4 LDG.E.U8 R28, desc[UR20][R10.64] ;  /* 0x000000140a1c4981 */ /* 0x000128000c1e1100 */
[----:B--2---:R-:W-:Y:S04]  /*2de30*/  STL [R1+0x1078], R4 ;  /* 0x0010780401007387 */ /* 0x004fe80000100800 */
[----:B------:R-:W2:Y:S01]  /*2de40*/  LDL R17, [R1+0xbac] ;  /* 0x000bac0001117983 */ /* 0x000ea20000100800 */
[----:B------:R-:W-:Y:S01]  /*2de50*/  ISETP.GT.AND P3, PT, R9, 0x47, PT ;  /* 0x000000470900780c */ /* 0x000fe20003f64270 */
[----:B0-----:R-:W-:Y:S01]  /*2de60*/  @P4 IMAD.MOV.U32 R10, RZ, RZ, R21 ;  /* 0x000000ffff0a4224 */ /* 0x001fe200078e0015 */
[----:B------:R-:W-:Y:S01]  /*2de70*/  PRMT R27, RZ, 0x7610, R27 ;  /* 0x00007610ff1b7816 */ /* 0x000fe2000000001b */
[----:B------:R-:W-:Y:S01]  /*2de80*/  @P4 IMAD.MOV.U32 R11, RZ, RZ, R24 ;  /* 0x000000ffff0b4224 */ /* 0x000fe200078e0018 */
[----:B------:R-:W-:Y:S01]  /*2de90*/  PRMT R25, RZ, 0x7610, R25 ;  /* 0x00007610ff197816 */ /* 0x000fe20000000019 */
[----:B------:R-:W2:Y:S04]  /*2dea0*/  LDL R19, [R1+0xbb4] ;  /* 0x000bb40001137983 */ /* 0x000ea80000100800 */
[----:B------:R0:W2:Y:S04]  /*2deb0*/  @P4 LDG.E.U8 R27, desc[UR20][R10.64] ;  /* 0x000000140a1b4981 */ /* 0x0000a8000c1e1100 */
[----:B------:R-:W2:Y:S01]  /*2dec0*/  LDL R14, [R1+0xbb8] ;  /* 0x000bb800010e7983 */ /* 0x000ea20000100800 */
[----:B0-----:R-:W-:-:S03]  /*2ded0*/  @P3 IMAD.MOV.U32 R10, RZ, RZ, R13 ;  /* 0x000000ffff0a3224 */ /* 0x001fc600078e000d */
[----:B---3--:R-:W-:Y:S04]  /*2dee0*/  STL [R1+0x107c], R5 ;  /* 0x00107c0501007387 */ /* 0x008fe80000100800 */
[----:B----4-:R0:W-:Y:S04]  /*2def0*/  STL [R1+0x274], R28 ;  /* 0x0002741c01007387 */ /* 0x0101e80000100800 */
[----:B------:R-:W3:Y:S04]  /*2df00*/  LDL R21, [R1+0xbc0] ;  /* 0x000bc00001157983 */ /* 0x000ee80000100800 */
[----:B------:R-:W4:Y:S04]  /*2df10*/  LDL R24, [R1+0xbc8] ;  /* 0x000bc80001187983 */ /* 0x000f280000100800 */
[----:B0-----:R-:W4:Y:S01]  /*2df20*/  LDL R28, [R1+0xbbc] ;  /* 0x000bbc00011c7983 */ /* 0x001f220000100800 */
[----:B--2---:R-:W-:-:S05]  /*2df30*/  @P3 IMAD.MOV.U32 R11, RZ, RZ, R17 ;  /* 0x000000ffff0b3224 */ /* 0x004fca00078e0011 */
[----:B------:R0:W2:Y:S04]  /*2df40*/  @P3 LDG.E.U8 R25, desc[UR20][R10.64] ;  /* 0x000000140a193981 */ /* 0x0000a8000c1e1100 */
[----:B------:R1:W-:Y:S01]  /*2df50*/  STL [R1+0x270], R27 ;  /* 0x0002701b01007387 */ /* 0x0003e20000100800 */
[----:B------:R-:W-:-:S03]  /*2df60*/  ISETP.GT.AND P1, PT, R9, 0x48, PT ;  /* 0x000000480900780c */ /* 0x000fc60003f24270 */
[----:B------:R-:W2:Y:S04]  /*2df70*/  LDL R17, [R1+0xbcc] ;  /* 0x000bcc0001117983 */ /* 0x000ea80000100800 */
[----:B------:R-:W2:Y:S04]  /*2df80*/  LDL R13, [R1+0xbd0] ;  /* 0x000bd000010d7983 */ /* 0x000ea80000100800 */
[----:B-1----:R-:W2:Y:S01]  /*2df90*/  LDL R27, [R1+0xbc4] ;  /* 0x000bc400011b7983 */ /* 0x002ea20000100800 */
[----:B------:R-:W-:Y:S01]  /*2dfa0*/  PRMT R33, RZ, 0x7610, R33 ;  /* 0x00007610ff217816 */ /* 0x000fe20000000021 */
[----:B0-----:R-:W-:-:S02]  /*2dfb0*/  @P3 IMAD.MOV.U32 R10, RZ, RZ, R14 ;  /* 0x000000ffff0a3224 */ /* 0x001fc400078e000e */
[----:B------:R-:W-:Y:S01]  /*2dfc0*/  STL [R1+0x10], R36 ;  /* 0x0000102401007387 */ /* 0x000fe20000100800 */
[----:B------:R-:W-:-:S05]  /*2dfd0*/  @P3 IMAD.MOV.U32 R11, RZ, RZ, R19 ;  /* 0x000000ffff0b3224 */ /* 0x000fca00078e0013 */
[----:B------:R3:W2:Y:S01]  /*2dfe0*/  @P3 LDG.E.U8 R33, desc[UR20][R10.64] ;  /* 0x000000140a213981 */ /* 0x0006a2000c1e1100 */
[----:B------:R-:W-:Y:S01]  /*2dff0*/  PRMT R2, RZ, 0x7610, R2 ;  /* 0x00007610ff027816 */ /* 0x000fe20000000002 */
[----:B---3--:R-:W-:Y:S02]  /*2e000*/  @P1 IMAD.MOV.U32 R10, RZ, RZ, R21 ;  /* 0x000000ffff0a1224 */ /* 0x008fe400078e0015 */
[----:B----4-:R-:W-:-:S05]  /*2e010*/  @P1 IMAD.MOV.U32 R11, RZ, RZ, R28 ;  /* 0x000000ffff0b1224 */ /* 0x010fca00078e001c */
[----:B------:R0:W3:Y:S04]  /*2e020*/  @P1 LDG.E.U8 R2, desc[UR20][R10.64] ;  /* 0x000000140a021981 */ /* 0x0000e8000c1e1100 */
[----:B--2---:R1:W-:Y:S04]  /*2e030*/  STL [R1+0x26c], R25 ;  /* 0x00026c1901007387 */ /* 0x0043e80000100800 */
[----:B------:R-:W2:Y:S04]  /*2e040*/  LDL R14, [R1+0xbd8] ;  /* 0x000bd800010e7983 */ /* 0x000ea80000100800 */
[----:B------:R-:W4:Y:S04]  /*2e050*/  LDL R19, [R1+0xbe0] ;  /* 0x000be00001137983 */ /* 0x000f280000100800 */
[----:B-1----:R-:W4:Y:S04]  /*2e060*/  LDL R25, [R1+0xbd4] ;  /* 0x000bd40001197983 */ /* 0x002f280000100800 */
[----:B------:R-:W4:Y:S01]  /*2e070*/  LDL R28, [R1+0xbdc] ;  /* 0x000bdc00011c7983 */ /* 0x000f220000100800 */
[C---:B------:R-:W-:Y:S01]  /*2e080*/  ISETP.GT.AND P4, PT, R9.reuse, 0x49, PT ;  /* 0x000000490900780c */ /* 0x040fe20003f84270 */
[----:B0-----:R-:W-:Y:S01]  /*2e090*/  @P1 IMAD.MOV.U32 R10, RZ, RZ, R24 ;  /* 0x000000ffff0a1224 */ /* 0x001fe200078e0018 */
[----:B------:R-:W-:Y:S01]  /*2e0a0*/  PRMT R0, RZ, 0x7610, R0 ;  /* 0x00007610ff007816 */ /* 0x000fe20000000000 */
[----:B------:R-:W-:Y:S01]  /*2e0b0*/  @P1 IMAD.MOV.U32 R11, RZ, RZ, R27 ;  /* 0x000000ffff0b1224 */ /* 0x000fe200078e001b */
[----:B------:R-:W-:Y:S01]  /*2e0c0*/  ISETP.GT.AND P3, PT, R9, 0x4a, PT ;  /* 0x0000004a0900780c */ /* 0x000fe20003f64270 */
[----:B------:R-:W4:Y:S01]  /*2e0d0*/  LDL R21, [R1+0xbe8] ;  /* 0x000be80001157983 */ /* 0x000f220000100800 */
[----:B------:R-:W-:-:S03]  /*2e0e0*/  PRMT R93, RZ, 0x7610, R93 ;  /* 0x00007610ff5d7816 */ /* 0x000fc6000000005d */
[----:B------:R0:W4:Y:S01]  /*2e0f0*/  @P1 LDG.E.U8 R0, desc[UR20][R10.64] ;  /* 0x000000140a001981 */ /* 0x000122000c1e1100 */
[----:B------:R-:W-:-:S03]  /*2e100*/  PRMT R92, RZ, 0x7610, R92 ;  /* 0x00007610ff5c7816 */ /* 0x000fc6000000005c */
[----:B0-----:R-:W-:Y:S02]  /*2e110*/  @P4 IMAD.MOV.U32 R10, RZ, RZ, R13 ;  /* 0x000000ffff0a4224 */ /* 0x001fe400078e000d */
[----:B------:R-:W-:-:S05]  /*2e120*/  @P4 IMAD.MOV.U32 R11, RZ, RZ, R17 ;  /* 0x000000ffff0b4224 */ /* 0x000fca00078e0011 */
[----:B------:R2:W4:Y:S01]  /*2e130*/  @P4 LDG.E.U8 R93, desc[UR20][R10.64] ;  /* 0x000000140a5d4981 */ /* 0x000522000c1e1100 */
[----:B------:R-:W-:-:S03]  /*2e140*/  PRMT R91, RZ, 0x7610, R91 ;  /* 0x00007610ff5b7816 */ /* 0x000fc6000000005b */
[----:B---3--:R-:W-:Y:S04]  /*2e150*/  STL [R1+0x10cc], R2 ;  /* 0x0010cc0201007387 */ /* 0x008fe80000100800 */
[----:B------:R-:W3:Y:S01]  /*2e160*/  LDL R27, [R1+0xbe4] ;  /* 0x000be400011b7983 */ /* 0x000ee20000100800 */
[----:B--2---:R-:W-:Y:S02]  /*2e170*/  @P4 IMAD.MOV.U32 R10, RZ, RZ, R14 ;  /* 0x000000ffff0a4224 */ /* 0x004fe400078e000e */
[----:B----4-:R-:W-:-:S05]  /*2e180*/  @P4 IMAD.MOV.U32 R11, RZ, RZ, R25 ;  /* 0x000000ffff0b4224 */ /* 0x010fca00078e0019 */
[----:B------:R0:W2:Y:S02]  /*2e190*/  @P4 LDG.E.U8 R92, desc[UR20][R10.64] ;  /* 0x000000140a5c4981 */ /* 0x0000a4000c1e1100 */
[----:B0-----:R-:W-:Y:S02]  /*2e1a0*/  @P3 IMAD.MOV.U32 R10, RZ, RZ, R19 ;  /* 0x000000ffff0a3224 */ /* 0x001fe400078e0013 */
[----:B------:R-:W-:-:S05]  /*2e1b0*/  @P3 IMAD.MOV.U32 R11, RZ, RZ, R28 ;  /* 0x000000ffff0b3224 */ /* 0x000fca00078e001c */
[----:B------:R0:W4:Y:S04]  /*2e1c0*/  @P3 LDG.E.U8 R91, desc[UR20][R10.64] ;  /* 0x000000140a5b3981 */ /* 0x000128000c1e1100 */
[----:B------:R-:W-:Y:S04]  /*2e1d0*/  STL [R1+0x10d0], R0 ;  /* 0x0010d00001007387 */ /* 0x000fe80000100800 */
[----:B------:R-:W2:Y:S04]  /*2e1e0*/  LDL R24, [R1+0xbec] ;  /* 0x000bec0001187983 */ /* 0x000ea80000100800 */
[----:B------:R-:W2:Y:S04]  /*2e1f0*/  LDL R17, [R1+0xbf0] ;  /* 0x000bf00001117983 */ /* 0x000ea80000100800 */
[----:B------:R-:W2:Y:S04]  /*2e200*/  LDL R13, [R1+0xbf8] ;  /* 0x000bf800010d7983 */ /* 0x000ea80000100800 */
[----:B------:R-:W-:Y:S04]  /*2e210*/  STL [R1+0x10c8], R93 ;  /* 0x0010c85d01007387 */ /* 0x000fe80000100800 */
[----:B------:R-:W2:Y:S04]  /*2e220*/  LDL R25, [R1+0xbf4] ;  /* 0x000bf40001197983 */ /* 0x000ea80000100800 */
[----:B------:R-:W2:Y:S04]  /*2e230*/  LDL R14, [R1+0xc00] ;  /* 0x000c0000010e7983 */ /* 0x000ea80000100800 */
[----:B------:R-:W2:Y:S04]  /*2e240*/  LDL R19, [R1+0xbfc] ;  /* 0x000bfc0001137983 */ /* 0x000ea80000100800 */
[----:B------:R-:W2:Y:S04]  /*2e250*/  LDL R28, [R1+0xc08] ;  /* 0x000c0800011c7983 */ /* 0x000ea80000100800 */
[----:B------:R1:W-:Y:S01]  /*2e260*/  STL [R1+0x268], R33 ;  /* 0x0002682101007387 */ /* 0x0003e20000100800 */
[----:B------:R-:W-:Y:S01]  /*2e270*/  PRMT R90, RZ, 0x7610, R90 ;  /* 0x00007610ff5a7816 */ /* 0x000fe2000000005a */
[----:B0-----:R-:W-:-:S02]  /*2e280*/  @P3 IMAD.MOV.U32 R10, RZ, RZ, R21 ;  /* 0x000000ffff0a3224 */ /* 0x001fc400078e0015 */
[----:B---3--:R-:W-:-:S05]  /*2e290*/  @P3 IMAD.MOV.U32 R11, RZ, RZ, R27 ;  /* 0x000000ffff0b3224 */ /* 0x008fca00078e001b */
[----:B------:R2:W3:Y:S04]  /*2e2a0*/  @P3 LDG.E.U8 R90, desc[UR20][R10.64] ;  /* 0x000000140a5a3981 */ /* 0x0004e8000c1e1100 */
[----:B----4-:R-:W-:Y:S04]  /*2e2b0*/  STL [R1+0x10bc], R91 ;  /* 0x0010bc5b01007387 */ /* 0x010fe80000100800 */
[----:B-1----:R-:W4:Y:S04]  /*2e2c0*/  LDL R33, [R1+0xc04] ;  /* 0x000c040001217983 */ /* 0x002f280000100800 */
[----:B------:R-:W4:Y:S04]  /*2e2d0*/  LDL R27, [R1+0xc0c] ;  /* 0x000c0c00011b7983 */ /* 0x000f280000100800 */
[----:B------:R-:W4:Y:S01]  /*2e2e0*/  LDL R21, [R1+0xc10] ;  /* 0x000c100001157983 */ /* 0x000f220000100800 */
[----:B------:R-:W-:-:S02]  /*2e2f0*/  ISETP.GT.AND P1, PT, R9, 0x4b, PT ;  /* 0x0000004b0900780c */ /* 0x000fc40003f24270 */
[----:B------:R-:W-:Y:S02]  /*2e300*/  ISETP.GT.AND P4, PT, R9, 0x4c, PT ;  /* 0x0000004c0900780c */ /* 0x000fe40003f84270 */
[----:B------:R-:W-:Y:S02]  /*2e310*/  PRMT R89, RZ, 0x7610, R89 ;  /* 0x00007610ff597816 */ /* 0x000fe40000000059 */
[----:B------:R-:W-:-:S07]  /*2e320*/  PRMT R88, RZ, 0x7610, R88 ;  /* 0x00007610ff587816 */ /* 0x000fce0000000058 */
[----:B--2---:R-:W-:Y:S02]  /*2e330*/  @P1 IMAD.MOV.U32 R10, RZ, RZ, R17 ;  /* 0x000000ffff0a1224 */ /* 0x004fe400078e0011 */
[----:B------:R-:W-:-:S05]  /*2e340*/  @P1 IMAD.MOV.U32 R11, RZ, RZ, R24 ;  /* 0x000000ffff0b1224 */ /* 0x000fca00078e0018 */
[----:B------:R0:W2:Y:S01]  /*2e350*/  @P1 LDG.E.U8 R89, desc[UR20][R10.64] ;  /* 0x000000140a591981 */ /* 0x0000a2000c1e1100 */
[----:B------:R-:W-:Y:S01]  /*2e360*/  PRMT R87, RZ, 0x7610, R87 ;  /* 0x00007610ff577816 */ /* 0x000fe20000000057 */
[----:B0-----:R-:W-:Y:S02]  /*2e370*/  @P1 IMAD.MOV.U32 R10, RZ, RZ, R13 ;  /* 0x000000ffff0a1224 */ /* 0x001fe400078e000d */
[----:B------:R-:W-:-:S05]  /*2e380*/  @P1 IMAD.MOV.U32 R11, RZ, RZ, R25 ;  /* 0x000000ffff0b1224 */ /* 0x000fca00078e0019 */
[----:B------:R0:W2:Y:S01]  /*2e390*/  @P1 LDG.E.U8 R88, desc[UR20][R10.64] ;  /* 0x000000140a581981 */ /* 0x0000a2000c1e1100 */
[----:B------:R-:W-:Y:S01]  /*2e3a0*/  PRMT R86, RZ, 0x7610, R86 ;  /* 0x00007610ff567816 */ /* 0x000fe20000000056 */
[----:B0-----:R-:W-:Y:S02]  /*2e3b0*/  @P4 IMAD.MOV.U32 R10, RZ, RZ, R14 ;  /* 0x000000ffff0a4224 */ /* 0x001fe400078e000e */
[----:B------:R-:W-:-:S05]  /*2e3c0*/  @P4 IMAD.MOV.U32 R11, RZ, RZ, R19 ;  /* 0x000000ffff0b4224 */ /* 0x000fca00078e0013 */
[----:B------:R0:W2:Y:S02]  /*2e3d0*/  @P4 LDG.E.U8 R87, desc[UR20][R10.64] ;  /* 0x000000140a574981 */ /* 0x0000a4000c1e1100 */
[----:B0-----:R-:W-:Y:S02]  /*2e3e0*/  @P4 IMAD.MOV.U32 R10, RZ, RZ, R28 ;  /* 0x000000ffff0a4224 */ /* 0x001fe400078e001c */
[----:B---3--:R-:W-:Y:S01]  /*2e3f0*/  STL [R1+0x10c0], R90 ;  /* 0x0010c05a01007387 */ /* 0x008fe20000100800 */
[----:B------:R-:W-:-:S03]  /*2e400*/  ISETP.GT.AND P3, PT, R9, 0x4d, PT ;  /* 0x0000004d0900780c */ /* 0x000fc60003f64270 */
[----:B------:R-:W3:Y:S04]  /*2e410*/  LDL R24, [R1+0xc14] ;  /* 0x000c140001187983 */ /* 0x000ee80000100800 */
[----:B------:R-:W3:Y:S04]  /*2e420*/  LDL R17, [R1+0xc18] ;  /* 0x000c180001117983 */ /* 0x000ee80000100800 */
[----:B------:R-:W3:Y:S04]  /*2e430*/  LDL R25, [R1+0xc1c] ;  /* 0x000c1c0001197983 */ /* 0x000ee80000100800 */
[----:B------:R-:W3:Y:S01]  /*2e440*/  LDL R13, [R1+0xc20] ;  /* 0x000c2000010d7983 */ /* 0x000ee20000100800 */
[----:B------:R-:W-:-:S03]  /*2e450*/  PRMT R85, RZ, 0x7610, R85 ;  /* 0x00007610ff557816 */ /* 0x000fc60000000055 */
[----:B------:R-:W3:Y:S04]  /*2e460*/  LDL R19, [R1+0xc24] ;  /* 0x000c240001137983 */ /* 0x000ee80000100800 */
[----:B------:R-:W3:Y:S01]  /*2e470*/  LDL R14, [R1+0xc28] ;  /* 0x000c2800010e7983 */ /* 0x000ee20000100800 */
[----:B----4-:R-:W-:-:S05]  /*2e480*/  @P4 IMAD.MOV.U32 R11, RZ, RZ, R33 ;  /* 0x000000ffff0b4224 */ /* 0x010fca00078e0021 */
[----:B------:R0:W4:Y:S02]  /*2e490*/  @P4 LDG.E.U8 R86, desc[UR20][R10.64] ;  /* 0x000000140a564981 */ /* 0x000124000c1e1100 */
[----:B0-----:R-:W-:Y:S02]  /*2e4a0*/  @P3 IMAD.MOV.U32 R10, RZ, RZ, R21 ;  /* 0x000000ffff0a3224 */ /* 0x001fe400078e0015 */
[----:B------:R-:W-:-:S05]  /*2e4b0*/  @P3 IMAD.MOV.U32 R11, RZ, RZ, R27 ;  /* 0x000000ffff0b3224 */ /* 0x000fca00078e001b */
[----:B------:R3:W4:Y:S01]  /*2e4c0*/  @P3 LDG.E.U8 R85, desc[UR20][R10.64] ;  /* 0x000000140a553981 */ /* 0x000722000c1e1100 */
[----:B------:R-:W-:Y:S02]  /*2e4d0*/  ISETP.GT.AND P1, PT, R9, 0x4e, PT ;  /* 0x0000004e0900780c */ /* 0x000fe40003f24270 */
[----:B------:R-:W-:Y:S02]  /*2e4e0*/  PRMT R84, RZ, 0x7610, R84 ;  /* 0x00007610ff547816 */ /* 0x000fe40000000054 */
[----:B------:R-:W-:Y:S01]  /*2e4f0*/  PRMT R23, RZ, 0x7610, R23 ;  /* 0x00007610ff177816 */ /* 0x000fe20000000017 */
[----:B--2---:R-:W-:Y:S01]  /*2e500*/  STL [R1+0x1088], R87 ;  /* 0x0010885701007387 */ /* 0x004fe20000100800 */
[----:B---3--:R-:W-:Y:S02]  /*2e510*/  @P3 IMAD.MOV.U32 R11, RZ, RZ, R24 ;  /* 0x000000ffff0b3224 */ /* 0x008fe400078e0018 */
[----:B------:R-:W-:-:S05]  /*2e520*/  @P3 IMAD.MOV.U32 R10, RZ, RZ, R17 ;  /* 0x000000ffff0a3224 */ /* 0x000fca00078e0011 */
[----:B------:R0:W2:Y:S02]  /*2e530*/  @P3 LDG.E.U8 R84, desc[UR20][R10.64] ;  /* 0x000000140a543981 */ /* 0x0000a4000c1e1100 */
[----:B0-----:R-:W-:Y:S02]  /*2e540*/  @P1 IMAD.MOV.U32 R10, RZ, RZ, R13 ;  /* 0x000000ffff0a1224 */ /* 0x001fe400078e000d */
[----:B------:R-:W-:-:S05]  /*2e550*/  @P1 IMAD.MOV.U32 R11, RZ, RZ, R25 ;  /* 0x000000ffff0b1224 */ /* 0x000fca00078e0019 */
[----:B------:R0:W3:Y:S04]  /*2e560*/  @P1 LDG.E.U8 R23, desc[UR20][R10.64] ;  /* 0x000000140a171981 */ /* 0x0000e8000c1e1100 */
[----:B----4-:R-:W-:Y:S04]  /*2e570*/  STL [R1+0x108c], R86 ;  /* 0x00108c5601007387 */ /* 0x010fe80000100800 */
[----:B------:R-:W4:Y:S04]  /*2e580*/  LDL R27, [R1+0xc2c] ;  /* 0x000c2c00011b7983 */ /* 0x000f280000100800 */
[----:B------:R-:W4:Y:S04]  /*2e590*/  LDL R21, [R1+0xc30] ;  /* 0x000c300001157983 */ /* 0x000f280000100800 */
[----:B------:R-:W-:Y:S04]  /*2e5a0*/  STL [R1+0x1080], R85 ;  /* 0x0010805501007387 */ /* 0x000fe80000100800 */
[----:B------:R-:W4:Y:S04]  /*2e5b0*/  LDL R24, [R1+0xc34] ;  /* 0x000c340001187983 */ /* 0x000f280000100800 */
[----:B------:R-:W4:Y:S01]  /*2e5c0*/  LDL R17, [R1+0xc38] ;  /* 0x000c380001117983 */ /* 0x000f220000100800 */
[----:B------:R-:W-:Y:S01]  /*2e5d0*/  ISETP.GT.AND P4, PT, R9, 0x4f, PT ;  /* 0x0000004f0900780c */ /* 0x000fe20003f84270 */
[----:B0-----:R-:W-:Y:S01]  /*2e5e0*/  @P1 IMAD.MOV.U32 R10, RZ, RZ, R14 ;  /* 0x000000ffff0a1224 */ /* 0x001fe200078e000e */
[----:B------:R-:W-:Y:S01]  /*2e5f0*/  PRMT R32, RZ, 0x7610, R32 ;  /* 0x00007610ff207816 */ /* 0x000fe20000000020 */
[----:B------:R-:W-:Y:S01]  /*2e600*/  @P1 IMAD.MOV.U32 R11, RZ, RZ, R19 ;  /* 0x000000ffff0b1224 */ /* 0x000fe200078e0013 */
[----:B------:R-:W-:-:S04]  /*2e610*/  PRMT R26, RZ, 0x7610, R26 ;  /* 0x00007610ff1a7816 */ /* 0x000fc8000000001a */
[----:B------:R4:W4:Y:S01]  /*2e620*/  @P1 LDG.E.U8 R32, desc[UR20][R10.64] ;  /* 0x000000140a201981 */ /* 0x000922000c1e1100 */
[----:B------:R-:W-:-:S03]  /*2e630*/  PRMT R31, RZ, 0x7610, R31 ;  /* 0x00007610ff1f7816 */ /* 0x000fc6000000001f */
[----:B--2---:R-:W-:Y:S04]  /*2e640*/  STL [R1+0x1084], R84 ;  /* 0x0010845401007387 */ /* 0x004fe80000100800 */
[----:B------:R-:W2:Y:S04]  /*2e650*/  LDL R25, [R1+0xc3c] ;  /* 0x000c3c0001197983 */ /* 0x000ea80000100800 */
[----:B------:R-:W2:Y:S04]  /*2e660*/  LDL R13, [R1+0xc40] ;  /* 0x000c4000010d7983 */ /* 0x000ea80000100800 */
[----:B---3--:R0:W-:Y:S04]  /*2e670*/  STL [R1+0x264], R23 ;  /* 0x0002641701007387 */ /* 0x0081e80000100800 */
[----:B------:R-:W3:Y:S04]  /*2e680*/  LDL R14, [R1+0xc48] ;  /* 0x000c4800010e7983 */ /* 0x000ee80000100800 */
[----:B------:R-:W3:Y:S04]  /*2e690*/  LDL R19, [R1+0xc50] ;  /* 0x000c500001137983 */ /* 0x000ee80000100800 */
[----:B0-----:R-:W3:Y:S04]  /*2e6a0*/  LDL R23, [R1+0xc44] ;  /* 0x000c440001177983 */ /* 0x001ee80000100800 */
[----:B------:R-:W3:Y:S01]  /*2e6b0*/  LDL R28, [R1+0xc4c] ;  /* 0x000c4c00011c7983 */ /* 0x000ee20000100800 */
[----:B----4-:R-:W-:-:S03]  /*2e6c0*/  @P4 IMAD.MOV.U32 R11, RZ, RZ, R27 ;  /* 0x000000ffff0b4224 */ /* 0x010fc600078e001b */
[----:B------:R-:W4:Y:S01]  /*2e6d0*/  LDL R27, [R1+0xc54] ;  /* 0x000c5400011b7983 */ /* 0x000f220000100800 */
[----:B------:R-:W-:-:S03]  /*2e6e0*/  @P4 IMAD.MOV.U32 R10, RZ, RZ, R21 ;  /* 0x000000ffff0a4224 */ /* 0x000fc600078e0015 */
[----:B------:R-:W4:Y:S04]  /*2e6f0*/  LDL R21, [R1+0xc58] ;  /* 0x000c580001157983 */ /* 0x000f280000100800 */
[----:B------:R0:W4:Y:S02]  /*2e700*/  @P4 LDG.E.U8 R26, desc[UR20][R10.64] ;  /* 0x000000140a1a4981 */ /* 0x000124000c1e1100 */
[----:B0-----:R-:W-:Y:S02]  /*2e710*/  @P4 IMAD.MOV.U32 R11, RZ, RZ, R24 ;  /* 0x000000ffff0b4224 */ /* 0x001fe400078e0018 */
[----:B------:R-:W-:-:S05]  /*2e720*/  @P4 IMAD.MOV.U32 R10, RZ, RZ, R17 ;  /* 0x000000ffff0a4224 */ /* 0x000fca00078e0011 */
[----:B------:R2:W4:Y:S01]  /*2e730*/  @P4 LDG.E.U8 R31, desc[UR20][R10.64] ;  /* 0x000000140a1f4981 */ /* 0x000522000c1e1100 */
[C---:B------:R-:W-:Y:S02]  /*2e740*/  ISETP.GT.AND P3, PT, R9.reuse, 0x50, PT ;  /* 0x000000500900780c */ /* 0x040fe40003f64270 */
[----:B------:R-:W-:Y:S02]  /*2e750*/  ISETP.GT.AND P1, PT, R9, 0x51, PT ;  /* 0x000000510900780c */ /* 0x000fe40003f24270 */
[----:B------:R-:W-:Y:S02]  /*2e760*/  PRMT R83, RZ, 0x7610, R83 ;  /* 0x00007610ff537816 */ /* 0x000fe40000000053 */
[----:B------:R-:W-:Y:S02]  /*2e770*/  PRMT R82, RZ, 0x7610, R82 ;  /* 0x00007610ff527816 */ /* 0x000fe40000000052 */
[----:B------:R-:W-:-:S05]  /*2e780*/  PRMT R81, RZ, 0x7610, R81 ;  /* 0x00007610ff517816 */ /* 0x000fca0000000051 */
[----:B--2---:R-:W-:Y:S02]  /*2e790*/  @P3 IMAD.MOV.U32 R11, RZ, RZ, R25 ;  /* 0x000000ffff0b3224 */ /* 0x004fe400078e0019 */
[----:B------:R-:W-:-:S05]  /*2e7a0*/  @P3 IMAD.MOV.U32 R10, RZ, RZ, R13 ;  /* 0x000000ffff0a3224 */ /* 0x000fca00078e000d */
[----:B------:R3:W2:Y:S02]  /*2e7b0*/  @P3 LDG.E.U8 R83, desc[UR20][R10.64] ;  /* 0x000000140a533981 */ /* 0x0006a4000c1e1100 */
[----:B---3--:R-:W-:Y:S02]  /*2e7c0*/  @P3 IMAD.MOV.U32 R10, RZ, RZ, R14 ;  /* 0x000000ffff0a3224 */ /* 0x008fe400078e000e */
[----:B------:R-:W-:-:S05]  /*2e7d0*/  @P3 IMAD.MOV.U32 R11, RZ, RZ, R23 ;  /* 0x000000ffff0b3224 */ /* 0x000fca00078e0017 */
[----:B------:R0:W3:Y:S02]  /*2e7e0*/  @P3 LDG.E.U8 R82, desc[UR20][R10.64] ;  /* 0x000000140a523981 */ /* 0x0000e4000c1e1100 */
[----:B0-----:R-:W-:Y:S02]  /*2e7f0*/  @P1 IMAD.MOV.U32 R10, RZ, RZ, R19 ;  /* 0x000000ffff0a1224 */ /* 0x001fe400078e0013 */
[----:B------:R-:W-:-:S05]  /*2e800*/  @P1 IMAD.MOV.U32 R11, RZ, RZ, R28 ;  /* 0x000000ffff0b1224 */ /* 0x000fca00078e001c */
[----:B------:R0:W2:Y:S04]  /*2e810*/  @P1 LDG.E.U8 R81, desc[UR20][R10.64] ;  /* 0x000000140a511981 */ /* 0x0000a8000c1e1100 */
[----:B----4-:R1:W-:Y:S04]  /*2e820*/  STL [R1+0x25c], R26 ;  /* 0x00025c1a01007387 */ /* 0x0103e80000100800 */
[----:B------:R-:W4:Y:S04]  /*2e830*/  LDL R17, [R1+0xc60] ;  /* 0x000c600001117983 */ /* 0x000f280000100800 */
[----:B------:R-:W2:Y:S04]  /*2e840*/  LDL R24, [R1+0xc68] ;  /* 0x000c680001187983 */ /* 0x000ea80000100800 */
[----:B-1----:R-:W2:Y:S04]  /*2e850*/  LDL R26, [R1+0xc5c] ;  /* 0x000c5c00011a7983 */ /* 0x002ea80000100800 */
[----:B------:R-:W3:Y:S04]  /*2e860*/  LDL R25, [R1+0xc64] ;  /* 0x000c640001197983 */ /* 0x000ee80000100800 */
[----:B------:R-:W3:Y:S04]  /*2e870*/  LDL R13, [R1+0xc70] ;  /* 0x000c7000010d7983 */ /* 0x000ee80000100800 */
[----:B------:R-:W3:Y:S04]  /*2e880*/  LDL R23, [R1+0xc6c] ;  /* 0x000c6c0001177983 */ /* 0x000ee80000100800 */
[----:B------:R-:W3:Y:S04]  /*2e890*/  LDL R14, [R1+0xc78] ;  /* 0x000c7800010e7983 */ /* 0x000ee80000100800 */
[----:B------:R-:W3:Y:S04]  /*2e8a0*/  LDL R19, [R1+0xc74] ;  /* 0x000c740001137983 */ /* 0x000ee80000100800 */
[----:B------:R-:W3:Y:S04]  /*2e8b0*/  LDL R28, [R1+0xc80] ;  /* 0x000c8000011c7983 */ /* 0x000ee80000100800 */
[----:B------:R-:W-:Y:S04]  /*2e8c0*/  STL [R1+0x260], R32 ;  /* 0x0002602001007387 */ /* 0x000fe80000100800 */
[----:B------:R1:W-:Y:S01]  /*2e8d0*/  STL [R1+0x258], R31 ;  /* 0x0002581f01007387 */ /* 0x0003e20000100800 */
[----:B0-----:R-:W-:-:S02]  /*2e8e0*/  @P1 IMAD.MOV.U32 R10, RZ, RZ, R21 ;  /* 0x000000ffff0a1224 */ /* 0x001fc400078e0015 */
[----:B------:R-:W-:Y:S01]  /*2e8f0*/  @P1 IMAD.MOV.U32 R11, RZ, RZ, R27 ;  /* 0x000000ffff0b1224 */ /* 0x000fe200078e001b */
[----:B------:R-:W3:Y:S04]  /*2e900*/  LDL R21, [R1+0xc88] ;  /* 0x000c880001157983 */ /* 0x000ee80000100800 */
[----:B------:R-:W3:Y:S04]  /*2e910*/  LDL R27, [R1+0xc84] ;  /* 0x000c8400011b7983 */ /* 0x000ee80000100800 */
[----:B-1----:R-:W3:Y:S01]  /*2e920*/  LDL R31, [R1+0xc7c] ;  /* 0x000c7c00011f7983 */ /* 0x002ee20000100800 */
[----:B------:R-:W-:-:S02]  /*2e930*/  ISETP.GT.AND P4, PT, R9, 0x52, PT ;  /* 0x000000520900780c */ /* 0x000fc40003f84270 */
[----:B------:R-:W-:Y:S02]  /*2e940*/  PRMT R80, RZ, 0x7610, R80 ;  /* 0x00007610ff507816 */ /* 0x000fe40000000050 */
[C---:B------:R-:W-:Y:S02]  /*2e950*/  ISETP.GT.AND P3, PT, R9.reuse, 0x53, PT ;  /* 0x000000530900780c */ /* 0x040fe40003f64270 */
[----:B------:R-:W-:Y:S02]  /*2e960*/  PRMT R79, RZ, 0x7610, R79 ;  /* 0x00007610ff4f7816 */ /* 0x000fe4000000004f */
[----:B------:R4:W3:Y:S01]  /*2e970*/  @P1 LDG.E.U8 R80, desc[UR20][R10.64] ;  /* 0x000000140a501981 */ /* 0x0008e2000c1e1100 */
[----:B------:R-:W-:Y:S02]  /*2e980*/  PRMT R78, RZ, 0x7610, R78 ;  /* 0x00007610ff4e7816 */ /* 0x000fe4000000004e */
[----:B------:R-:W-:Y:S02]  /*2e990*/  ISETP.GT.AND P1, PT, R9, 0x54, PT ;  /* 0x000000540900780c */ /* 0x000fe40003f24270 */
[----:B------:R-:W-:-:S02]  /*2e9a0*/  PRMT R77, RZ, 0x7610, R77 ;  /* 0x00007610ff4d7816 */ /* 0x000fc4000000004d */
[----:B------:R-:W-:Y:S02]  /*2e9b0*/  PRMT R76, RZ, 0x7610, R76 ;  /* 0x00007610ff4c7816 */ /* 0x000fe4000000004c */
[----:B------:R-:W-:Y:S02]  /*2e9c0*/  PRMT R75, RZ, 0x7610, R75 ;  /* 0x00007610ff4b7816 */ /* 0x000fe4000000004b */
[----:B------:R-:W-:Y:S01]  /*2e9d0*/  PRMT R74, RZ, 0x7610, R74 ;  /* 0x00007610ff4a7816 */ /* 0x000fe2000000004a */
[----:B----4-:R-:W-:Y:S02]  /*2e9e0*/  @P4 IMAD.MOV.U32 R10, RZ, RZ, R17 ;  /* 0x000000ffff0a4224 */ /* 0x010fe400078e0011 */
[----:B------:R-:W4:Y:S01]  /*2e9f0*/  LDL R17, [R1+0xc90] ;  /* 0x000c900001117983 */ /* 0x000f220000100800 */
[----:B--2---:R-:W-:-:S03]  /*2ea00*/  @P4 IMAD.MOV.U32 R11, RZ, RZ, R26 ;  /* 0x000000ffff0b4224 */ /* 0x004fc600078e001a */
[----:B------:R-:W2:Y:S04]  /*2ea10*/  LDL R26, [R1+0xc8c] ;  /* 0x000c8c00011a7983 */ /* 0x000ea80000100800 */
[----:B------:R0:W2:Y:S02]  /*2ea20*/  @P4 LDG.E.U8 R79, desc[UR20][R10.64] ;  /* 0x000000140a4f4981 */ /* 0x0000a4000c1e1100 */
[----:B0-----:R-:W-:Y:S02]  /*2ea30*/  @P4 IMAD.MOV.U32 R10, RZ, RZ, R24 ;  /* 0x000000ffff0a4224 */ /* 0x001fe400078e0018 */
[----:B---3--:R-:W-:Y:S01]  /*2ea40*/  @P4 IMAD.MOV.U32 R11, RZ, RZ, R25 ;  /* 0x000000ffff0b4224 */ /* 0x008fe200078e0019 */
[----:B------:R-:W3:Y:S04]  /*2ea50*/  LDL R24, [R1+0xc98] ;  /* 0x000c980001187983 */ /* 0x000ee80000100800 */
[----:B------:R0:W3:Y:S04]  /*2ea60*/  @P4 LDG.E.U8 R78, desc[UR20][R10.64] ;  /* 0x000000140a4e4981 */ /* 0x0000e8000c1e1100 */
[----:B------:R-:W3:Y:S01]  /*2ea70*/  LDL R25, [R1+0xc94] ;  /* 0x000c940001197983 */ /* 0x000ee20000100800 */
[----:B0-----:R-:W-:-:S02]  /*2ea80*/  @P3 IMAD.MOV.U32 R10, RZ, RZ, R13 ;  /* 0x000000ffff0a3224 */ /* 0x001fc400078e000d */
[----:B------:R-:W-:Y:S01]  /*2ea90*/  @P3 IMAD.MOV.U32 R11, RZ, RZ, R23 ;  /* 0x000000ffff0b3224 */ /* 0x000fe200078e0017 */
[----:B------:R-:W3:Y:S04]  /*2eaa0*/  LDL R13, [R1+0xca0] ;  /* 0x000ca000010d7983 */ /* 0x000ee80000100800 */
[----:B------:R0:W3:Y:S04]  /*2eab0*/  @P3 LDG.E.U8 R77, desc[UR20][R10.64] ;  /* 0x000000140a4d3981 */ /* 0x0000e8000c1e1100 */
[----:B------:R-:W3:Y:S01]  /*2eac0*/  LDL R23, [R1+0xc9c] ;  /* 0x000c9c0001177983 */ /* 0x000ee20000100800 */
[----:B0-----:R-:W-:-:S02]  /*2ead0*/  @P3 IMAD.MOV.U32 R10, RZ, RZ, R14 ;  /* 0x000000ffff0a3224 */ /* 0x001fc400078e000e */
[----:B------:R-:W-:Y:S01]  /*2eae0*/  @P3 IMAD.MOV.U32 R11, RZ, RZ, R19 ;  /* 0x000000ffff0b3224 */ /* 0x000fe200078e0013 */
[----:B------:R-:W-:Y:S01]  /*2eaf0*/  ISETP.GT.AND P4, PT, R9, 0x55, PT ;  /* 0x000000550900780c */ /* 0x000fe20003f84270 */
[----:B------:R-:W3:Y:S04]  /*2eb00*/  LDL R19, [R1+0xca4] ;  /* 0x000ca40001137983 */ /* 0x000ee80000100800 */
[----:B------:R0:W3:Y:S04]  /*2eb10*/  @P3 LDG.E.U8 R76, desc[UR20][R10.64] ;  /* 0x000000140a4c3981 */ /* 0x0000e8000c1e1100 */
[----:B------:R-:W3:Y:S01]  /*2eb20*/  LDL R14, [R1+0xca8] ;  /* 0x000ca800010e7983 */ /* 0x000ee20000100800 */
[----:B0-----:R-:W-:-:S02]  /*2eb30*/  @P1 IMAD.MOV.U32 R10, RZ, RZ, R28 ;  /* 0x000000ffff0a1224 */ /* 0x001fc400078e001c */
[----:B------:R-:W-:-:S05]  /*2eb40*/  @P1 IMAD.MOV.U32 R11, RZ, RZ, R31 ;  /* 0x000000ffff0b1224 */ /* 0x000fca00078e001f */
[----:B------:R0:W3:Y:S02]  /*2eb50*/  @P1 LDG.E.U8 R75, desc[UR20][R10.64] ;  /* 0x000000140a4b1981 */ /* 0x0000e4000c1e1100 */
[----:B0-----:R-:W-:Y:S02]  /*2eb60*/  @P1 IMAD.MOV.U32 R10, RZ, RZ, R21 ;  /* 0x000000ffff0a1224 */ /* 0x001fe400078e0015 */
[----:B------:R-:W-:-:S05]  /*2eb70*/  @P1 IMAD.MOV.U32 R11, RZ, RZ, R27 ;  /* 0x000000ffff0b1224 */ /* 0x000fca00078e001b */
[----:B------:R4:W3:Y:S01]  /*2eb80*/  @P1 LDG.E.U8 R74, desc[UR20][R10.64] ;  /* 0x000000140a4a1981 */ /* 0x0008e2000c1e1100 */
[----:B------:R-:W-:Y:S02]  /*2eb90*/  PRMT R73, RZ, 0x7610, R73 ;  /* 0x00007610ff497816 */ /* 0x000fe40000000049 */
[----:B------:R-:W-:Y:S02]  /*2eba0*/  ISETP.GT.AND P3, PT, R9, 0x56, PT ;  /* 0x000000560900780c */ /* 0x000fe40003f64270 */
[----:B------:R-:W-:Y:S02]  /*2ebb0*/  PRMT R72, RZ, 0x7610, R72 ;  /* 0x00007610ff487816 */ /* 0x000fe40000000048 */
[----:B------:R-:W-:Y:S01]  /*2ebc0*/  PRMT R22, RZ, 0x7610, R22 ;  /* 0x00007610ff167816 */ /* 0x000fe20000000016 */
[----:B----4-:R-:W-:Y:S02]  /*2ebd0*/  @P4 IMAD.MOV.U32 R10, RZ, RZ, R17 ;  /* 0x000000ffff0a4224 */ /* 0x010fe400078e0011 */
[----:B--2---:R-:W-:-:S05]  /*2ebe0*/  @P4 IMAD.MOV.U32 R11, RZ, RZ, R26 ;  /* 0x000000ffff0b4224 */ /* 0x004fca00078e001a */
[----:B------:R3:W2:Y:S02]  /*2ebf0*/  @P4 LDG.E.U8 R73, desc[UR20][R10.64] ;  /* 0x000000140a494981 */ /* 0x0006a4000c1e1100 */
[----:B---3--:R-:W-:Y:S02]  /*2ec00*/  @P4 IMAD.MOV.U32 R10, RZ, RZ, R24 ;  /* 0x000000ffff0a4224 */ /* 0x008fe400078e0018 */
[----:B------:R-:W-:-:S05]  /*2ec10*/  @P4 IMAD.MOV.U32 R11, RZ, RZ, R25 ;  /* 0x000000ffff0b4224 */ /* 0x000fca00078e0019 */
[----:B------:R0:W3:Y:S02]  /*2ec20*/  @P4 LDG.E.U8 R72, desc[UR20][R10.64] ;  /* 0x000000140a484981 */ /* 0x0000e4000c1e1100 */
[----:B0-----:R-:W-:Y:S02]  /*2ec30*/  @P3 IMAD.MOV.U32 R10, RZ, RZ, R13 ;  /* 0x000000ffff0a3224 */ /* 0x001fe400078e000d */
[----:B------:R-:W-:-:S05]  /*2ec40*/  @P3 IMAD.MOV.U32 R11, RZ, RZ, R23 ;  /* 0x000000ffff0b3224 */ /* 0x000fca00078e0017 */
[----:B------:R0:W4:Y:S04]  /*2ec50*/  @P3 LDG.E.U8 R22, desc[UR20][R10.64] ;  /* 0x000000140a163981 */ /* 0x000128000c1e1100 */
[----:B------:R-:W-:Y:S04]  /*2ec60*/  STL [R1+0x1090], R75 ;  /* 0x0010904b01007387 */ /* 0x000fe80000100800 */
        /* <DEDUP_REMOVED lines=15> */
[----:B---3--:R-:W-:Y:S04]  /*2ed60*/  STL [R1+0x10a0], R72 ;  /* 0x0010a04801007387 */ /* 0x008fe80000100800 */
[----:B------:R-:W3:Y:S04]  /*2ed70*/  LDL R24, [R1+0xcc4] ;  /* 0x000cc40001187983 */ /* 0x000ee80000100800 */
[----:B------:R-:W3:Y:S04]  /*2ed80*/  LDL R13, [R1+0xcc8] ;  /* 0x000cc800010d7983 */ /* 0x000ee80000100800 */
[----:B------:R-:W3:Y:S04]  /*2ed90*/  LDL R23, [R1+0xccc] ;  /* 0x000ccc0001177983 */ /* 0x000ee80000100800 */
[----:B------:R-:W3:Y:S01]  /*2eda0*/  LDL R19, [R1+0xcd0] ;  /* 0x000cd00001137983 */ /* 0x000ee20000100800 */
[----:B----4-:R-:W-:-:S02]  /*2edb0*/  @P1 IMAD.MOV.U32 R11, RZ, RZ, R28 ;  /* 0x000000ffff0b1224 */ /* 0x010fc400078e001c */
[----:B------:R-:W-:-:S05]  /*2edc0*/  @P1 IMAD.MOV.U32 R10, RZ, RZ, R21 ;  /* 0x000000ffff0a1224 */ /* 0x000fca00078e0015 */
[----:B------:R0:W4:Y:S02]  /*2edd0*/  @P1 LDG.E.U8 R20, desc[UR20][R10.64] ;  /* 0x000000140a141981 */ /* 0x000124000c1e1100 */
[----:B0-----:R-:W-:Y:S02]  /*2ede0*/  @P1 IMAD.MOV.U32 R11, RZ, RZ, R27 ;  /* 0x000000ffff0b1224 */ /* 0x001fe400078e001b */
[----:B------:R-:W-:-:S05]  /*2edf0*/  @P1 IMAD.MOV.U32 R10, RZ, RZ, R17 ;  /* 0x000000ffff0a1224 */ /* 0x000fca00078e0011 */
[----:B------:R2:W4:Y:S04]  /*2ee00*/  @P1 LDG.E.U8 R16, desc[UR20][R10.64] ;  /* 0x000000140a101981 */ /* 0x000528000c1e1100 */
[----:B------:R0:W-:Y:S04]  /*2ee10*/  STL [R1+0x254], R22 ;  /* 0x0002541601007387 */ /* 0x0001e80000100800 */
[----:B------:R-:W4:Y:S01]  /*2ee20*/  LDL R14, [R1+0xcd8] ;  /* 0x000cd800010e7983 */ /* 0x000f220000100800 */
[----:B------:R-:W-:-:S03]  /*2ee30*/  ISETP.GT.AND P4, PT, R9, 0x58, PT ;  /* 0x000000580900780c */ /* 0x000fc60003f84270 */
[----:B------:R-:W4:Y:S04]  /*2ee40*/  LDL R21, [R1+0xcdc] ;  /* 0x000cdc0001157983 */ /* 0x000f280000100800 */
[----:B0-----:R-:W4:Y:S01]  /*2ee50*/  LDL R22, [R1+0xcd4] ;  /* 0x000cd40001167983 */ /* 0x001f220000100800 */
[----:B------:R-:W-:Y:S02]  /*2ee60*/  ISETP.GT.AND P3, PT, R9, 0x59, PT ;  /* 0x000000590900780c */ /* 0x000fe40003f64270 */
[----:B------:R-:W-:Y:S02]  /*2ee70*/  PRMT R71, RZ, 0x7610, R71 ;  /* 0x00007610ff477816 */ /* 0x000fe40000000047 */
[----:B------:R-:W-:Y:S02]  /*2ee80*/  PRMT R70, RZ, 0x7610, R70 ;  /* 0x00007610ff467816 */ /* 0x000fe40000000046 */
[----:B------:R-:W-:Y:S01]  /*2ee90*/  PRMT R69, RZ, 0x7610, R69 ;  /* 0x00007610ff457816 */ /* 0x000fe20000000045 */
[----:B--2---:R-:W-:-:S02]  /*2eea0*/  @P4 IMAD.MOV.U32 R11, RZ, RZ, R26 ;  /* 0x000000ffff0b4224 */ /* 0x004fc400078e001a */
        /* <DEDUP_REMOVED lines=10> */
[----:B-1----:R-:W2:Y:S04]  /*2ef50*/  LDL R20, [R1+0xce0] ;  /* 0x000ce00001147983 */ /* 0x002ea80000100800 */
[----:B------:R1:W-:Y:S04]  /*2ef60*/  STL [R1+0x248], R16 ;  /* 0x0002481001007387 */ /* 0x0003e80000100800 */
[----:B------:R-:W3:Y:S04]  /*2ef70*/  LDL R28, [R1+0xcec] ;  /* 0x000cec00011c7983 */ /* 0x000ee80000100800 */
[----:B------:R-:W3:Y:S04]  /*2ef80*/  LDL R27, [R1+0xcf0] ;  /* 0x000cf000011b7983 */ /* 0x000ee80000100800 */
[----:B-1----:R-:W3:Y:S04]  /*2ef90*/  LDL R16, [R1+0xce8] ;  /* 0x000ce80001107983 */ /* 0x002ee80000100800 */
[----:B------:R-:W3:Y:S04]  /*2efa0*/  LDL R25, [R1+0xcf4] ;  /* 0x000cf40001197983 */ /* 0x000ee80000100800 */
[----:B------:R-:W3:Y:S04]  /*2efb0*/  LDL R13, [R1+0xcf8] ;  /* 0x000cf800010d7983 */ /* 0x000ee80000100800 */
[----:B------:R-:W3:Y:S04]  /*2efc0*/  LDL R24, [R1+0xcfc] ;  /* 0x000cfc0001187983 */ /* 0x000ee80000100800 */
[----:B------:R-:W3:Y:S01]  /*2efd0*/  LDL R19, [R1+0xd00] ;  /* 0x000d000001137983 */ /* 0x000ee20000100800 */
[----:B0-----:R-:W-:-:S03]  /*2efe0*/  @P3 IMAD.MOV.U32 R10, RZ, RZ, R14 ;  /* 0x000000ffff0a3224 */ /* 0x001fc600078e000e */
[----:B------:R-:W-:Y:S04]  /*2eff0*/  STL [R1+0x250], R30 ;  /* 0x0002501e01007387 */ /* 0x000fe80000100800 */
[----:B------:R-:W3:Y:S04]  /*2f000*/  LDL R26, [R1+0xe44] ;  /* 0x000e4400011a7983 */ /* 0x000ee80000100800 */
[----:B------:R-:W3:Y:S04]  /*2f010*/  LDL R14, [R1+0xe48] ;  /* 0x000e4800010e7983 */ /* 0x000ee80000100800 */
[----:B------:R-:W3:Y:S01]  /*2f020*/  LDL R23, [R1+0xe4c] ;  /* 0x000e4c0001177983 */ /* 0x000ee20000100800 */
[C---:B------:R-:W-:Y:S01]  /*2f030*/  ISETP.GT.AND P1, PT, R9.reuse, 0x5a, PT ;  /* 0x0000005a0900780c */ /* 0x040fe20003f24270 */
[----:B------:R-:W-:Y:S01]  /*2f040*/  @P3 IMAD.MOV.U32 R11, RZ, RZ, R22 ;  /* 0x000000ffff0b3224 */ /* 0x000fe200078e0016 */
[----:B------:R-:W-:Y:S01]  /*2f050*/  PRMT R68, RZ, 0x7610, R68 ;  /* 0x00007610ff447816 */ /* 0x000fe20000000044 */
[----:B------:R-:W3:Y:S01]  /*2f060*/  LDL R22, [R1+0xe50] ;  /* 0x000e500001167983 */ /* 0x000ee20000100800 */
[----:B------:R-:W-:-:S02]  /*2f070*/  ISETP.GT.AND P4, PT, R9, 0x5b, PT ;  /* 0x0000005b0900780c */ /* 0x000fc40003f84270 */
[----:B------:R-:W-:Y:S02]  /*2f080*/  PRMT R67, RZ, 0x7610, R67 ;  /* 0x00007610ff437816 */ /* 0x000fe40000000043 */
[----:B------:R0:W3:Y:S01]  /*2f090*/  @P3 LDG.E.U8 R68, desc[UR20][R10.64] ;  /* 0x000000140a443981 */ /* 0x0000e2000c1e1100 */
[----:B------:R-:W-:-:S04]  /*2f0a0*/  PRMT R66, RZ, 0x7610, R66 ;  /* 0x00007610ff427816 */ /* 0x000fc80000000042 */
[----:B0-----:R-:W-:Y:S01]  /*2f0b0*/  @P1 IMAD.MOV.U32 R11, RZ, RZ, R21 ;  /* 0x000000ffff0b1224 */ /* 0x001fe200078e0015 */
[----:B------:R-:W-:Y:S01]  /*2f0c0*/  ISETP.GT.AND P3, PT, R9, 0x5c, PT ;  /* 0x0000005c0900780c */ /* 0x000fe20003f64270 */
[----:B------:R-:W3:Y:S01]  /*2f0d0*/  LDL R21, [R1+0xe54] ;  /* 0x000e540001157983 */ /* 0x000ee20000100800 */
[----:B------:R-:W-:Y:S02]  /*2f0e0*/  PRMT R65, RZ, 0x7610, R65 ;  /* 0x00007610ff417816 */ /* 0x000fe40000000041 */
[----:B------:R-:W-:Y:S02]  /*2f0f0*/  PRMT R64, RZ, 0x7610, R64 ;  /* 0x00007610ff407816 */ /* 0x000fe40000000040 */
[----:B------:R-:W-:Y:S02]  /*2f100*/  PRMT R62, RZ, 0x7610, R62 ;  /* 0x00007610ff3e7816 */ /* 0x000fe4000000003e */
[----:B------:R-:W-:Y:S01]  /*2f110*/  PRMT R60, RZ, 0x7610, R60 ;  /* 0x00007610ff3c7816 */ /* 0x000fe2000000003c */
[----:B--2---:R-:W-:-:S02]  /*2f120*/  @P1 IMAD.MOV.U32 R10, RZ, RZ, R20 ;  /* 0x000000ffff0a1224 */ /* 0x004fc400078e0014 */
[----:B------:R-:W2:Y:S04]  /*2f130*/  LDL R20, [R1+0xe58] ;  /* 0x000e580001147983 */ /* 0x000ea80000100800 */
[----:B------:R4:W2:Y:S02]  /*2f140*/  @P1 LDG.E.U8 R67, desc[UR20][R10.64] ;  /* 0x000000140a431981 */ /* 0x0008a4000c1e1100 */
[----:B----4-:R-:W-:Y:S02]  /*2f150*/  @P1 IMAD.MOV.U32 R11, RZ, RZ, R17 ;  /* 0x000000ffff0b1224 */ /* 0x010fe400078e0011 */
[----:B------:R-:W4:Y:S01]  /*2f160*/  LDL R17, [R1+0xe5c] ;  /* 0x000e5c0001117983 */ /* 0x000f220000100800 */
[----:B---3--:R-:W-:-:S03]  /*2f170*/  @P1 IMAD.MOV.U32 R10, RZ, RZ, R16 ;  /* 0x000000ffff0a1224 */ /* 0x008fc600078e0010 */
[----:B------:R-:W3:Y:S04]  /*2f180*/  LDL R16, [R1+0xe60] ;  /* 0x000e600001107983 */ /* 0x000ee80000100800 */
[----:B------:R0:W3:Y:S02]  /*2f190*/  @P1 LDG.E.U8 R66, desc[UR20][R10.64] ;  /* 0x000000140a421981 */ /* 0x0000e4000c1e1100 */
[----:B0-----:R-:W-:Y:S02]  /*2f1a0*/  @P4 IMAD.MOV.U32 R10, RZ, RZ, R27 ;  /* 0x000000ffff0a4224 */ /* 0x001fe400078e001b */
[----:B------:R-:W-:-:S05]  /*2f1b0*/  @P4 IMAD.MOV.U32 R11, RZ, RZ, R28 ;  /* 0x000000ffff0b4224 */ /* 0x000fca00078e001c */
[----:B------:R0:W3:Y:S01]  /*2f1c0*/  @P4 LDG.E.U8 R65, desc[UR20][R10.64] ;  /* 0x000000140a414981 */ /* 0x0000e2000c1e1100 */
[----:B------:R-:W-:Y:S01]  /*2f1d0*/  ISETP.GT.AND P1, PT, R9, 0x5d, PT ;  /* 0x0000005d0900780c */ /* 0x000fe20003f24270 */
[----:B0-----:R-:W-:Y:S02]  /*2f1e0*/  @P4 IMAD.MOV.U32 R10, RZ, RZ, R13 ;  /* 0x000000ffff0a4224 */ /* 0x001fe400078e000d */
[----:B------:R-:W-:Y:S01]  /*2f1f0*/  @P4 IMAD.MOV.U32 R11, RZ, RZ, R25 ;  /* 0x000000ffff0b4224 */ /* 0x000fe200078e0019 */
        /* <DEDUP_REMOVED lines=10> */
[----:B------:R-:W3:Y:S04]  /*2f2a0*/  LDL R14, [R1+0xe78] ;  /* 0x000e7800010e7983 */ /* 0x000ee80000100800 */
[----:B------:R0:W3:Y:S02]  /*2f2b0*/  @P3 LDG.E.U8 R60, desc[UR20][R10.64] ;  /* 0x000000140a3c3981 */ /* 0x0000e4000c1e1100 */
[----:B0-----:R-:W-:Y:S02]  /*2f2c0*/  @P1 IMAD.MOV.U32 R11, RZ, RZ, R23 ;  /* 0x000000ffff0b1224 */ /* 0x001fe400078e0017 */
[----:B------:R-:W3:Y:S01]  /*2f2d0*/  LDL R23, [R1+0xe74] ;  /* 0x000e740001177983 */ /* 0x000ee20000100800 */
[----:B------:R-:W-:Y:S01]  /*2f2e0*/  ISETP.GT.AND P4, PT, R9, 0x5e, PT ;  /* 0x0000005e0900780c */ /* 0x000fe20003f84270 */
[----:B------:R-:W-:Y:S01]  /*2f2f0*/  @P1 IMAD.MOV.U32 R10, RZ, RZ, R22 ;  /* 0x000000ffff0a1224 */ /* 0x000fe200078e0016 */
[----:B------:R-:W-:Y:S01]  /*2f300*/  PRMT R58, RZ, 0x7610, R58 ;  /* 0x00007610ff3a7816 */ /* 0x000fe2000000003a */
[----:B------:R-:W3:Y:S01]  /*2f310*/  LDL R22, [R1+0xe90] ;  /* 0x000e900001167983 */ /* 0x000ee20000100800 */
[----:B------:R-:W-:-:S04]  /*2f320*/  PRMT R56, RZ, 0x7610, R56 ;  /* 0x00007610ff387816 */ /* 0x000fc80000000038 */
[----:B------:R0:W3:Y:S01]  /*2f330*/  @P1 LDG.E.U8 R58, desc[UR20][R10.64] ;  /* 0x000000140a3a1981 */ /* 0x0000e2000c1e1100 */
[----:B------:R-:W-:Y:S02]  /*2f340*/  ISETP.GT.AND P3, PT, R9, 0x5f, PT ;  /* 0x0000005f0900780c */ /* 0x000fe40003f64270 */
[----:B------:R-:W-:Y:S01]  /*2f350*/  PRMT R18, RZ, 0x7610, R18 ;  /* 0x00007610ff127816 */ /* 0x000fe20000000012 */
[----:B0-----:R-:W-:Y:S01]  /*2f360*/  @P1 IMAD.MOV.U32 R11, RZ, RZ, R21 ;  /* 0x000000ffff0b1224 */ /* 0x001fe200078e0015 */
[----:B------:R-:W-:Y:S01]  /*2f370*/  PRMT R12, RZ, 0x7610, R12 ;  /* 0x00007610ff0c7816 */ /* 0x000fe2000000000c */
[----:B------:R-:W3:Y:S01]  /*2f380*/  LDL R21, [R1+0xe7c] ;  /* 0x000e7c0001157983 */ /* 0x000ee20000100800 */
        /* <DEDUP_REMOVED lines=9> */
[----:B------:R0:W2:Y:S02]  /*2f420*/  @P4 LDG.E.U8 R18, desc[UR20][R10.64] ;  /* 0x000000140a124981 */ /* 0x0000a4000c1e1100 */
[----:B0-----:R-:W-:Y:S02]  /*2f430*/  @P4 IMAD.MOV.U32 R10, RZ, RZ, R13 ;  /* 0x000000ffff0a4224 */ /* 0x001fe400078e000d */
[----:B------:R-:W-:-:S05]  /*2f440*/  @P4 IMAD.MOV.U32 R11, RZ, RZ, R25 ;  /* 0x000000ffff0b4224 */ /* 0x000fca00078e0019 */
[----:B------:R0:W3:Y:S02]  /*2f450*/  @P4 LDG.E.U8 R12, desc[UR20][R10.64] ;  /* 0x000000140a0c4981 */ /* 0x0000e4000c1e1100 */
[----:B0-----:R-:W-:Y:S02]  /*2f460*/  @P3 IMAD.MOV.U32 R10, RZ, RZ, R19 ;  /* 0x000000ffff0a3224 */ /* 0x001fe400078e0013 */
[----:B------:R-:W-:-:S05]  /*2f470*/  @P3 IMAD.MOV.U32 R11, RZ, RZ, R24 ;  /* 0x000000ffff0b3224 */ /* 0x000fca00078e0018 */
[----:B------:R0:W4:Y:S02]  /*2f480*/  @P3 LDG.E.U8 R15, desc[UR20][R10.64] ;  /* 0x000000140a0f3981 */ /* 0x000124000c1e1100 */
[----:B0-----:R-:W-:Y:S02]  /*2f490*/  @P3 IMAD.MOV.U32 R10, RZ, RZ, R14 ;  /* 0x000000ffff0a3224 */ /* 0x001fe400078e000e */
[----:B------:R-:W-:-:S05]  /*2f4a0*/  @P3 IMAD.MOV.U32 R11, RZ, RZ, R23 ;  /* 0x000000ffff0b3224 */ /* 0x000fca00078e0017 */
[----:B------:R-:W4:Y:S04]  /*2f4b0*/  @P3 LDG.E.U8 R4, desc[UR20][R10.64] ;  /* 0x000000140a043981 */ /* 0x000f28000c1e1100 */
[----:B--2---:R0:W-:Y:S04]  /*2f4c0*/  STL [R1+0x244], R18 ;  /* 0x0002441201007387 */ /* 0x0041e80000100800 */
[----:B------:R-:W2:Y:S04]  /*2f4d0*/  LDL R13, [R1+0xe9c] ;  /* 0x000e9c00010d7983 */ /* 0x000ea80000100800 */
[----:B0-----:R-:W2:Y:S04]  /*2f4e0*/  LDL R18, [R1+0xe94] ;  /* 0x000e940001127983 */ /* 0x001ea80000100800 */
[----:B---3--:R0:W-:Y:S04]  /*2f4f0*/  STL [R1+0x240], R12 ;  /* 0x0002400c01007387 */ /* 0x0081e80000100800 */
[----:B------:R-:W3:Y:S04]  /*2f500*/  LDL R25, [R1+0xea4] ;  /* 0x000ea40001197983 */ /* 0x000ee80000100800 */
[----:B------:R-:W3:Y:S04]  /*2f510*/  LDL R19, [R1+0xea8] ;  /* 0x000ea80001137983 */ /* 0x000ee80000100800 */
[----:B0-----:R-:W3:Y:S04]  /*2f520*/  LDL R12, [R1+0xea0] ;  /* 0x000ea000010c7983 */ /* 0x001ee80000100800 */
[----:B------:R-:W3:Y:S04]  /*2f530*/  LDL R24, [R1+0xeac] ;  /* 0x000eac0001187983 */ /* 0x000ee80000100800 */
[----:B----4-:R0:W-:Y:S04]  /*2f540*/  STL [R1+0x23c], R15 ;  /* 0x00023c0f01007387 */ /* 0x0101e80000100800 */
[----:B------:R-:W4:Y:S04]  /*2f550*/  LDL R14, [R1+0xeb4] ;  /* 0x000eb400010e7983 */ /* 0x000f280000100800 */
[----:B0-----:R-:W4:Y:S04]  /*2f560*/  LDL R15, [R1+0xeb0] ;  /* 0x000eb000010f7983 */ /* 0x001f280000100800 */
[----:B------:R0:W-:Y:S01]  /*2f570*/  STL [R1+0x234], R4 ;  /* 0x0002340401007387 */ /* 0x0001e20000100800 */
[----:B------:R-:W-:-:S02]  /*2f580*/  ISETP.GT.AND P1, PT, R9, 0x60, PT ;  /* 0x000000600900780c */ /* 0x000fc40003f24270 */
[----:B------:R-:W-:Y:S01]  /*2f590*/  ISETP.GT.AND P4, PT, R9, 0x61, PT ;  /* 0x000000610900780c */ /* 0x000fe20003f84270 */
[----:B------:R-:W4:Y:S01]  /*2f5a0*/  LDL R23, [R1+0xd0c] ;  /* 0x000d0c0001177983 */ /* 0x000f220000100800 */
[----:B------:R-:W-:Y:S02]  /*2f5b0*/  PRMT R54, RZ, 0x7610, R54 ;  /* 0x00007610ff367816 */ /* 0x000fe40000000036 */
[----:B------:R-:W-:Y:S01]  /*2f5c0*/  PRMT R52, RZ, 0x7610, R52 ;  /* 0x00007610ff347816 */ /* 0x000fe20000000034 */
[----:B------:R-:W4:Y:S04]  /*2f5d0*/  LDL R28, [R1+0xd1c] ;  /* 0x000d1c00011c7983 */ /* 0x000f280000100800 */
[----:B0-----:R-:W4:Y:S02]  /*2f5e0*/  LDL R4, [R1+0xeb8] ;  /* 0x000eb80001047983 */ /* 0x001f240000100800 */
[----:B------:R-:W-:-:S02]  /*2f5f0*/  @P1 IMAD.MOV.U32 R10, RZ, RZ, R20 ;  /* 0x000000ffff0a1224 */ /* 0x000fc400078e0014 */
[----:B------:R-:W-:Y:S01]  /*2f600*/  @P1 IMAD.MOV.U32 R11, RZ, RZ, R21 ;  /* 0x000000ffff0b1224 */ /* 0x000fe200078e0015 */
[----:B------:R-:W4:Y:S04]  /*2f610*/  LDL R20, [R1+0xec0] ;  /* 0x000ec00001147983 */ /* 0x000f280000100800 */
[----:B------:R-:W4:Y:S04]  /*2f620*/  LDL R21, [R1+0xebc] ;  /* 0x000ebc0001157983 */ /* 0x000f280000100800 */
[----:B------:R0:W4:Y:S01]  /*2f630*/  @P1 LDG.E.U8 R54, desc[UR20][R10.64] ;  /* 0x000000140a361981 */ /* 0x000122000c1e1100 */
[----:B------:R-:W-:-:S02]  /*2f640*/  ISETP.GT.AND P3, PT, R9, 0x62, PT ;  /* 0x000000620900780c */ /* 0x000fc40003f64270 */
[----:B------:R-:W-:Y:S01]  /*2f650*/  PRMT R50, RZ, 0x7610, R50 ;  /* 0x00007610ff327816 */ /* 0x000fe20000000032 */
[----:B------:R-:W4:Y:S01]  /*2f660*/  LDL R26, [R1+0xd30] ;  /* 0x000d3000011a7983 */ /* 0x000f220000100800 */
[----:B------:R-:W-:-:S03]  /*2f670*/  PRMT R48, RZ, 0x7610, R48 ;  /* 0x00007610ff307816 */ /* 0x000fc60000000030 */
[----:B------:R-:W4:Y:S01]  /*2f680*/  LDL R27, [R1+0xd2c] ;  /* 0x000d2c00011b7983 */ /* 0x000f220000100800 */
[----:B0-----:R-:W-:Y:S02]  /*2f690*/  @P1 IMAD.MOV.U32 R10, RZ, RZ, R16 ;  /* 0x000000ffff0a1224 */ /* 0x001fe400078e0010 */
[----:B------:R-:W-:Y:S01]  /*2f6a0*/  @P1 IMAD.MOV.U32 R11, RZ, RZ, R17 ;  /* 0x000000ffff0b1224 */ /* 0x000fe200078e0011 */
[----:B------:R-:W4:Y:S04]  /*2f6b0*/  LDL R16, [R1+0xd08] ;  /* 0x000d080001107983 */ /* 0x000f280000100800 */
[----:B------:R0:W4:Y:S04]  /*2f6c0*/  @P1 LDG.E.U8 R52, desc[UR20][R10.64] ;  /* 0x000000140a341981 */ /* 0x000128000c1e1100 */
[----:B------:R-:W4:Y:S01]  /*2f6d0*/  LDL R17, [R1+0xd04] ;  /* 0x000d040001117983 */ /* 0x000f220000100800 */
[----:B------:R-:W-:-:S02]  /*2f6e0*/  ISETP.GT.AND P1, PT, R9, 0x63, PT ;  /* 0x000000630900780c */ /* 0x000fc40003f24270 */
[----:B------:R-:W-:Y:S01]  /*2f6f0*/  PRMT R29, RZ, 0x7610, R29 ;  /* 0x00007610ff1d7816 */ /* 0x000fe2000000001d */
[----:B------:R-:W4:Y:S01]  /*2f700*/  LDL R31, [R1+0xd4c] ;  /* 0x000d4c00011f7983 */ /* 0x000f220000100800 */
[----:B0-----:R-:W-:-:S03]  /*2f710*/  @P4 IMAD.MOV.U32 R11, RZ, RZ, R22 ;  /* 0x000000ffff0b4224 */ /* 0x001fc600078e0016 */
[----:B------:R-:W4:Y:S04]  /*2f720*/  LDL R22, [R1+0xd10] ;  /* 0x000d100001167983 */ /* 0x000f280000100800 */
[----:B------:R-:W4:Y:S04]  /*2f730*/  LDL R30, [R1+0xd50] ;  /* 0x000d5000011e7983 */ /* 0x000f280000100800 */
[----:B------:R-:W4:Y:S04]  /*2f740*/  LDL R33, [R1+0xd5c] ;  /* 0x000d5c0001217983 */ /* 0x000f280000100800 */
[----:B------:R-:W4:Y:S01]  /*2f750*/  LDL R32, [R1+0xd60] ;  /* 0x000d600001207983 */ /* 0x000f220000100800 */
[----:B--2---:R-:W-:-:S03]  /*2f760*/  @P4 IMAD.MOV.U32 R10, RZ, RZ, R18 ;  /* 0x000000ffff0a4224 */ /* 0x004fc600078e0012 */
[----:B------:R-:W2:Y:S04]  /*2f770*/  LDL R18, [R1+0xd18] ;  /* 0x000d180001127983 */ /* 0x000ea80000100800 */
[----:B------:R0:W2:Y:S02]  /*2f780*/  @P4 LDG.E.U8 R50, desc[UR20][R10.64] ;  /* 0x000000140a324981 */ /* 0x0000a4000c1e1100 */
[----:B0-----:R-:W-:Y:S02]  /*2f790*/  PRMT R10, RZ, 0x7610, R10 ;  /* 0x00007610ff0a7816 */ /* 0x001fe4000000000a */
[----:B---3--:R0:W3:Y:S02]  /*2f7a0*/  @P4 LDG.E.U8 R48, desc[UR20][R12.64] ;  /* 0x000000140c304981 */ /* 0x0080e4000c1e1100 */
[----:B0-----:R-:W-:-:S02]  /*2f7b0*/  @P3 IMAD.MOV.U32 R12, RZ, RZ, R19 ;  /* 0x000000ffff0c3224 */ /* 0x001fc400078e0013 */
[----:B------:R-:W-:Y:S01]  /*2f7c0*/  @P3 IMAD.MOV.U32 R13, RZ, RZ, R25 ;  /* 0x000000ffff0d3224 */ /* 0x000fe200078e0019 */
[----:B------:R-:W2:Y:S04]  /*2f7d0*/  LDL R19, [R1+0xd14] ;  /* 0x000d140001137983 */ /* 0x000ea80000100800 */
[----:B------:R-:W3:Y:S04]  /*2f7e0*/  LDL R25, [R1+0xd20] ;  /* 0x000d200001197983 */ /* 0x000ee80000100800 */
[----:B------:R4:W3:Y:S02]  /*2f7f0*/  @P3 LDG.E.U8 R10, desc[UR20][R12.64] ;  /* 0x000000140c0a3981 */ /* 0x0008e4000c1e1100 */
[----:B----4-:R-:W-:-:S02]  /*2f800*/  @P3 IMAD.MOV.U32 R12, RZ, RZ, R15 ;  /* 0x000000ffff0c3224 */ /* 0x010fc400078e000f */
[----:B------:R-:W-:Y:S02]  /*2f810*/  @P1 IMAD.MOV.U32 R15, RZ, RZ, R14 ;  /* 0x000000ffff0f1224 */ /* 0x000fe400078e000e */
[----:B------:R-:W-:Y:S02]  /*2f820*/  @P3 IMAD.MOV.U32 R13, RZ, RZ, R24 ;  /* 0x000000ffff0d3224 */ /* 0x000fe400078e0018 */
[----:B------:R-:W4:Y:S01]  /*2f830*/  LDL R24, [R1+0x34c] ;  /* 0x00034c0001187983 */ /* 0x000f220000100800 */
[----:B------:R-:W-:-:S03]  /*2f840*/  @P1 IMAD.MOV.U32 R14, RZ, RZ, R4 ;  /* 0x000000ffff0e1224 */ /* 0x000fc600078e0004 */
[----:B------:R-:W4:Y:S01]  /*2f850*/  LDL R4, [R1+0x350] ;  /* 0x0003500001047983 */ /* 0x000f220000100800 */
[----:B------:R-:W-:-:S06]  /*2f860*/  PRMT R11, RZ, 0x7610, R11 ;  /* 0x00007610ff0b7816 */ /* 0x000fcc000000000b */
[----:B------:R0:W4:Y:S01]  /*2f870*/  @P3 LDG.E.U8 R11, desc[UR20][R12.64] ;  /* 0x000000140c0b3981 */ /* 0x000122000c1e1100 */
[----:B------:R-:W-:Y:S02]  /*2f880*/  ISETP.GT.AND P3, PT, R9, 0x64, PT ;  /* 0x000000640900780c */ /* 0x000fe40003f64270 */
[----:B0-----:R-:W-:Y:S02]  /*2f890*/  PRMT R12, RZ, 0x7610, R12 ;  /* 0x00007610ff0c7816 */ /* 0x001fe4000000000c */
[----:B------:R-:W-:-:S04]  /*2f8a0*/  PRMT R13, RZ, 0x7610, R13 ;  /* 0x00007610ff0d7816 */ /* 0x000fc8000000000d */
[----:B------:R0:W4:Y:S02]  /*2f8b0*/  @P1 LDG.E.U8 R12, desc[UR20][R14.64] ;  /* 0x000000140e0c1981 */ /* 0x000124000c1e1100 */
[----:B0-----:R-:W-:Y:S02]  /*2f8c0*/  @P1 IMAD.MOV.U32 R14, RZ, RZ, R20 ;  /* 0x000000ffff0e1224 */ /* 0x001fe400078e0014 */
[----:B------:R-:W-:Y:S01]  /*2f8d0*/  @P1 IMAD.MOV.U32 R15, RZ, RZ, R21 ;  /* 0x000000ffff0f1224 */ /* 0x000fe200078e0015 */
[----:B------:R-:W-:Y:S01]  /*2f8e0*/  ISETP.GT.AND P4, PT, R9, 0x65, PT ;  /* 0x000000650900780c */ /* 0x000fe20003f84270 */
[----:B------:R-:W4:Y:S04]  /*2f8f0*/  LDL R21, [R1+0xd24] ;  /* 0x000d240001157983 */ /* 0x000f280000100800 */
[----:B------:R0:W4:Y:S04]  /*2f900*/  @P1 LDG.E.U8 R13, desc[UR20][R14.64] ;  /* 0x000000140e0d1981 */ /* 0x000128000c1e1100 */
[----:B------:R-:W4:Y:S01]  /*2f910*/  LDL R20, [R1+0xd28] ;  /* 0x000d280001147983 */ /* 0x000f220000100800 */
[----:B0-----:R-:W-:-:S02]  /*2f920*/  PRMT R14, RZ, 0x7610, R14 ;  /* 0x00007610ff0e7816 */ /* 0x001fc4000000000e */
[----:B------:R-:W-:-:S04]  /*2f930*/  PRMT R15, RZ, 0x7610, R15 ;  /* 0x00007610ff0f7816 */ /* 0x000fc8000000000f */
[----:B------:R0:W4:Y:S01]  /*2f940*/  @P3 LDG.E.U8 R14, desc[UR20][R16.64] ;  /* 0x00000014100e3981 */ /* 0x000122000c1e1100 */
[----:B------:R-:W-:Y:S01]  /*2f950*/  ISETP.GT.AND P1, PT, R9, 0x66, PT ;  /* 0x000000660900780c */ /* 0x000fe20003f24270 */
[----:B0-----:R-:W-:Y:S02]  /*2f960*/  @P3 IMAD.MOV.U32 R16, RZ, RZ, R22 ;  /* 0x000000ffff103224 */ /* 0x001fe400078e0016 */
[----:B------:R-:W-:Y:S01]  /*2f970*/  @P3 IMAD.MOV.U32 R17, RZ, RZ, R23 ;  /* 0x000000ffff113224 */ /* 0x000fe200078e0017 */
[----:B------:R-:W4:Y:S04]  /*2f980*/  LDL R22, [R1+0xd38] ;  /* 0x000d380001167983 */ /* 0x000f280000100800 */
[----:B------:R0:W4:Y:S04]  /*2f990*/  @P3 LDG.E.U8 R15, desc[UR20][R16.64] ;  /* 0x00000014100f3981 */ /* 0x000128000c1e1100 */
[----:B------:R-:W4:Y:S01]  /*2f9a0*/  LDL R23, [R1+0xd34] ;  /* 0x000d340001177983 */ /* 0x000f220000100800 */
[----:B0-----:R-:W-:-:S02]  /*2f9b0*/  PRMT R16, RZ, 0x7610, R16 ;  /* 0x00007610ff107816 */ /* 0x001fc40000000010 */
[----:B------:R-:W-:-:S04]  /*2f9c0*/  PRMT R17, RZ, 0x7610, R17 ;  /* 0x00007610ff117816 */ /* 0x000fc80000000011 */
[----:B--2---:R3:W2:Y:S02]  /*2f9d0*/  @P4 LDG.E.U8 R16, desc[UR20][R18.64] ;  /* 0x0000001412104981 */ /* 0x0046a4000c1e1100 */
[----:B---3--:R-:W-:Y:S02]  /*2f9e0*/  @P4 IMAD.MOV.U32 R18, RZ, RZ, R25 ;  /* 0x000000ffff124224 */ /* 0x008fe400078e0019 */
[----:B------:R-:W-:Y:S01]  /*2f9f0*/  @P4 IMAD.MOV.U32 R19, RZ, RZ, R28 ;  /* 0x000000ffff134224 */ /* 0x000fe200078e001c */
[----:B------:R-:W3:Y:S04]  /*2fa00*/  LDL R25, [R1+0xd40] ;  /* 0x000d400001197983 */ /* 0x000ee80000100800 */
[----:B------:R4:W2:Y:S04]  /*2fa10*/  @P4 LDG.E.U8 R17, desc[UR20][R18.64] ;  /* 0x0000001412114981 */ /* 0x0008a8000c1e1100 */
[----:B------:R-:W2:Y:S01]  /*2fa20*/  LDL R28, [R1+0xd3c] ;  /* 0x000d3c00011c7983 */ /* 0x000ea20000100800 */
[----:B----4-:R-:W-:-:S03]  /*2fa30*/  @P1 IMAD.MOV.U32 R19, RZ, RZ, R24 ;  /* 0x000000ffff131224 */ /* 0x010fc600078e0018 */
[----:B------:R-:W4:Y:S01]  /*2fa40*/  LDL R24, [R1+0xd44] ;  /* 0x000d440001187983 */ /* 0x000f220000100800 */
[----:B------:R-:W-:-:S03]  /*2fa50*/  @P1 IMAD.MOV.U32 R18, RZ, RZ, R4 ;  /* 0x000000ffff121224 */ /* 0x000fc600078e0004 */
[----:B------:R-:W4:Y:S04]  /*2fa60*/  LDL R4, [R1+0xd48] ;  /* 0x000d480001047983 */ /* 0x000f280000100800 */
[----:B------:R0:W4:Y:S01]  /*2fa70*/  @P1 LDG.E.U8 R29, desc[UR20][R18.64] ;  /* 0x00000014121d1981 */ /* 0x000122000c1e1100 */
[C---:B------:R-:W-:Y:S02]  /*2fa80*/  ISETP.GT.AND P3, PT, R9.reuse, 0x68, PT ;  /* 0x000000680900780c */ /* 0x040fe40003f64270 */
[----:B0-----:R-:W-:Y:S02]  /*2fa90*/  PRMT R18, RZ, 0x7610, R18 ;  /* 0x00007610ff127816 */ /* 0x001fe40000000012 */
[----:B------:R-:W-:Y:S02]  /*2faa0*/  PRMT R19, RZ, 0x7610, R19 ;  /* 0x00007610ff137816 */ /* 0x000fe40000000013 */
[----:B------:R-:W-:-:S07]  /*2fab0*/  ISETP.GT.AND P4, PT, R9, 0x69, PT ;  /* 0x000000690900780c */ /* 0x000fce0003f84270 */
[----:B------:R0:W4:Y:S02]  /*2fac0*/  @P3 LDG.E.U8 R18, desc[UR20][R20.64] ;  /* 0x0000001414123981 */ /* 0x000124000c1e1100 */
[----:B0-----:R-:W-:Y:S02]  /*2fad0*/  @P3 IMAD.MOV.U32 R20, RZ, RZ, R26 ;  /* 0x000000ffff143224 */ /* 0x001fe400078e001a */
[----:B------:R-:W-:Y:S01]  /*2fae0*/  @P3 IMAD.MOV.U32 R21, RZ, RZ, R27 ;  /* 0x000000ffff153224 */ /* 0x000fe200078e001b */
[----:B------:R-:W4:Y:S04]  /*2faf0*/  LDL R26, [R1+0xd58] ;  /* 0x000d5800011a7983 */ /* 0x000f280000100800 */
[----:B------:R0:W4:Y:S01]  /*2fb00*/  @P3 LDG.E.U8 R19, desc[UR20][R20.64] ;  /* 0x0000001414133981 */ /* 0x000122000c1e1100 */
[----:B------:R-:W-:-:S03]  /*2fb10*/  ISETP.GT.AND P3, PT, R9, 0x6a, PT ;  /* 0x0000006a0900780c */ /* 0x000fc60003f64270 */
[----:B------:R-:W4:Y:S01]  /*2fb20*/  LDL R27, [R1+0xd54] ;  /* 0x000d5400011b7983 */ /* 0x000f220000100800 */
[----:B0-----:R-:W-:-:S06]  /*2fb30*/  PRMT R20, RZ, 0x7610, R20 ;  /* 0x00007610ff147816 */ /* 0x001fcc0000000014 */
[----:B------:R3:W4:Y:S02]  /*2fb40*/  @P4 LDG.E.U8 R20, desc[UR20][R22.64] ;  /* 0x0000001416144981 */ /* 0x000724000c1e1100 */
[----:B---3--:R-:W-:Y:S02]  /*2fb50*/  @P4 IMAD.MOV.U32 R22, RZ, RZ, R25 ;  /* 0x000000ffff164224 */ /* 0x008fe400078e0019 */
[----:B--2---:R-:W-:Y:S02]  /*2fb60*/  @P4 IMAD.MOV.U32 R23, RZ, RZ, R28 ;  /* 0x000000ffff174224 */ /* 0x004fe400078e001c */
[----:B----4-:R-:W-:Y:S02]  /*2fb70*/  @P3 IMAD.MOV.U32 R25, RZ, RZ, R24 ;  /* 0x000000ffff193224 */ /* 0x010fe400078e0018 */
[----:B------:R-:W-:Y:S01]  /*2fb80*/  @P3 IMAD.MOV.U32 R24, RZ, RZ, R4 ;  /* 0x000000ffff183224 */ /* 0x000fe200078e0004 */
[----:B------:R0:W-:Y:S04]  /*2fb90*/  STL [R1+0x230], R29 ;  /* 0x0002301d01007387 */ /* 0x0001e80000100800 */
[----:B------:R-:W2:Y:S04]  /*2fba0*/  LDL R28, [R1+0xd68] ;  /* 0x000d6800011c7983 */ /* 0x000ea80000100800 */
[----:B------:R-:W3:Y:S04]  /*2fbb0*/  LDL R4, [R1+0xd70] ;  /* 0x000d700001047983 */ /* 0x000ee80000100800 */
[----:B0-----:R-:W2:Y:S01]  /*2fbc0*/  LDL R29, [R1+0xd64] ;  /* 0x000d6400011d7983 */ /* 0x001ea20000100800 */
[----:B------:R-:W-:-:S03]  /*2fbd0*/  PRMT R21, RZ, 0x7610, R21 ;  /* 0x00007610ff157816 */ /* 0x000fc60000000015 */
[----:B------:R-:W4:Y:S04]  /*2fbe0*/  LDL R34, [R1+0xd6c] ;  /* 0x000d6c0001227983 */ /* 0x000f280000100800 */
[----:B------:R0:W3:Y:S01]  /*2fbf0*/  @P4 LDG.E.U8 R21, desc[UR20][R22.64] ;  /* 0x0000001416154981 */ /* 0x0000e2000c1e1100 */
[----:B------:R-:W-:-:S03]  /*2fc00*/  ISETP.GT.AND P4, PT, R9, 0x6b, PT ;  /* 0x0000006b0900780c */ /* 0x000fc60003f84270 */
[----:B------:R-:W4:Y:S04]  /*2fc10*/  LDL R35, [R1+0xd90] ;  /* 0x000d900001237983 */ /* 0x000f280000100800 */
[----:B------:R-:W4:Y:S01]  /*2fc20*/  LDL R37, [R1+0xd8c] ;  /* 0x000d8c0001257983 */ /* 0x000f220000100800 */
[----:B0-----:R-:W-:Y:S02]  /*2fc30*/  PRMT R22, RZ, 0x7610, R22 ;  /* 0x00007610ff167816 */ /* 0x001fe40000000016 */
[----:B------:R-:W-:Y:S01]  /*2fc40*/  PRMT R23, RZ, 0x7610, R23 ;  /* 0x00007610ff177816 */ /* 0x000fe20000000017 */
[----:B------:R-:W4:Y:S04]  /*2fc50*/  LDL R36, [R1+0xdec] ;  /* 0x000dec0001247983 */ /* 0x000f280000100800 */
[----:B------:R0:W4:Y:S01]  /*2fc60*/  @P3 LDG.E.U8 R22, desc[UR20][R24.64] ;  /* 0x0000001418163981 */ /* 0x000122000c1e1100 */
[----:B------:R-:W-:-:S03]  /*2fc70*/  ISETP.GT.AND P5, PT, R9, 0x78, PT ;  /* 0x000000780900780c */ /* 0x000fc60003fa4270 */
[----:B------:R-:W4:Y:S04]  /*2fc80*/  LDL R39, [R1+0xd94] ;  /* 0x000d940001277983 */ /* 0x000f280000100800 */
[----:B------:R-:W4:Y:S01]  /*2fc90*/  LDL R38, [R1+0xd98] ;  /* 0x000d980001267983 */ /* 0x000f220000100800 */
[----:B0-----:R-:W-:Y:S02]  /*2fca0*/  @P3 IMAD.MOV.U32 R24, RZ, RZ, R30 ;  /* 0x000000ffff183224 */ /* 0x001fe400078e001e */
[----:B------:R-:W-:Y:S01]  /*2fcb0*/  @P3 IMAD.MOV.U32 R25, RZ, RZ, R31 ;  /* 0x000000ffff193224 */ /* 0x000fe200078e001f */
[----:B------:R-:W4:Y:S04]  /*2fcc0*/  LDL R30, [R1+0xd88] ;  /* 0x000d8800011e7983 */ /* 0x000f280000100800 */
[----:B------:R0:W4:Y:S01]  /*2fcd0*/  @P3 LDG.E.U8 R23, desc[UR20][R24.64] ;  /* 0x0000001418173981 */ /* 0x000122000c1e1100 */
[----:B------:R-:W-:-:S03]  /*2fce0*/  ISETP.GT.AND P3, PT, R9, 0x6c, PT ;  /* 0x0000006c0900780c */ /* 0x000fc60003f64270 */
[----:B------:R-:W4:Y:S04]  /*2fcf0*/  LDL R31, [R1+0xd84] ;  /* 0x000d8400011f7983 */ /* 0x000f280000100800 */
[----:B------:R-:W4:Y:S01]  /*2fd00*/  LDL R40, [R1+0xdf4] ;  /* 0x000df40001287983 */ /* 0x000f220000100800 */
[----:B0-----:R-:W-:Y:S02]  /*2fd10*/  PRMT R24, RZ, 0x7610, R24 ;  /* 0x00007610ff187816 */ /* 0x001fe40000000018 */
[----:B------:R-:W-:Y:S01]  /*2fd20*/  PRMT R25, RZ, 0x7610, R25 ;  /* 0x00007610ff197816 */ /* 0x000fe20000000019 */
[----:B------:R-:W4:Y:S04]  /*2fd30*/  LDL R43, [R1+0xda4] ;  /* 0x000da400012b7983 */ /* 0x000f280000100800 */
[----:B------:R0:W4:Y:S04]  /*2fd40*/  @P4 LDG.E.U8 R24, desc[UR20][R26.64] ;  /* 0x000000141a184981 */ /* 0x000128000c1e1100 */
[----:B------:R-:W4:Y:S04]  /*2fd50*/  LDL R42, [R1+0xda8] ;  /* 0x000da800012a7983 */ /* 0x000f280000100800 */
[----:B------:R-:W4:Y:S01]  /*2fd60*/  LDL R41, [R1+0xdac] ;  /* 0x000dac0001297983 */ /* 0x000f220000100800 */
[----:B0-----:R-:W-:-:S02]  /*2fd70*/  @P4 IMAD.MOV.U32 R26, RZ, RZ, R32 ;  /* 0x000000ffff1a4224 */ /* 0x001fc400078e0020 */
[----:B------:R-:W-:Y:S01]  /*2fd80*/  @P4 IMAD.MOV.U32 R27, RZ, RZ, R33 ;  /* 0x000000ffff1b4224 */ /* 0x000fe200078e0021 */
[----:B------:R-:W4:Y:S04]  /*2fd90*/  LDL R32, [R1+0xde8] ;  /* 0x000de80001207983 */ /* 0x000f280000100800 */
[----:B------:R0:W4:Y:S04]  /*2fda0*/  @P4 LDG.E.U8 R25, desc[UR20][R26.64] ;  /* 0x000000141a194981 */ /* 0x000128000c1e1100 */
[----:B------:R-:W4:Y:S04]  /*2fdb0*/  LDL R33, [R1+0xde4] ;  /* 0x000de40001217983 */ /* 0x000f280000100800 */
[----:B------:R-:W4:Y:S01]  /*2fdc0*/  LDL R46, [R1+0xe04] ;  /* 0x000e0400012e7983 */ /* 0x000f220000100800 */
[----:B0-----:R-:W-:-:S03]  /*2fdd0*/  PRMT R26, RZ, 0x7610, R26 ;  /* 0x00007610ff1a7816 */ /* 0x001fc6000000001a */
[----:B------:R-:W4:Y:S04]  /*2fde0*/  LDL R87, [R1+0xdb4] ;  /* 0x000db40001577983 */ /* 0x000f280000100800 */
[----:B------:R-:W4:Y:S04]  /*2fdf0*/  LDL R85, [R1+0xdb8] ;  /* 0x000db80001557983 */ /* 0x000f280000100800 */
[----:B------:R-:W4:Y:S04]  /*2fe00*/  LDL R45, [R1+0xdbc] ;  /* 0x000dbc00012d7983 */ /* 0x000f280000100800 */
[----:B------:R-:W4:Y:S04]  /*2fe10*/  LDL R44, [R1+0xdc0] ;  /* 0x000dc000012c7983 */ /* 0x000f280000100800 */
[----:B------:R-:W4:Y:S04]  /*2fe20*/  LDL R73, [R1+0xe14] ;  /* 0x000e140001497983 */ /* 0x000f280000100800 */
[----:B------:R-:W4:Y:S04]  /*2fe30*/  LDL R47, [R1+0xe1c] ;  /* 0x000e1c00012f7983 */ /* 0x000f280000100800 */
[----:B------:R-:W4:Y:S04]  /*2fe40*/  LDL R93, [R1+0xdcc] ;  /* 0x000dcc00015d7983 */ /* 0x000f280000100800 */
[----:B--2---:R3:W2:Y:S02]  /*2fe50*/  @P3 LDG.E.U8 R26, desc[UR20][R28.64] ;  /* 0x000000141c1a3981 */ /* 0x0046a4000c1e1100 */
[----:B---3--:R-:W-:-:S02]  /*2fe60*/  @P3 IMAD.MOV.U32 R28, RZ, RZ, R4 ;  /* 0x000000ffff1c3224 */ /* 0x008fc400078e0004 */
[----:B------:R-:W3:Y:S01]  /*2fe70*/  LDL R4, [R1+0xdf0] ;  /* 0x000df00001047983 */ /* 0x000ee20000100800 */
[----:B------:R-:W-:Y:S01]  /*2fe80*/  ISETP.GT.AND P4, PT, R9, 0x70, PT ;  /* 0x000000700900780c */ /* 0x000fe20003f84270 */
[----:B----4-:R-:W-:Y:S01]  /*2fe90*/  @P3 IMAD.MOV.U32 R29, RZ, RZ, R34 ;  /* 0x000000ffff1d3224 */ /* 0x010fe200078e0022 */
[----:B------:R-:W-:Y:S01]  /*2fea0*/  PRMT R27, RZ, 0x7610, R27 ;  /* 0x00007610ff1b7816 */ /* 0x000fe2000000001b */
[----:B------:R-:W4:Y:S05]  /*2feb0*/  LDL R34, [R1+0xd78] ;  /* 0x000d780001227983 */ /* 0x000f2a0000100800 */
[----:B------:R0:W2:Y:S02]  /*2fec0*/  @P3 LDG.E.U8 R27, desc[UR20][R28.64] ;  /* 0x000000141c1b3981 */ /* 0x0000a4000c1e1100 */
[----:B0-----:R-:W-:-:S02]  /*2fed0*/  PRMT R28, RZ, 0x7610, R28 ;  /* 0x00007610ff1c7816 */ /* 0x001fc4000000001c */
[----:B------:R-:W-:-:S04]  /*2fee0*/  PRMT R29, RZ, 0x7610, R29 ;  /* 0x00007610ff1d7816 */ /* 0x000fc8000000001d */
[----:B------:R0:W2:Y:S02]  /*2fef0*/  @P4 LDG.E.U8 R28, desc[UR20][R30.64] ;  /* 0x000000141e1c4981 */ /* 0x0000a4000c1e1100 */
[----:B0-----:R-:W-:Y:S02]  /*2ff00*/  @P4 IMAD.MOV.U32 R30, RZ, RZ, R35 ;  /* 0x000000ffff1e4224 */ /* 0x001fe400078e0023 */
[----:B------:R-:W-:Y:S01]  /*2ff10*/  @P4 IMAD.MOV.U32 R31, RZ, RZ, R37 ;  /* 0x000000ffff1f4224 */ /* 0x000fe200078e0025 */
[----:B------:R-:W4:Y:S04]  /*2ff20*/  LDL R35, [R1+0xd74] ;  /* 0x000d740001237983 */ /* 0x000f280000100800 */
[----:B------:R0:W2:Y:S04]  /*2ff30*/  @P4 LDG.E.U8 R29, desc[UR20][R30.64] ;  /* 0x000000141e1d4981 */ /* 0x0000a8000c1e1100 */
[----:B------:R-:W2:Y:S01]  /*2ff40*/  LDL R37, [R1+0xd9c] ;  /* 0x000d9c0001257983 */ /* 0x000ea20000100800 */
[----:B0-----:R-:W-:-:S06]  /*2ff50*/  PRMT R30, RZ, 0x7610, R30 ;  /* 0x00007610ff1e7816 */ /* 0x001fcc000000001e */
[----:B------:R0:W2:Y:S02]  /*2ff60*/  @P5 LDG.E.U8 R30, desc[UR20][R32.64] ;  /* 0x00000014201e5981 */ /* 0x0000a4000c1e1100 */
[----:B0-----:R-:W-:Y:S02]  /*2ff70*/  @P5 IMAD.MOV.U32 R33, RZ, RZ, R36 ;  /* 0x000000ffff215224 */ /* 0x001fe400078e0024 */
[----:B------:R-:W2:Y:S01]  /*2ff80*/  LDL R36, [R1+0xda0] ;  /* 0x000da00001247983 */ /* 0x000ea20000100800 */
[----:B---3--:R-:W-:-:S03]  /*2ff90*/  @P5 IMAD.MOV.U32 R32, RZ, RZ, R4 ;  /* 0x000000ffff205224 */ /* 0x008fc600078e0004 */
[----:B------:R-:W3:Y:S01]  /*2ffa0*/  LDL R4, [R1+0xdf8] ;  /* 0x000df80001047983 */ /* 0x000ee20000100800 */
[C---:B------:R-:W-:Y:S02]  /*2ffb0*/  ISETP.GT.AND P3, PT, R9.reuse, 0x6d, PT ;  /* 0x0000006d0900780c */ /* 0x040fe40003f64270 */
[----:B------:R-:W-:Y:S02]  /*2ffc0*/  PRMT R31, RZ, 0x7610, R31 ;  /* 0x00007610ff1f7816 */ /* 0x000fe4000000001f */
[----:B------:R-:W-:-:S04]  /*2ffd0*/  ISETP.GT.AND P4, PT, R9, 0x71, PT ;  /* 0x000000710900780c */ /* 0x000fc80003f84270 */
[----:B------:R0:W3:Y:S01]  /*2ffe0*/  @P5 LDG.E.U8 R31, desc[UR20][R32.64] ;  /* 0x00000014201f5981 */ /* 0x0000e2000c1e1100 */
[----:B------:R-:W-:Y:S02]  /*2fff0*/  ISETP.GT.AND P5, PT, R9, 0x79, PT ;  /* 0x000000790900780c */ /* 0x000fe40003fa4270 */
[----:B0-----:R-:W-:Y:S02]  /*30000*/  PRMT R32, RZ, 0x7610, R32 ;  /* 0x00007610ff207816 */ /* 0x001fe40000000020 */
[----:B------:R-:W-:-:S04]  /*30010*/  PRMT R33, RZ, 0x7610, R33 ;  /* 0x00007610ff217816 */ /* 0x000fc80000000021 */
[----:B----4-:R0:W4:Y:S02]  /*30020*/  @P3 LDG.E.U8 R32, desc[UR20][R34.64] ;  /* 0x0000001422203981 */ /* 0x010124000c1e1100 */
[----:B0-----:R-:W-:Y:S02]  /*30030*/  @P4 IMAD.MOV.U32 R34, RZ, RZ, R38 ;  /* 0x000000ffff224224 */ /* 0x001fe400078e0026 */
[----:B------:R-:W-:Y:S01]  /*30040*/  @P4 IMAD.MOV.U32 R35, RZ, RZ, R39 ;  /* 0x000000ffff234224 */ /* 0x000fe200078e0027 */
[----:B------:R-:W4:Y:S04]  /*30050*/  LDL R38, [R1+0xe00] ;  /* 0x000e000001267983 */ /* 0x000f280000100800 */
[----:B------:R-:W4:Y:S04]  /*30060*/  LDL R39, [R1+0xdfc] ;  /* 0x000dfc0001277983 */ /* 0x000f280000100800 */
[----:B------:R0:W4:Y:S02]  /*30070*/  @P4 LDG.E.U8 R33, desc[UR20][R34.64] ;  /* 0x0000001422214981 */ /* 0x000124000c1e1100 */
[----:B0-----:R-:W-:-:S06]  /*30080*/  PRMT R34, RZ, 0x7610, R34 ;  /* 0x00007610ff227816 */ /* 0x001fcc0000000022 */
[----:B--2---:R0:W2:Y:S02]  /*30090*/  @P4 LDG.E.U8 R34, desc[UR20][R36.64] ;  /* 0x0000001424224981 */ /* 0x0040a4000c1e1100 */
[----:B0-----:R-:W-:Y:S02]  /*300a0*/  @P5 IMAD.MOV.U32 R37, RZ, RZ, R40 ;  /* 0x000000ffff255224 */ /* 0x001fe400078e0028 */
[----:B------:R-:W2:Y:S01]  /*300b0*/  LDL R40, [R1+0xdb0] ;  /* 0x000db00001287983 */ /* 0x000ea20000100800 */
[----:B---3--:R-:W-:-:S03]  /*300c0*/  @P5 IMAD.MOV.U32 R36, RZ, RZ, R4 ;  /* 0x000000ffff245224 */ /* 0x008fc600078e0004 */
[----:B------:R-:W3:Y:S01]  /*300d0*/  LDL R4, [R1+0xe08] ;  /* 0x000e080001047983 */ /* 0x000ee20000100800 */
[----:B------:R-:W-:Y:S02]  /*300e0*/  PRMT R35, RZ, 0x7610, R35 ;  /* 0x00007610ff237816 */ /* 0x000fe40000000023 */
[----:B------:R-:W-:-:S04]  /*300f0*/  ISETP.GT.AND P4, PT, R9, 0x72, PT ;  /* 0x000000720900780c */ /* 0x000fc80003f84270 */
[----:B------:R0:W3:Y:S02]  /*30100*/  @P5 LDG.E.U8 R35, desc[UR20][R36.64] ;  /* 0x0000001424235981 */ /* 0x0000e4000c1e1100 */
[----:B0-----:R-:W-:Y:S02]  /*30110*/  PRMT R36, RZ, 0x7610, R36 ;  /* 0x00007610ff247816 */ /* 0x001fe40000000024 */
[----:B------:R-:W-:-:S04]  /*30120*/  PRMT R37, RZ, 0x7610, R37 ;  /* 0x00007610ff257816 */ /* 0x000fc80000000025 */
[----:B----4-:R0:W4:Y:S01]  /*30130*/  @P5 LDG.E.U8 R36, desc[UR20][R38.64] ;  /* 0x0000001426245981 */ /* 0x010122000c1e1100 */
[----:B------:R-:W-:Y:S01]  /*30140*/  ISETP.GT.AND P5, PT, R9, 0x7a, PT ;  /* 0x0000007a0900780c */ /* 0x000fe20003fa4270 */
        /* <DEDUP_REMOVED lines=13> */
[----:B------:R0:W2:Y:S02]  /*30220*/  @P5 LDG.E.U8 R39, desc[UR20][R40.64] ;  /* 0x0000001428275981 */ /* 0x0000a4000c1e1100 */
[----:B0-----:R-:W-:Y:S02]  /*30230*/  PRMT R40, RZ, 0x7610, R40 ;  /* 0x00007610ff287816 */ /* 0x001fe40000000028 */
[----:B------:R-:W-:-:S04]  /*30240*/  PRMT R41, RZ, 0x7610, R41 ;  /* 0x00007610ff297816 */ /* 0x000fc80000000029 */
[----:B----4-:R0:W4:Y:S01]  /*30250*/  @P5 LDG.E.U8 R40, desc[UR20][R42.64] ;  /* 0x000000142a285981 */ /* 0x010122000c1e1100 */
        /* <DEDUP_REMOVED lines=8> */
[----:B------:R0:W4:Y:S02]  /*302e0*/  @P4 LDG.E.U8 R42, desc[UR20][R44.64] ;  /* 0x000000142c2a4981 */ /* 0x000124000c1e1100 */
[----:B0-----:R-:W-:Y:S02]  /*302f0*/  @P5 IMAD.MOV.U32 R45, RZ, RZ, R73 ;  /* 0x000000ffff2d5224 */ /* 0x001fe400078e0049 */
[----:B------:R-:W4:Y:S01]  /*30300*/  LDL R73, [R1+0xdd0] ;  /* 0x000dd00001497983 */ /* 0x000f220000100800 */
[----:B---3--:R-:W-:-:S03]  /*30310*/  @P5 IMAD.MOV.U32 R44, RZ, RZ, R4 ;  /* 0x000000ffff2c5224 */ /* 0x008fc600078e0004 */
[----:B------:R-:W3:Y:S04]  /*30320*/  LDL R4, [R1+0xe28] ;  /* 0x000e280001047983 */ /* 0x000ee80000100800 */
[----:B------:R0:W3:Y:S02]  /*30330*/  @P5 LDG.E.U8 R43, desc[UR20][R44.64] ;  /* 0x000000142c2b5981 */ /* 0x0000e4000c1e1100 */
[----:B0-----:R-:W-:-:S06]  /*30340*/  PRMT R44, RZ, 0x7610, R44 ;  /* 0x00007610ff2c7816 */ /* 0x001fcc000000002c */
[----:B--2---:R0:W2:Y:S04]  /*30350*/  @P5 LDG.E.U8 R44, desc[UR20][R46.64] ;  /* 0x000000142e2c5981 */ /* 0x0040a8000c1e1100 */
[----:B------:R-:W0:Y:S04]  /*30360*/  LDL R46, [R1+0xd7c] ;  /* 0x000d7c00012e7983 */ /* 0x000e280000100800 */
[----:B------:R-:W0:Y:S01]  /*30370*/  LDL R47, [R1+0xd80] ;  /* 0x000d8000012f7983 */ /* 0x000e220000100800 */
[----:B------:R-:W-:Y:S02]  /*30380*/  PRMT R45, RZ, 0x7610, R45 ;  /* 0x00007610ff2d7816 */ /* 0x000fe4000000002d */
[----:B------:R-:W-:-:S02]  /*30390*/  ISETP.GT.AND P4, PT, R9, 0x74, PT ;  /* 0x000000740900780c */ /* 0x000fc40003f84270 */
[----:B0-----:R-:W-:-:S04]  /*303a0*/  @P3 LOP3.LUT R47, R47, R46, RZ, 0x3c, !PT ;  /* 0x0000002e2f2f3212 */ /* 0x001fc800078e3cff */
[----:B------:R-:W-:-:S04]  /*303b0*/  @P3 LOP3.LUT R46, R47, R46, RZ, 0x3c, !PT ;  /* 0x0000002e2f2e3212 */ /* 0x000fc800078e3cff */
[----:B------:R-:W-:-:S05]  /*303c0*/  @P3 LOP3.LUT R47, R47, R46, RZ, 0x3c, !PT ;  /* 0x0000002e2f2f3212 */ /* 0x000fca00078e3cff */
[----:B------:R4:W2:Y:S04]  /*303d0*/  @P3 LDG.E.U8 R45, desc[UR20][R46.64] ;  /* 0x000000142e2d3981 */ /* 0x0008a8000c1e1100 */
[----:B------:R-:W2:Y:S01]  /*303e0*/  LDL R47, [R1+0xdc4] ;  /* 0x000dc400012f7983 */ /* 0x000ea20000100800 */
[----:B------:R-:W-:Y:S01]  /*303f0*/  PRMT R49, RZ, 0x7610, R49 ;  /* 0x00007610ff317816 */ /* 0x000fe20000000031 */
[----:B----4-:R-:W-:Y:S01]  /*30400*/  @P4 IMAD.MOV.U32 R46, RZ, RZ, R85 ;  /* 0x000000ffff2e4224 */ /* 0x010fe200078e0055 */
[----:B------:R-:W-:Y:S01]  /*30410*/  ISETP.GT.AND P5, PT, R9, 0x7c, PT ;  /* 0x0000007c0900780c */ /* 0x000fe20003fa4270 */
[----:B------:R-:W4:Y:S01]  /*30420*/  LDL R85, [R1+0xdd8] ;  /* 0x000dd80001557983 */ /* 0x000f220000100800 */
[----:B------:R-:W-:Y:S02]  /*30430*/  PRMT R51, RZ, 0x7610, R51 ;  /* 0x00007610ff337816 */ /* 0x000fe40000000033 */
[----:B------:R-:W-:Y:S01]  /*30440*/  PRMT R53, RZ, 0x7610, R53 ;  /* 0x00007610ff357816 */ /* 0x000fe20000000035 */
[----:B--2---:R0:W2:Y:S02]  /*30450*/  @P4 LDG.E.U8 R49, desc[UR20][R46.64] ;  /* 0x000000142e314981 */ /* 0x0040a4000c1e1100 */
[----:B0-----:R-:W-:-:S02]  /*30460*/  @P4 IMAD.MOV.U32 R46, RZ, RZ, R73 ;  /* 0x000000ffff2e4224 */ /* 0x001fc400078e0049 */
[----:B------:R-:W-:Y:S01]  /*30470*/  @P4 IMAD.MOV.U32 R47, RZ, RZ, R93 ;  /* 0x000000ffff2f4224 */ /* 0x000fe200078e005d */
[----:B------:R-:W-:Y:S01]  /*30480*/  PRMT R55, RZ, 0x7610, R55 ;  /* 0x00007610ff377816 */ /* 0x000fe20000000037 */
[----:B------:R-:W2:Y:S04]  /*30490*/  LDL R73, [R1+0xde0] ;  /* 0x000de00001497983 */ /* 0x000ea80000100800 */
[----:B------:R3:W2:Y:S01]  /*304a0*/  @P4 LDG.E.U8 R51, desc[UR20][R46.64] ;  /* 0x000000142e334981 */ /* 0x0006a2000c1e1100 */
[----:B------:R-:W-:Y:S02]  /*304b0*/  ISETP.GT.AND P3, PT, R9, 0x75, PT ;  /* 0x000000750900780c */ /* 0x000fe40003f64270 */
[----:B------:R-:W-:Y:S01]  /*304c0*/  PRMT R57, RZ, 0x7610, R57 ;  /* 0x00007610ff397816 */ /* 0x000fe20000000039 */
[----:B------:R-:W2:Y:S01]  /*304d0*/  LDL R93, [R1+0xe38] ;  /* 0x000e3800015d7983 */ /* 0x000ea20000100800 */
[----:B---3--:R-:W-:-:S02]  /*304e0*/  @P5 IMAD.MOV.U32 R46, RZ, RZ, R4 ;  /* 0x000000ffff2e5224 */ /* 0x008fc400078e0004 */
[----:B------:R-:W-:Y:S01]  /*304f0*/  @P5 IMAD.MOV.U32 R47, RZ, RZ, R87 ;  /* 0x000000ffff2f5224 */ /* 0x000fe200078e0057 */
[----:B------:R-:W-:Y:S01]  /*30500*/  PRMT R59, RZ, 0x7610, R59 ;  /* 0x00007610ff3b7816 */ /* 0x000fe2000000003b */
[----:B------:R-:W3:Y:S04]  /*30510*/  LDL R87, [R1+0xe3c] ;  /* 0x000e3c0001577983 */ /* 0x000ee80000100800 */
[----:B------:R0:W2:Y:S04]  /*30520*/  @P5 LDG.E.U8 R53, desc[UR20][R46.64] ;  /* 0x000000142e355981 */ /* 0x0000a8000c1e1100 */
[----:B------:R-:W2:Y:S04]  /*30530*/  LDL R4, [R1+0xe40] ;  /* 0x000e400001047983 */ /* 0x000ea80000100800 */
[----:B------:R-:W0:Y:S04]  /*30540*/  LDL R46, [R1+0xe2c] ;  /* 0x000e2c00012e7983 */ /* 0x000e280000100800 */
[----:B------:R-:W0:Y:S02]  /*30550*/  LDL R47, [R1+0xe30] ;  /* 0x000e3000012f7983 */ /* 0x000e240000100800 */
[----:B0-----:R-:W-:-:S04]  /*30560*/  @P5 LOP3.LUT R47, R47, R46, RZ, 0x3c, !PT ;  /* 0x0000002e2f2f5212 */ /* 0x001fc800078e3cff */
[----:B------:R-:W-:-:S04]  /*30570*/  @P5 LOP3.LUT R46, R47, R46, RZ, 0x3c, !PT ;  /* 0x0000002e2f2e5212 */ /* 0x000fc800078e3cff */
[----:B------:R-:W-:-:S05]  /*30580*/  @P5 LOP3.LUT R47, R47, R46, RZ, 0x3c, !PT ;  /* 0x0000002e2f2f5212 */ /* 0x000fca00078e3cff */
[----:B------:R4:W2:Y:S04]  /*30590*/  @P5 LDG.E.U8 R55, desc[UR20][R46.64] ;  /* 0x000000142e375981 */ /* 0x0008a8000c1e1100 */
[----:B------:R-:W2:Y:S01]  /*305a0*/  LDL R47, [R1+0xdd4] ;  /* 0x000dd400012f7983 */ /* 0x000ea20000100800 */
[----:B----4-:R-:W-:Y:S01]  /*305b0*/  @P3 IMAD.MOV.U32 R46, RZ, RZ, R85 ;  /* 0x000000ffff2e3224 */ /* 0x010fe200078e0055 */
[----:B------:R-:W-:Y:S02]  /*305c0*/  ISETP.GT.AND P4, PT, R9, 0x7d, PT ;  /* 0x0000007d0900780c */ /* 0x000fe40003f84270 */
[----:B------:R-:W-:Y:S01]  /*305d0*/  PRMT R61, RZ, 0x7610, R61 ;  /* 0x00007610ff3d7816 */ /* 0x000fe2000000003d */
[----:B------:R-:W4:Y:S04]  /*305e0*/  LDL R85, [R1+0x358] ;  /* 0x0003580001557983 */ /* 0x000f280000100800 */
[----:B--2---:R0:W2:Y:S04]  /*305f0*/  @P3 LDG.E.U8 R57, desc[UR20][R46.64] ;  /* 0x000000142e393981 */ /* 0x0040a8000c1e1100 */
[----:B------:R-:W2:Y:S01]  /*30600*/  LDL R47, [R1+0xddc] ;  /* 0x000ddc00012f7983 */ /* 0x000ea20000100800 */
[----:B0-----:R-:W-:Y:S01]  /*30610*/  @P3 IMAD.MOV.U32 R46, RZ, RZ, R73 ;  /* 0x000000ffff2e3224 */ /* 0x001fe200078e0049 */
[----:B------:R-:W-:-:S02]  /*30620*/  PRMT R63, RZ, 0x7610, R63 ;  /* 0x00007610ff3f7816 */ /* 0x000fc4000000003f */
[----:B------:R-:W-:Y:S01]  /*30630*/  PRMT R84, RZ, 0x7610, R84 ;  /* 0x00007610ff547816 */ /* 0x000fe20000000054 */
[----:B------:R-:W3:Y:S04]  /*30640*/  LDL R73, [R1+0x360] ;  /* 0x0003600001497983 */ /* 0x000ee80000100800 */
[----:B--2---:R0:W2:Y:S04]  /*30650*/  @P3 LDG.E.U8 R59, desc[UR20][R46.64] ;  /* 0x000000142e3b3981 */ /* 0x0040a8000c1e1100 */
[----:B------:R-:W2:Y:S01]  /*30660*/  LDL R47, [R1+0xe34] ;  /* 0x000e3400012f7983 */ /* 0x000ea20000100800 */
[----:B0-----:R-:W-:Y:S01]  /*30670*/  @P4 IMAD.MOV.U32 R46, RZ, RZ, R93 ;  /* 0x000000ffff2e4224 */ /* 0x001fe200078e005d */
[----:B------:R-:W-:-:S02]  /*30680*/  ISETP.GT.AND P3, PT, R9, 0x67, PT ;  /* 0x000000670900780c */ /* 0x000fc40003f64270 */
[----:B------:R-:W-:Y:S01]  /*30690*/  PRMT R8, RZ, 0x7610, R8 ;  /* 0x00007610ff087816 */ /* 0x000fe20000000008 */
[----:B------:R-:W3:Y:S04]  /*306a0*/  LDL R93, [R1+0x368] ;  /* 0x00036800015d7983 */ /* 0x000ee80000100800 */
[----:B--2---:R0:W2:Y:S02]  /*306b0*/  @P4 LDG.E.U8 R61, desc[UR20][R46.64] ;  /* 0x000000142e3d4981 */ /* 0x0040a4000c1e1100 */
[----:B0-----:R-:W-:Y:S02]  /*306c0*/  @P4 IMAD.MOV.U32 R46, RZ, RZ, R4 ;  /* 0x000000ffff2e4224 */ /* 0x001fe400078e0004 */
[----:B---3--:R-:W-:Y:S01]  /*306d0*/  @P4 IMAD.MOV.U32 R47, RZ, RZ, R87 ;  /* 0x000000ffff2f4224 */ /* 0x008fe200078e0057 */
[----:B------:R-:W3:Y:S04]  /*306e0*/  LDL R4, [R1+0x370] ;  /* 0x0003700001047983 */ /* 0x000ee80000100800 */
[----:B------:R4:W2:Y:S04]  /*306f0*/  @P4 LDG.E.U8 R63, desc[UR20][R46.64] ;  /* 0x000000142e3f4981 */ /* 0x0008a8000c1e1100 */
[----:B------:R-:W2:Y:S04]  /*30700*/  LDL R87, [R1+0x36c] ;  /* 0x00036c0001577983 */ /* 0x000ea80000100800 */
[----:B------:R-:W2:Y:S01]  /*30710*/  LDL R47, [R1+0x354] ;  /* 0x00035400012f7983 */ /* 0x000ea20000100800 */
[----:B----4-:R-:W-:-:S03]  /*30720*/  @P1 IMAD.MOV.U32 R46, RZ, RZ, R85 ;  /* 0x000000ffff2e1224 */ /* 0x010fc600078e0055 */
[----:B------:R-:W4:Y:S04]  /*30730*/  LDL R85, [R1+0x374] ;  /* 0x0003740001557983 */ /* 0x000f280000100800 */
[----:B--2---:R0:W2:Y:S04]  /*30740*/  @P1 LDG.E.U8 R84, desc[UR20][R46.64] ;  /* 0x000000142e541981 */ /* 0x0040a8000c1e1100 */
[----:B------:R-:W3:Y:S01]  /*30750*/  LDL R47, [R1+0x35c] ;  /* 0x00035c00012f7983 */ /* 0x000ee20000100800 */
[----:B0-----:R-:W-:-:S03]  /*30760*/  @P3 IMAD.MOV.U32 R46, RZ, RZ, R73 ;  /* 0x000000ffff2e3224 */ /* 0x001fc600078e0049 */
[----:B--2---:R0:W-:Y:S01]  /*30770*/  STL [R1+0x1b8], R84 ;  /* 0x0001b85401007387 */ /* 0x0041e20000100800 */
[----:B------:R-:W-:Y:S02]  /*30780*/  ISETP.GT.AND P1, PT, R9, 0x6e, PT ;  /* 0x0000006e0900780c */ /* 0x000fe40003f24270 */
[----:B------:R-:W-:Y:S01]  /*30790*/  PRMT R90, RZ, 0x7610, R90 ;  /* 0x00007610ff5a7816 */ /* 0x000fe2000000005a */
[----:B------:R-:W2:Y:S04]  /*307a0*/  LDL R73, [R1+0x37c] ;  /* 0x00037c0001497983 */ /* 0x000ea80000100800 */
[----:B---3--:R1:W3:Y:S04]  /*307b0*/  @P3 LDG.E.U8 R8, desc[UR20][R46.64] ;  /* 0x000000142e083981 */ /* 0x0082e8000c1e1100 */
[----:B0-----:R-:W2:Y:S04]  /*307c0*/  LDL R84, [R1+0x378] ;  /* 0x0003780001547983 */ /* 0x001ea80000100800 */
[----:B------:R-:W2:Y:S01]  /*307d0*/  LDL R47, [R1+0x364] ;  /* 0x00036400012f7983 */ /* 0x000ea20000100800 */
[----:B-1----:R-:W-:Y:S01]  /*307e0*/  @P3 IMAD.MOV.U32 R46, RZ, RZ, R93 ;  /* 0x000000ffff2e3224 */ /* 0x002fe200078e005d */
[----:B------:R-:W-:-:S02]  /*307f0*/  PRMT R3, RZ, 0x7610, R3 ;  /* 0x00007610ff037816 */ /* 0x000fc40000000003 */
[----:B---3--:R0:W-:Y:S04]  /*30800*/  STL [R1+0x1b0], R8 ;  /* 0x0001b00801007387 */ /* 0x0081e80000100800 */
[----:B0-----:R-:W3:Y:S04]  /*30810*/  LDL R8, [R1+0x380] ;  /* 0x0003800001087983 */ /* 0x001ee80000100800 */
[----:B--2---:R0:W2:Y:S02]  /*30820*/  @P3 LDG.E.U8 R90, desc[UR20][R46.64] ;  /* 0x000000142e5a3981 */ /* 0x0040a4000c1e1100 */
[----:B0-----:R-:W-:-:S02]  /*30830*/  @P1 IMAD.MOV.U32 R46, RZ, RZ, R4 ;  /* 0x000000ffff2e1224 */ /* 0x001fc400078e0004 */
[----:B------:R-:W-:Y:S01]  /*30840*/  @P1 IMAD.MOV.U32 R47, RZ, RZ, R87 ;  /* 0x000000ffff2f1224 */ /* 0x000fe200078e0057 */
[----:B------:R-:W-:Y:S01]  /*30850*/  ISETP.GT.AND P3, PT, R9, 0x6f, PT ;  /* 0x0000006f0900780c */ /* 0x000fe20003f64270 */
[----:B------:R-:W2:Y:S04]  /*30860*/  LDL R4, [R1+0x384] ;  /* 0x0003840001047983 */ /* 0x000ea80000100800 */
[----:B------:R0:W2:Y:S01]  /*30870*/  @P1 LDG.E.U8 R3, desc[UR20][R46.64] ;  /* 0x000000142e031981 */ /* 0x0000a2000c1e1100 */
[----:B------:R-:W-:Y:S02]  /*30880*/  PRMT R74, RZ, 0x7610, R74 ;  /* 0x00007610ff4a7816 */ /* 0x000fe4000000004a */
[----:B------:R-:W-:Y:S01]  /*30890*/  PRMT R7, RZ, 0x7610, R7 ;  /* 0x00007610ff077816 */ /* 0x000fe20000000007 */
[----:B0-----:R-:W-:-:S02]  /*308a0*/  @P1 IMAD.MOV.U32 R46, RZ, RZ, R84 ;  /* 0x000000ffff2e1224 */ /* 0x001fc400078e0054 */
[----:B----4-:R-:W-:-:S05]  /*308b0*/  @P1 IMAD.MOV.U32 R47, RZ, RZ, R85 ;  /* 0x000000ffff2f1224 */ /* 0x010fca00078e0055 */
[----:B------:R0:W4:Y:S02]  /*308c0*/  @P1 LDG.E.U8 R74, desc[UR20][R46.64] ;  /* 0x000000142e4a1981 */ /* 0x000124000c1e1100 */
[----:B0-----:R-:W-:Y:S02]  /*308d0*/  @P3 IMAD.MOV.U32 R47, RZ, RZ, R73 ;  /* 0x000000ffff2f3224 */ /* 0x001fe400078e0049 */
[----:B---3--:R-:W-:-:S05]  /*308e0*/  @P3 IMAD.MOV.U32 R46, RZ, RZ, R8 ;  /* 0x000000ffff2e3224 */ /* 0x008fca00078e0008 */
[----:B------:R0:W3:Y:S04]  /*308f0*/  @P3 LDG.E.U8 R7, desc[UR20][R46.64] ;  /* 0x000000142e073981 */ /* 0x0000e8000c1e1100 */
[----:B--2---:R1:W-:Y:S04]  /*30900*/  STL [R1+0x198], R3 ;  /* 0x0001980301007387 */ /* 0x0043e80000100800 */
[----:B-1----:R-:W2:Y:S04]  /*30910*/  LDL R3, [R1+0x388] ;  /* 0x0003880001037983 */ /* 0x002ea80000100800 */
[----:B------:R1:W-:Y:S04]  /*30920*/  STL [R1+0x1a4], R90 ;  /* 0x0001a45a01007387 */ /* 0x0003e80000100800 */
[----:B------:R-:W2:Y:S04]  /*30930*/  LDL R87, [R1+0x390] ;  /* 0x0003900001577983 */ /* 0x000ea80000100800 */
[----:B------:R-:W2:Y:S04]  /*30940*/  LDL R85, [R1+0x394] ;  /* 0x0003940001557983 */ /* 0x000ea80000100800 */
[----:B-1----:R-:W2:Y:S04]  /*30950*/  LDL R90, [R1+0x38c] ;  /* 0x00038c00015a7983 */ /* 0x002ea80000100800 */
[----:B------:R-:W2:Y:S04]  /*30960*/  LDL R84, [R1+0x398] ;  /* 0x0003980001547983 */ /* 0x000ea80000100800 */
[----:B----4-:R1:W-:Y:S04]  /*30970*/  STL [R1+0x18c], R74 ;  /* 0x00018c4a01007387 */ /* 0x0103e80000100800 */
[----:B------:R-:W4:Y:S04]  /*30980*/  LDL R73, [R1+0x3a0] ;  /* 0x0003a00001497983 */ /* 0x000f280000100800 */
[----:B------:R-:W4:Y:S04]  /*30990*/  LDL R8, [R1+0x3a4] ;  /* 0x0003a40001087983 */ /* 0x000f280000100800 */
[----:B-1----:R-:W4:Y:S01]  /*309a0*/  LDL R74, [R1+0x39c] ;  /* 0x00039c00014a7983 */ /* 0x002f220000100800 */
[----:B0-----:R-:W-:-:S03]  /*309b0*/  @P3 IMAD.MOV.U32 R47, RZ, RZ, R4 ;  /* 0x000000ffff2f3224 */ /* 0x001fc600078e0004 */
[----:B---3--:R0:W-:Y:S04]  /*309c0*/  STL [R1+0x180], R7 ;  /* 0x0001800701007387 */ /* 0x0081e80000100800 */
[----:B------:R-:W3:Y:S04]  /*309d0*/  LDL R4, [R1+0x3ac] ;  /* 0x0003ac0001047983 */ /* 0x000ee80000100800 */
[----:B0-----:R-:W3:Y:S01]  /*309e0*/  LDL R7, [R1+0x3a8] ;  /* 0x0003a80001077983 */ /* 0x001ee20000100800 */
[----:B--2---:R-:W-:-:S03]  /*309f0*/  @P3 IMAD.MOV.U32 R46, RZ, RZ, R3 ;  /* 0x000000ffff2e3224 */ /* 0x004fc600078e0003 */
[----:B------:R-:W2:Y:S01]  /*30a00*/  LDL R3, [R1+0x3b0] ;  /* 0x0003b00001037983 */ /* 0x000ea20000100800 */
[----:B------:R-:W-:Y:S02]  /*30a10*/  ISETP.GT.AND P1, PT, R9, 0x76, PT ;  /* 0x000000760900780c */ /* 0x000fe40003f24270 */
[----:B------:R-:W-:Y:S02]  /*30a20*/  PRMT R91, RZ, 0x7610, R91 ;  /* 0x00007610ff5b7816 */ /* 0x000fe4000000005b */
[----:B------:R-:W-:-:S04]  /*30a30*/  PRMT R86, RZ, 0x7610, R86 ;  /* 0x00007610ff567816 */ /* 0x000fc80000000056 */
[----:B------:R0:W2:Y:S01]  /*30a40*/  @P3 LDG.E.U8 R91, desc[UR20][R46.64] ;  /* 0x000000142e5b3981 */ /* 0x0000a2000c1e1100 */
[----:B------:R-:W-:Y:S02]  /*30a50*/  ISETP.GT.AND P3, PT, R9, 0x77, PT ;  /* 0x000000770900780c */ /* 0x000fe40003f64270 */
[----:B------:R-:W-:Y:S02]  /*30a60*/  PRMT R75, RZ, 0x7610, R75 ;  /* 0x00007610ff4b7816 */ /* 0x000fe4000000004b */
[----:B0-----:R-:W-:Y:S02]  /*30a70*/  @P1 IMAD.MOV.U32 R46, RZ, RZ, R87 ;  /* 0x000000ffff2e1224 */ /* 0x001fe400078e0057 */
[----:B------:R-:W-:-:S05]  /*30a80*/  @P1 IMAD.MOV.U32 R47, RZ, RZ, R90 ;  /* 0x000000ffff2f1224 */ /* 0x000fca00078e005a */
[----:B------:R0:W2:Y:S01]  /*30a90*/  @P1 LDG.E.U8 R86, desc[UR20][R46.64] ;  /* 0x000000142e561981 */ /* 0x0000a2000c1e1100 */
[----:B------:R-:W-:Y:S01]  /*30aa0*/  PRMT R72, RZ, 0x7610, R72 ;  /* 0x00007610ff487816 */ /* 0x000fe20000000048 */
[----:B0-----:R-:W-:Y:S02]  /*30ab0*/  @P1 IMAD.MOV.U32 R46, RZ, RZ, R84 ;  /* 0x000000ffff2e1224 */ /* 0x001fe400078e0054 */
[----:B------:R-:W-:-:S05]  /*30ac0*/  @P1 IMAD.MOV.U32 R47, RZ, RZ, R85 ;  /* 0x000000ffff2f1224 */ /* 0x000fca00078e0055 */
[----:B------:R4:W2:Y:S01]  /*30ad0*/  @P1 LDG.E.U8 R75, desc[UR20][R46.64] ;  /* 0x000000142e4b1981 */ /* 0x0008a2000c1e1100 */
[----:B------:R-:W-:Y:S02]  /*30ae0*/  ISETP.GT.AND P1, PT, R9, 0x7e, PT ;  /* 0x0000007e0900780c */ /* 0x000fe40003f24270 */
[----:B------:R-:W-:Y:S01]  /*30af0*/  PRMT R5, RZ, 0x7610, R5 ;  /* 0x00007610ff057816 */ /* 0x000fe20000000005 */
[----:B----4-:R-:W-:Y:S02]  /*30b00*/  @P3 IMAD.MOV.U32 R46, RZ, RZ, R73 ;  /* 0x000000ffff2e3224 */ /* 0x010fe400078e0049 */
[----:B------:R-:W-:-:S05]  /*30b10*/  @P3 IMAD.MOV.U32 R47, RZ, RZ, R74 ;  /* 0x000000ffff2f3224 */ /* 0x000fca00078e004a */
[----:B------:R0:W4:Y:S01]  /*30b20*/  @P3 LDG.E.U8 R72, desc[UR20][R46.64] ;  /* 0x000000142e483981 */ /* 0x000122000c1e1100 */
[----:B------:R-:W-:Y:S01]  /*30b30*/  PRMT R2, RZ, 0x7610, R2 ;  /* 0x00007610ff027816 */ /* 0x000fe20000000002 */
[----:B0-----:R-:W-:Y:S02]  /*30b40*/  @P3 IMAD.MOV.U32 R47, RZ, RZ, R8 ;  /* 0x000000ffff2f3224 */ /* 0x001fe400078e0008 */
[----:B---3--:R-:W-:-:S05]  /*30b50*/  @P3 IMAD.MOV.U32 R46, RZ, RZ, R7 ;  /* 0x000000ffff2e3224 */ /* 0x008fca00078e0007 */
[----:B------:R0:W3:Y:S02]  /*30b60*/  @P3 LDG.E.U8 R5, desc[UR20][R46.64] ;  /* 0x000000142e053981 */ /* 0x0000e4000c1e1100 */
[----:B0-----:R-:W-:Y:S02]  /*30b70*/  @P1 IMAD.MOV.U32 R47, RZ, RZ, R4 ;  /* 0x000000ffff2f1224 */ /* 0x001fe400078e0004 */
[----:B--2---:R-:W-:-:S05]  /*30b80*/  @P1 IMAD.MOV.U32 R46, RZ, RZ, R3 ;  /* 0x000000ffff2e1224 */ /* 0x004fca00078e0003 */
        /* <DEDUP_REMOVED lines=9> */
[----:B0-----:R-:W2:Y:S04]  /*30c20*/  LDL.LU R2, [R1+0x22c] ;  /* 0x00022c0001027983 */ /* 0x001ea80000300800 */
[----:B----4-:R0:W-:Y:S04]  /*30c30*/  STL [R1+0x160], R72 ;  /* 0x0001604801007387 */ /* 0x0101e80000100800 */
[----:B0-----:R-:W4:Y:S04]  /*30c40*/  LDL.LU R72, [R1+0x1f4] ;  /* 0x0001f40001487983 */ /* 0x001f280000300800 */
[----:B------:R-:W2:Y:S04]  /*30c50*/  LDL.LU R73, [R1+0x1f0] ;  /* 0x0001f00001497983 */ /* 0x000ea80000300800 */
[----:B------:R-:W2:Y:S04]  /*30c60*/  LDL.LU R74, [R1+0x1ac] ;  /* 0x0001ac00014a7983 */ /* 0x000ea80000300800 */
[----:B------:R0:W-:Y:S04]  /*30c70*/  STL [R1+0x168], R75 ;  /* 0x0001684b01007387 */ /* 0x0001e80000100800 */
[----:B0-----:R-:W2:Y:S04]  /*30c80*/  LDL.LU R75, [R1+0x1a8] ;  /* 0x0001a800014b7983 */ /* 0x001ea80000300800 */
[----:B------:R-:W2:Y:S04]  /*30c90*/  LDL.LU R84, [R1+0x150] ;  /* 0x0001500001547983 */ /* 0x000ea80000300800 */
[----:B------:R-:W2:Y:S04]  /*30ca0*/  LDL.LU R85, [R1+0x14c] ;  /* 0x00014c0001557983 */ /* 0x000ea80000300800 */
[----:B------:R0:W-:Y:S04]  /*30cb0*/  STL [R1+0x16c], R86 ;  /* 0x00016c5601007387 */ /* 0x0001e80000100800 */
[----:B0-----:R-:W2:Y:S04]  /*30cc0*/  LDL.LU R86, [R1+0x110] ;  /* 0x0001100001567983 */ /* 0x001ea80000300800 */
[----:B------:R0:W-:Y:S04]  /*30cd0*/  STL [R1+0x174], R91 ;  /* 0x0001745b01007387 */ /* 0x0001e80000100800 */
[----:B------:R-:W2:Y:S04]  /*30ce0*/  LDL.LU R87, [R1+0x10c] ;  /* 0x00010c0001577983 */ /* 0x000ea80000300800 */
[----:B------:R-:W2:Y:S04]  /*30cf0*/  LDL.LU R90, [R1+0xc4] ;  /* 0x0000c400015a7983 */ /* 0x000ea80000300800 */
[----:B0-----:R-:W2:Y:S04]  /*30d00*/  LDL.LU R91, [R1+0xc0] ;  /* 0x0000c000015b7983 */ /* 0x001ea80000300800 */
[----:B------:R-:W2:Y:S04]  /*30d10*/  LDL.LU R93, [R1+0x94] ;  /* 0x00009400015d7983 */ /* 0x000ea80000300800 */
[----:B---3--:R0:W-:Y:S04]  /*30d20*/  STL [R1+0x154], R5 ;  /* 0x0001540501007387 */ /* 0x0081e80000100800 */
[----:B0-----:R-:W3:Y:S04]  /*30d30*/  LDL.LU R5, [R1+0x90] ;  /* 0x0000900001057983 */ /* 0x001ee80000300800 */
[----:B------:R-:W2:Y:S04]  /*30d40*/  LDL.LU R4, [R1+0x64] ;  /* 0x0000640001047983 */ /* 0x000ea80000300800 */
[----:B------:R-:W2:Y:S04]  /*30d50*/  LDL.LU R3, [R1+0x60] ;  /* 0x0000600001037983 */ /* 0x000ea80000300800 */
[----:B------:R-:W2:Y:S04]  /*30d60*/  LDL.LU R7, [R1+0x34] ;  /* 0x0000340001077983 */ /* 0x000ea80000300800 */
[----:B------:R-:W2:Y:S04]  /*30d70*/  LDL.LU R8, [R1+0x30] ;  /* 0x0000300001087983 */ /* 0x000ea80000300800 */
[----:B------:R0:W-:Y:S04]  /*30d80*/  STL [R1+0x13c], R6 ;  /* 0x00013c0601007387 */ /* 0x0001e80000100800 */
[----:B0-----:R-:W2:Y:S04]  /*30d90*/  LDL.LU R6, [R1+0x10d4] ;  /* 0x0010d40001067983 */ /* 0x001ea80000300800 */
[----:B------:R-:W3:Y:S04]  /*30da0*/  LDL R46, [R1+0x3bc] ;  /* 0x0003bc00012e7983 */ /* 0x000ee80000100800 */
[----:B------:R-:W3:Y:S01]  /*30db0*/  LDL R47, [R1+0x3c0] ;  /* 0x0003c000012f7983 */ /* 0x000ee20000100800 */
[----:B------:R-:W-:-:S02]  /*30dc0*/  ISETP.GT.AND P3, PT, R9, 0x7f, PT ;  /* 0x0000007f0900780c */ /* 0x000fc40003f64270 */
[----:B--2---:R-:W-:-:S11]  /*30dd0*/  PRMT R6, RZ, 0x7610, R6 ;  /* 0x00007610ff067816 */ /* 0x004fd60000000006 */
[----:B---3--:R-:W-:-:S04]  /*30de0*/  @P3 LOP3.LUT R47, R47, R46, RZ, 0x3c, !PT ;  /* 0x0000002e2f2f3212 */ /* 0x008fc800078e3cff */
        /* <DEDUP_REMOVED lines=10> */
[----:B--2---:R0:W-:Y:S02]  /*30e90*/  STL [R1+0x130], R6 ;  /* 0x0001300601007387 */ /* 0x0041e40000100800 */
[----:B0-----:R-:W0:Y:S02]  /*30ea0*/  S2R R6, SR_TID.X ;  /* 0x0000000000067919 */ /* 0x001e240000002100 */
[----:B0-----:R-:W-:Y:S01]  /*30eb0*/  LOP3.LUT R6, R6, 0x7f, RZ, 0xc0, !PT ;  /* 0x0000007f06067812 */ /* 0x001fe200078ec0ff */
[----:B------:R-:W-:Y:S06]  /*30ec0*/  BAR.SYNC.DEFER_BLOCKING 0x0 ;  /* 0x0000000000007b1d */ /* 0x000fec0000010000 */
[----:B------:R-:W-:Y:S04]  /*30ed0*/  STS.U8 [R6+UR9+0x8000], R2 ;  /* 0x0080000206007988 */ /* 0x000fe80008000009 */
[----:B---3--:R0:W-:Y:S04]  /*30ee0*/  STL [R1+0x124], R0 ;  /* 0x0001240001007387 */ /* 0x0081e80000100800 */
[----:B0-----:R-:W2:Y:S04]  /*30ef0*/  LDL.LU R0, [R1+0x10d0] ;  /* 0x0010d00001007983 */ /* 0x001ea80000300800 */
[----:B------:R-:W3:Y:S04]  /*30f00*/  LDL.LU R47, [R1+0x228] ;  /* 0x00022800012f7983 */ /* 0x000ee80000300800 */
[----:B------:R-:W2:Y:S04]  /*30f10*/  LDL.LU R2, [R1+0x10cc] ;  /* 0x0010cc0001027983 */ /* 0x000ea80000300800 */
[----:B---3--:R-:W-:Y:S04]  /*30f20*/  STS.U8 [R6+UR9+0xc000], R47 ;  /* 0x00c0002f06007988 */ /* 0x008fe80008000009 */
[----:B----4-:R-:W-:Y:S04]  /*30f30*/  STS.U8 [R6+UR9+0x8400], R72 ;  /* 0x0084004806007988 */ /* 0x010fe80008000009 */
        /* <DEDUP_REMOVED lines=14> */
[----:B------:R1:W-:Y:S04]  /*31020*/  STS.U8 [R6+UR9+0xe000], R8 ;  /* 0x00e0000806007988 */ /* 0x0003e80008000009 */
[----:B0-----:R-:W3:Y:S04]  /*31030*/  LDL.LU R93, [R1+0x224] ;  /* 0x00022400015d7983 */ /* 0x001ee80000300800 */
        /* <DEDUP_REMOVED lines=11> */
[----:B--2---:R-:W-:Y:S04]  /*310f0*/  STS.U8 [R6+UR9+0xa400], R2 ;  /* 0x00a4000206007988 */ /* 0x004fe80008000009 */
[----:B------:R-:W2:Y:S04]  /*31100*/  LDL.LU R5, [R1+0x8c] ;  /* 0x00008c0001057983 */ /* 0x000ea80000300800 */
[----:B------:R0:W-:Y:S04]  /*31110*/  STS.U8 [R6+UR9+0xe400], R0 ;  /* 0x00e4000006007988 */ /* 0x0001e80008000009 */
[----:B------:R-:W2:Y:S04]  /*31120*/  LDL.LU R4, [R1+0x88] ;  /* 0x0000880001047983 */ /* 0x000ea80000300800 */
[----:B0-----:R-:W2:Y:S04]  /*31130*/  LDL.LU R0, [R1+0x5c] ;  /* 0x00005c0001007983 */ /* 0x001ea80000300800 */
[----:B------:R-:W2:Y:S04]  /*31140*/  LDL.LU R3, [R1+0x58] ;  /* 0x0000580001037983 */ /* 0x000ea80000300800 */
[----:B------:R-:W2:Y:S01]  /*31150*/  LDL.LU R7, [R1+0x2c] ;  /* 0x00002c0001077983 */ /* 0x000ea20000300800 */
[----:B------:R-:W0:Y:S03]  /*31160*/  S2R R2, SR_TID.X ;  /* 0x0000000000027919 */ /* 0x000e260000002100 */
        /* <DEDUP_REMOVED lines=8> */
[----:B------:R-:W-:Y:S01]  /*311f0*/  STS.U8 [R6+UR9+0xf400], R19 ;  /* 0x00f4001306007988 */ /* 0x000fe20008000009 */
[----:B------:R-:W-:-:S03]  /*31200*/  LOP3.LUT R90, R2, 0x10, RZ, 0x3c, !PT ;  /* 0x00000010025a7812 */ /* 0x000fc600078e3cff */
[----:B------:R-:W-:Y:S04]  /*31210*/  STS.U8 [R6+UR9+0xb800], R28 ;  /* 0x00b8001c06007988 */ /* 0x000fe80008000009 */
[----:B------:R-:W-:Y:S04]  /*31220*/  STS.U8 [R6+UR9+0xf800], R29 ;  /* 0x00f8001d06007988 */ /* 0x000fe80008000009 */
[----:B------:R-:W-:Y:S04]  /*31230*/  STS.U8 [R6+UR9+0xbc00], R30 ;  /* 0x00bc001e06007988 */ /* 0x000fe80008000009 */
[----:B------:R-:W-:Y:S04]  /*31240*/  STS.U8 [R6+UR9+0xfc00], R31 ;  /* 0x00fc001f06007988 */ /* 0x000fe80008000009 */
[----:B---3--:R0:W-:Y:S04]  /*31250*/  STS.U8 [R90+UR9+0x8080], R93 ;  /* 0x0080805d5a007988 */ /* 0x0081e80008000009 */
[----:B----4-:R1:W-:Y:S04]  /*31260*/  STS.U8 [R90+UR9+0xc080], R8 ;  /* 0x00c080085a007988 */ /* 0x0103e80008000009 */
[----:B0-----:R-:W3:Y:S04]  /*31270*/  LDL.LU R93, [R1+0x10c8] ;  /* 0x0010c800015d7983 */ /* 0x001ee80000300800 */
[----:B-1----:R-:W4:Y:S04]  /*31280*/  LDL.LU R8, [R1+0x10c4] ;  /* 0x0010c40001087983 */ /* 0x002f280000300800 */
        /* <DEDUP_REMOVED lines=10> */
[----:B--2---:R-:W-:Y:S04]  /*31330*/  STS.U8 [R90+UR9+0x9880], R5 ;  /* 0x009880055a007988 */ /* 0x004fe80008000009 */
[----:B------:R-:W-:Y:S04]  /*31340*/  STS.U8 [R90+UR9+0xd880], R4 ;  /* 0x00d880045a007988 */ /* 0x000fe80008000009 */
[----:B------:R1:W-:Y:S04]  /*31350*/  STS.U8 [R90+UR9+0x9c80], R0 ;  /* 0x009c80005a007988 */ /* 0x0003e80008000009 */
[----:B0-----:R-:W2:Y:S04]  /*31360*/  LDL.LU R91, [R1+0x21c] ;  /* 0x00021c00015b7983 */ /* 0x001ea80000300800 */
[----:B------:R0:W-:Y:S04]  /*31370*/  STS.U8 [R90+UR9+0xdc80], R3 ;  /* 0x00dc80035a007988 */ /* 0x0001e80008000009 */
[----:B-1----:R-:W2:Y:S04]  /*31380*/  LDL.LU R0, [R1+0x218] ;  /* 0x0002180001007983 */ /* 0x002ea80000300800 */
[----:B------:R1:W-:Y:S04]  /*31390*/  STS.U8 [R90+UR9+0xa080], R7 ;  /* 0x00a080075a007988 */ /* 0x0003e80008000009 */
[----:B0-----:R-:W2:Y:S04]  /*313a0*/  LDL.LU R3, [R1+0x1e4] ;  /* 0x0001e40001037983 */ /* 0x001ea80000300800 */
[----:B-1----:R-:W2:Y:S04]  /*313b0*/  LDL.LU R7, [R1+0x1e0] ;  /* 0x0001e00001077983 */ /* 0x002ea80000300800 */
[----:B------:R-:W2:Y:S04]  /*313c0*/  LDL.LU R47, [R1+0x194] ;  /* 0x00019400012f7983 */ /* 0x000ea80000300800 */
[----:B------:R-:W2:Y:S04]  /*313d0*/  LDL.LU R72, [R1+0x190] ;  /* 0x0001900001487983 */ /* 0x000ea80000300800 */
[----:B------:R-:W2:Y:S04]  /*313e0*/  LDL.LU R73, [R1+0x138] ;  /* 0x0001380001497983 */ /* 0x000ea80000300800 */
[----:B------:R-:W2:Y:S01]  /*313f0*/  LDL.LU R74, [R1+0x134] ;  /* 0x00013400014a7983 */ /* 0x000ea20000300800 */
[----:B------:R-:W-:-:S03]  /*31400*/  LOP3.LUT R2, R2, 0x20, RZ, 0x3c, !PT ;  /* 0x0000002002027812 */ /* 0x000fc600078e3cff */
[----:B------:R-:W2:Y:S04]  /*31410*/  LDL.LU R75, [R1+0xe4] ;  /* 0x0000e400014b7983 */ /* 0x000ea80000300800 */
[----:B------:R-:W2:Y:S04]  /*31420*/  LDL.LU R84, [R1+0xe0] ;  /* 0x0000e00001547983 */ /* 0x000ea80000300800 */
[----:B------:R-:W2:Y:S04]  /*31430*/  LDL.LU R85, [R1+0xb4] ;  /* 0x0000b40001557983 */ /* 0x000ea80000300800 */
[----:B------:R-:W2:Y:S04]  /*31440*/  LDL.LU R86, [R1+0xb0] ;  /* 0x0000b00001567983 */ /* 0x000ea80000300800 */
[----:B------:R-:W2:Y:S04]  /*31450*/  LDL.LU R87, [R1+0x84] ;  /* 0x0000840001577983 */ /* 0x000ea80000300800 */
[----:B------:R-:W2:Y:S04]  /*31460*/  LDL.LU R5, [R1+0x80] ;  /* 0x0000800001057983 */ /* 0x000ea80000300800 */
[----:B------:R-:W2:Y:S04]  /*31470*/  LDL.LU R4, [R1+0x54] ;  /* 0x0000540001047983 */ /* 0x000ea80000300800 */
[----:B----4-:R0:W-:Y:S04]  /*31480*/  STS.U8 [R90+UR9+0xe080], R8 ;  /* 0x00e080085a007988 */ /* 0x0101e80008000009 */
[----:B---3--:R-:W-:Y:S04]  /*31490*/  STS.U8 [R90+UR9+0xa480], R93 ;  /* 0x00a4805d5a007988 */ /* 0x008fe80008000009 */
        /* <DEDUP_REMOVED lines=13> */
[----:B------:R0:W-:Y:S04]  /*31570*/  STS.U8 [R90+UR9+0xfc80], R36 ;  /* 0x00fc80245a007988 */ /* 0x0001e80008000009 */
[----:B--2---:R1:W-:Y:S04]  /*31580*/  STS.U8 [R2+UR9+0x8100], R91 ;  /* 0x0081005b02007988 */ /* 0x0043e80008000009 */
[----:B------:R2:W-:Y:S04]  /*31590*/  STS.U8 [R2+UR9+0xc100], R0 ;  /* 0x00c1000002007988 */ /* 0x0005e80008000009 */
[----:B0-----:R-:W4:Y:S04]  /*315a0*/  LDL.LU R90, [R1+0x10c0] ;  /* 0x0010c000015a7983 */ /* 0x001f280000300800 */
[----:B-1----:R-:W4:Y:S04]  /*315b0*/  LDL.LU R91, [R1+0x10bc] ;  /* 0x0010bc00015b7983 */ /* 0x002f280000300800 */
[----:B--2---:R-:W2:Y:S04]  /*315c0*/  LDL.LU R0, [R1+0x10b8] ;  /* 0x0010b80001007983 */ /* 0x004ea80000300800 */
[----:B------:R0:W-:Y:S04]  /*315d0*/  STS.U8 [R2+UR9+0x8500], R3 ;  /* 0x0085000302007988 */ /* 0x0001e80008000009 */
[----:B------:R1:W-:Y:S04]  /*315e0*/  STS.U8 [R2+UR9+0xc500], R7 ;  /* 0x00c5000702007988 */ /* 0x0003e80008000009 */
[----:B0-----:R-:W2:Y:S04]  /*315f0*/  LDL.LU R3, [R1+0x10b4] ;  /* 0x0010b40001037983 */ /* 0x001ea80000300800 */
[----:B-1----:R-:W2:Y:S04]  /*31600*/  LDL.LU R7, [R1+0x10b0] ;  /* 0x0010b00001077983 */ /* 0x002ea80000300800 */
        /* <DEDUP_REMOVED lines=12> */
[----:B--2---:R0:W-:Y:S04]  /*316d0*/  STS.U8 [R2+UR9+0xa100], R7 ;  /* 0x00a1000702007988 */ /* 0x0041e80008000009 */
[----:B0-----:R-:W2:Y:S04]  /*316e0*/  LDL.LU R7, [R1+0x214] ;  /* 0x0002140001077983 */ /* 0x001ea80000300800 */
[----:B------:R-:W3:Y:S01]  /*316f0*/  LDL.LU R8, [R1+0x210] ;  /* 0x0002100001087983 */ /* 0x000ee20000300800 */
[----:B------:R-:W0:Y:S03]  /*31700*/  S2R R87, SR_TID.X ;  /* 0x0000000000577919 */ /* 0x000e260000002100 */
[----:B------:R-:W3:Y:S04]  /*31710*/  LDL.LU R47, [R1+0x188] ;  /* 0x00018800012f7983 */ /* 0x000ee80000300800 */
[----:B------:R-:W3:Y:S04]  /*31720*/  LDL.LU R73, [R1+0x184] ;  /* 0x0001840001497983 */ /* 0x000ee80000300800 */
[----:B------:R1:W-:Y:S04]  /*31730*/  STS.U8 [R2+UR9+0xe100], R3 ;  /* 0x00e1000302007988 */ /* 0x0003e80008000009 */
[----:B------:R-:W3:Y:S04]  /*31740*/  LDL.LU R74, [R1+0x12c] ;  /* 0x00012c00014a7983 */ /* 0x000ee80000300800 */
[----:B------:R-:W3:Y:S04]  /*31750*/  LDL.LU R75, [R1+0x128] ;  /* 0x00012800014b7983 */ /* 0x000ee80000300800 */
[----:B----4-:R-:W-:Y:S04]  /*31760*/  STS.U8 [R2+UR9+0xa500], R91 ;  /* 0x00a5005b02007988 */ /* 0x010fe80008000009 */
[----:B------:R-:W4:Y:S04]  /*31770*/  LDL.LU R84, [R1+0xdc] ;  /* 0x0000dc0001547983 */ /* 0x000f280000300800 */
[----:B------:R-:W-:Y:S04]  /*31780*/  STS.U8 [R2+UR9+0xe500], R90 ;  /* 0x00e5005a02007988 */ /* 0x000fe80008000009 */
[----:B------:R-:W4:Y:S04]  /*31790*/  LDL.LU R85, [R1+0xd8] ;  /* 0x0000d80001557983 */ /* 0x000f280000300800 */
[----:B------:R-:W-:Y:S04]  /*317a0*/  STS.U8 [R2+UR9+0xa900], R79 ;  /* 0x00a9004f02007988 */ /* 0x000fe80008000009 */
[----:B------:R-:W4:Y:S04]  /*317b0*/  LDL.LU R86, [R1+0xac] ;  /* 0x0000ac0001567983 */ /* 0x000f280000300800 */
[----:B------:R-:W-:Y:S04]  /*317c0*/  STS.U8 [R2+UR9+0xe900], R78 ;  /* 0x00e9004e02007988 */ /* 0x000fe80008000009 */
[----:B------:R-:W4:Y:S04]  /*317d0*/  LDL.LU R5, [R1+0xa8] ;  /* 0x0000a80001057983 */ /* 0x000f280000300800 */
[----:B------:R-:W-:Y:S04]  /*317e0*/  STS.U8 [R2+UR9+0xad00], R67 ;  /* 0x00ad004302007988 */ /* 0x000fe80008000009 */
[----:B------:R-:W4:Y:S04]  /*317f0*/  LDL.LU R4, [R1+0x7c] ;  /* 0x00007c0001047983 */ /* 0x000f280000300800 */
[----:B------:R-:W-:Y:S01]  /*31800*/  STS.U8 [R2+UR9+0xed00], R66 ;  /* 0x00ed004202007988 */ /* 0x000fe20008000009 */
[----:B0-----:R-:W-:-:S03]  /*31810*/  LOP3.LUT R87, R87, 0x7f, RZ, 0xc0, !PT ;  /* 0x0000007f57577812 */ /* 0x001fc600078ec0ff */
[----:B-1----:R-:W4:Y:S04]  /*31820*/  LDL.LU R3, [R1+0x78] ;  /* 0x0000780001037983 */ /* 0x002f280000300800 */
[----:B------:R0:W-:Y:S04]  /*31830*/  STS.U8 [R2+UR9+0xb100], R10 ;  /* 0x00b1000a02007988 */ /* 0x0001e80008000009 */
[----:B------:R1:W-:Y:S04]  /*31840*/  STS.U8 [R2+UR9+0xf100], R11 ;  /* 0x00f1000b02007988 */ /* 0x0003e80008000009 */
[----:B0-----:R-:W4:Y:S04]  /*31850*/  LDL.LU R10, [R1+0x1d8] ;  /* 0x0001d800010a7983 */ /* 0x001f280000300800 */
[----:B-1----:R-:W4:Y:S01]  /*31860*/  LDL.LU R11, [R1+0x1dc] ;  /* 0x0001dc00010b7983 */ /* 0x002f220000300800 */
[----:B------:R-:W-:-:S03]  /*31870*/  LOP3.LUT R72, R87, 0x30, RZ, 0x3c, !PT ;  /* 0x0000003057487812 */ /* 0x000fc600078e3cff */
        /* <DEDUP_REMOVED lines=11> */
[----:B----4-:R-:W-:Y:S04]  /*31930*/  STS.U8 [R72+UR9+0x8580], R11 ;  /* 0x0085800b48007988 */ /* 0x010fe80008000009 */
[----:B------:R-:W-:Y:S04]  /*31940*/  STS.U8 [R72+UR9+0xc580], R10 ;  /* 0x00c5800a48007988 */ /* 0x000fe80008000009 */
[----:B------:R-:W-:Y:S04]  /*31950*/  STS.U8 [R72+UR9+0x8980], R47 ;  /* 0x0089802f48007988 */ /* 0x000fe80008000009 */
[----:B------:R0:W-:Y:S04]  /*31960*/  STS.U8 [R72+UR9+0xc980], R73 ;  /* 0x00c9804948007988 */ /* 0x0001e80008000009 */
        /* <DEDUP_REMOVED lines=8> */
[----:B0-----:R-:W4:Y:S04]  /*319f0*/  LDL.LU R73, [R1+0x20c] ;  /* 0x00020c0001497983 */ /* 0x001f280000300800 */
[----:B-1----:R-:W4:Y:S04]  /*31a00*/  LDL.LU R74, [R1+0x208] ;  /* 0x00020800014a7983 */ /* 0x002f280000300800 */
[----:B---3--:R-:W-:Y:S04]  /*31a10*/  STS.U8 [R72+UR9+0x9d80], R8 ;  /* 0x009d800848007988 */ /* 0x008fe80008000009 */
[----:B--2---:R0:W-:Y:S04]  /*31a20*/  STS.U8 [R72+UR9+0xdd80], R7 ;  /* 0x00dd800748007988 */ /* 0x0041e80008000009 */
[----:B0-----:R-:W2:Y:S04]  /*31a30*/  LDL.LU R7, [R1+0x1d4] ;  /* 0x0001d40001077983 */ /* 0x001ea80000300800 */
[----:B------:R0:W-:Y:S04]  /*31a40*/  STS.U8 [R72+UR9+0xa180], R2 ;  /* 0x00a1800248007988 */ /* 0x0001e80008000009 */
[----:B------:R1:W-:Y:S04]  /*31a50*/  STS.U8 [R72+UR9+0xe180], R0 ;  /* 0x00e1800048007988 */ /* 0x0003e80008000009 */
[----:B------:R-:W-:Y:S04]  /*31a60*/  STS.U8 [R72+UR9+0xa580], R89 ;  /* 0x00a5805948007988 */ /* 0x000fe80008000009 */
[----:B------:R-:W3:Y:S04]  /*31a70*/  LDL.LU R11, [R1+0x1d0] ;  /* 0x0001d000010b7983 */ /* 0x000ee80000300800 */
        /* <DEDUP_REMOVED lines=10> */
[----:B------:R-:W-:Y:S01]  /*31b20*/  STS.U8 [R72+UR9+0xb180], R12 ;  /* 0x00b1800c48007988 */ /* 0x000fe20008000009 */
[----:B------:R-:W-:-:S03]  /*31b30*/  LOP3.LUT R84, R87, 0x40, RZ, 0x3c, !PT ;  /* 0x0000004057547812 */ /* 0x000fc600078e3cff */
[----:B------:R-:W3:Y:S04]  /*31b40*/  LDL.LU R3, [R1+0xd0] ;  /* 0x0000d00001037983 */ /* 0x000ee80000300800 */
[----:B------:R-:W-:Y:S04]  /*31b50*/  STS.U8 [R72+UR9+0xf180], R13 ;  /* 0x00f1800d48007988 */ /* 0x000fe80008000009 */
[----:B0-----:R-:W3:Y:S04]  /*31b60*/  LDL.LU R2, [R1+0xa4] ;  /* 0x0000a40001027983 */ /* 0x001ee80000300800 */
[----:B------:R-:W-:Y:S04]  /*31b70*/  STS.U8 [R72+UR9+0xb580], R24 ;  /* 0x00b5801848007988 */ /* 0x000fe80008000009 */
[----:B------:R-:W3:Y:S04]  /*31b80*/  LDL.LU R8, [R1+0xa0] ;  /* 0x0000a00001087983 */ /* 0x000ee80000300800 */
[----:B------:R-:W-:Y:S04]  /*31b90*/  STS.U8 [R72+UR9+0xf580], R25 ;  /* 0x00f5801948007988 */ /* 0x000fe80008000009 */
[----:B-1----:R-:W3:Y:S04]  /*31ba0*/  LDL.LU R0, [R1+0x74] ;  /* 0x0000740001007983 */ /* 0x002ee80000300800 */
[----:B------:R-:W-:Y:S04]  /*31bb0*/  STS.U8 [R72+UR9+0xb980], R41 ;  /* 0x00b9802948007988 */ /* 0x000fe80008000009 */
[----:B------:R-:W3:Y:S04]  /*31bc0*/  LDL.LU R75, [R1+0x44] ;  /* 0x00004400014b7983 */ /* 0x000ee80000300800 */
[----:B------:R-:W-:Y:S04]  /*31bd0*/  STS.U8 [R72+UR9+0xf980], R42 ;  /* 0x00f9802a48007988 */ /* 0x000fe80008000009 */
[----:B------:R-:W3:Y:S04]  /*31be0*/  LDL.LU R86, [R1+0x40] ;  /* 0x0000400001567983 */ /* 0x000ee80000300800 */
[----:B------:R-:W-:Y:S04]  /*31bf0*/  STS.U8 [R72+UR9+0xbd80], R43 ;  /* 0x00bd802b48007988 */ /* 0x000fe80008000009 */
[----:B------:R-:W3:Y:S04]  /*31c00*/  LDL.LU R87, [R1+0x14] ;  /* 0x0000140001577983 */ /* 0x000ee80000300800 */
[----:B------:R0:W-:Y:S04]  /*31c10*/  STS.U8 [R72+UR9+0xfd80], R44 ;  /* 0x00fd802c48007988 */ /* 0x0001e80008000009 */
[----:B----4-:R1:W-:Y:S04]  /*31c20*/  STS.U8 [R84+UR9+0x8200], R73 ;  /* 0x0082004954007988 */ /* 0x0103e80008000009 */
[----:B------:R4:W-:Y:S04]  /*31c30*/  STS.U8 [R84+UR9+0xc200], R74 ;  /* 0x00c2004a54007988 */ /* 0x0009e80008000009 */
[----:B0-----:R-:W3:Y:S04]  /*31c40*/  LDL.LU R72, [R1+0x10a0] ;  /* 0x0010a00001487983 */ /* 0x001ee80000300800 */
[----:B------:R-:W3:Y:S04]  /*31c50*/  LDL.LU R44, [R1+0x10] ;  /* 0x00001000012c7983 */ /* 0x000ee80000300800 */
[----:B-1----:R-:W3:Y:S04]  /*31c60*/  LDL.LU R73, [R1+0x109c] ;  /* 0x00109c0001497983 */ /* 0x002ee80000300800 */
[----:B----4-:R-:W4:Y:S04]  /*31c70*/  LDL.LU R74, [R1+0x1098] ;  /* 0x00109800014a7983 */ /* 0x010f280000300800 */
[----:B--2---:R0:W-:Y:S04]  /*31c80*/  STS.U8 [R84+UR9+0x8600], R7 ;  /* 0x0086000754007988 */ /* 0x0041e80008000009 */
[----:B0-----:R-:W2:Y:S04]  /*31c90*/  LDL.LU R7, [R1+0x1094] ;  /* 0x0010940001077983 */ /* 0x001ea80000300800 */
[----:B---3--:R-:W-:Y:S04]  /*31ca0*/  STS.U8 [R84+UR9+0xc600], R11 ;  /* 0x00c6000b54007988 */ /* 0x008fe80008000009 */
[----:B------:R-:W-:Y:S04]  /*31cb0*/  STS.U8 [R84+UR9+0x8a00], R10 ;  /* 0x008a000a54007988 */ /* 0x000fe80008000009 */
[----:B------:R-:W-:Y:S04]  /*31cc0*/  STS.U8 [R84+UR9+0xca00], R47 ;  /* 0x00ca002f54007988 */ /* 0x000fe80008000009 */
[----:B------:R0:W-:Y:S04]  /*31cd0*/  STS.U8 [R84+UR9+0x8e00], R85 ;  /* 0x008e005554007988 */ /* 0x0001e80008000009 */
[----:B------:R1:W-:Y:S04]  /*31ce0*/  STS.U8 [R84+UR9+0xce00], R5 ;  /* 0x00ce000554007988 */ /* 0x0003e80008000009 */
[----:B0-----:R-:W3:Y:S04]  /*31cf0*/  LDL.LU R85, [R1+0x204] ;  /* 0x0002040001557983 */ /* 0x001ee80000300800 */
[----:B------:R0:W-:Y:S04]  /*31d00*/  STS.U8 [R84+UR9+0x9200], R4 ;  /* 0x0092000454007988 */ /* 0x0001e80008000009 */
[----:B-1----:R-:W3:Y:S04]  /*31d10*/  LDL.LU R5, [R1+0x200] ;  /* 0x0002000001057983 */ /* 0x002ee80000300800 */
[----:B------:R1:W-:Y:S04]  /*31d20*/  STS.U8 [R84+UR9+0xd200], R3 ;  /* 0x00d2000354007988 */ /* 0x0003e80008000009 */
[----:B0-----:R-:W3:Y:S04]  /*31d30*/  LDL.LU R4, [R1+0x1cc] ;  /* 0x0001cc0001047983 */ /* 0x001ee80000300800 */
[----:B------:R0:W-:Y:S04]  /*31d40*/  STS.U8 [R84+UR9+0x9600], R2 ;  /* 0x0096000254007988 */ /* 0x0001e80008000009 */
[----:B-1----:R-:W3:Y:S04]  /*31d50*/  LDL.LU R3, [R1+0x1c8] ;  /* 0x0001c80001037983 */ /* 0x002ee80000300800 */
[----:B------:R-:W3:Y:S04]  /*31d60*/  LDL.LU R47, [R1+0x170] ;  /* 0x00017000012f7983 */ /* 0x000ee80000300800 */
[----:B------:R1:W-:Y:S04]  /*31d70*/  STS.U8 [R84+UR9+0xd600], R8 ;  /* 0x00d6000854007988 */ /* 0x0003e80008000009 */
[----:B0-----:R-:W3:Y:S04]  /*31d80*/  LDL.LU R2, [R1+0x164] ;  /* 0x0001640001027983 */ /* 0x001ee80000300800 */
[----:B------:R0:W-:Y:S04]  /*31d90*/  STS.U8 [R84+UR9+0x9a00], R0 ;  /* 0x009a000054007988 */ /* 0x0001e80008000009 */
[----:B-1----:R-:W3:Y:S04]  /*31da0*/  LDL.LU R8, [R1+0x118] ;  /* 0x0001180001087983 */ /* 0x002ee80000300800 */
[----:B0-----:R-:W3:Y:S04]  /*31db0*/  LDL.LU R0, [R1+0x114] ;  /* 0x0001140001007983 */ /* 0x001ee80000300800 */
[----:B--2---:R0:W-:Y:S04]  /*31dc0*/  STS.U8 [R84+UR9+0xda00], R7 ;  /* 0x00da000754007988 */ /* 0x0041e80008000009 */
[----:B------:R1:W-:Y:S04]  /*31dd0*/  STS.U8 [R84+UR9+0x9e00], R75 ;  /* 0x009e004b54007988 */ /* 0x0003e80008000009 */
[----:B0-----:R-:W2:Y:S04]  /*31de0*/  LDL.LU R7, [R1+0xcc] ;  /* 0x0000cc0001077983 */ /* 0x001ea80000300800 */
[----:B------:R-:W2:Y:S04]  /*31df0*/  LDL.LU R11, [R1+0xc8] ;  /* 0x0000c800010b7983 */ /* 0x000ea80000300800 */
[----:B------:R-:W2:Y:S04]  /*31e00*/  LDL.LU R10, [R1+0x9c] ;  /* 0x00009c00010a7983 */ /* 0x000ea80000300800 */
[----:B-1----:R-:W2:Y:S04]  /*31e10*/  LDL.LU R75, [R1+0x1090] ;  /* 0x00109000014b7983 */ /* 0x002ea80000300800 */
[----:B------:R0:W-:Y:S04]  /*31e20*/  STS.U8 [R84+UR9+0xde00], R86 ;  /* 0x00de005654007988 */ /* 0x0001e80008000009 */
[----:B------:R1:W-:Y:S04]  /*31e30*/  STS.U8 [R84+UR9+0xa200], R87 ;  /* 0x00a2005754007988 */ /* 0x0003e80008000009 */
[----:B0-----:R-:W2:Y:S04]  /*31e40*/  LDL.LU R86, [R1+0x108c] ;  /* 0x00108c0001567983 */ /* 0x001ea80000300800 */
[----:B-1----:R-:W2:Y:S04]  /*31e50*/  LDL.LU R87, [R1+0x1088] ;  /* 0x0010880001577983 */ /* 0x002ea80000300800 */
[----:B------:R0:W-:Y:S02]  /*31e60*/  STS.U8 [R84+UR9+0xe200], R44 ;  /* 0x00e2002c54007988 */ /* 0x0001e40008000009 */
[----:B0-----:R-:W-:-:S02]  /*31e70*/  LOP3.LUT R44, R6, 0x50, RZ, 0x3c, !PT ;  /* 0x00000050062c7812 */ /* 0x001fc400078e3cff */
[----:B--2---:R-:W-:Y:S04]  /*31e80*/  STS.U8 [R84+UR9+0xa600], R87 ;  /* 0x00a6005754007988 */ /* 0x004fe80008000009 */
[----:B------:R-:W-:Y:S04]  /*31e90*/  STS.U8 [R84+UR9+0xe600], R86 ;  /* 0x00e6005654007988 */ /* 0x000fe80008000009 */
[----:B------:R-:W-:Y:S04]  /*31ea0*/  STS.U8 [R84+UR9+0xaa00], R75 ;  /* 0x00aa004b54007988 */ /* 0x000fe80008000009 */
        /* <DEDUP_REMOVED lines=11> */
[----:B---3--:R1:W-:Y:S04]  /*31f60*/  STS.U8 [R44+UR9+0x8280], R85 ;  /* 0x008280552c007988 */ /* 0x0083e80008000009 */
[----:B------:R2:W-:Y:S04]  /*31f70*/  STS.U8 [R44+UR9+0xc280], R5 ;  /* 0x00c280052c007988 */ /* 0x0005e80008000009 */
[----:B0-----:R-:W3:Y:S04]  /*31f80*/  LDL.LU R84, [R1+0x1084] ;  /* 0x0010840001547983 */ /* 0x001ee80000300800 */
[----:B-1----:R-:W4:Y:S04]  /*31f90*/  LDL.LU R85, [R1+0x1080] ;  /* 0x0010800001557983 */ /* 0x002f280000300800 */
[----:B--2---:R-:W2:Y:S04]  /*31fa0*/  LDL.LU R5, [R1+0x107c] ;  /* 0x00107c0001057983 */ /* 0x004ea80000300800 */
[----:B------:R0:W-:Y:S04]  /*31fb0*/  STS.U8 [R44+UR9+0x8680], R4 ;  /* 0x008680042c007988 */ /* 0x0001e80008000009 */
[----:B------:R1:W-:Y:S04]  /*31fc0*/  STS.U8 [R44+UR9+0xc680], R3 ;  /* 0x00c680032c007988 */ /* 0x0003e80008000009 */
[----:B------:R1:W-:Y:S04]  /*31fd0*/  STS.U8 [R44+UR9+0x8a80], R47 ;  /* 0x008a802f2c007988 */ /* 0x0003e80008000009 */
[----:B0-----:R-:W2:Y:S04]  /*31fe0*/  LDL.LU R4, [R1+0x1078] ;  /* 0x0010780001047983 */ /* 0x001ea80000300800 */
[----:B-1----:R-:W2:Y:S04]  /*31ff0*/  LDL.LU R3, [R1+0x1074] ;  /* 0x0010740001037983 */ /* 0x002ea80000300800 */
[----:B------:R-:W2:Y:S04]  /*32000*/  LDL.LU R47, [R1+0x1fc] ;  /* 0x0001fc00012f7983 */ /* 0x000ea80000300800 */
[----:B------:R0:W-:Y:S04]  /*32010*/  STS.U8 [R44+UR9+0xca80], R2 ;  /* 0x00ca80022c007988 */ /* 0x0001e80008000009 */
[----:B------:R1:W-:Y:S04]  /*32020*/  STS.U8 [R44+UR9+0x8e80], R8 ;  /* 0x008e80082c007988 */ /* 0x0003e80008000009 */
[----:B------:R1:W-:Y:S04]  /*32030*/  STS.U8 [R44+UR9+0xce80], R0 ;  /* 0x00ce80002c007988 */ /* 0x0003e80008000009 */
[----:B0-----:R-:W2:Y:S04]  /*32040*/  LDL.LU R2, [R1+0x1070] ;  /* 0x0010700001027983 */ /* 0x001ea80000300800 */
[----:B-1----:R-:W2:Y:S04]  /*32050*/  LDL.LU R8, [R1+0x106c] ;  /* 0x00106c0001087983 */ /* 0x002ea80000300800 */
[----:B------:R-:W2:Y:S04]  /*32060*/  LDL.LU R0, [R1+0x1068] ;  /* 0x0010680001007983 */ /* 0x000ea80000300800 */
[----:B------:R0:W-:Y:S04]  /*32070*/  STS.U8 [R44+UR9+0x9280], R7 ;  /* 0x009280072c007988 */ /* 0x0001e80008000009 */
[----:B0-----:R-:W2:Y:S04]  /*32080*/  LDL.LU R7, [R1+0x1064] ;  /* 0x0010640001077983 */ /* 0x001ea80000300800 */
[----:B------:R-:W-:Y:S04]  /*32090*/  STS.U8 [R44+UR9+0xd280], R11 ;  /* 0x00d2800b2c007988 */ /* 0x000fe80008000009 */
[----:B------:R-:W-:Y:S04]  /*320a0*/  STS.U8 [R44+UR9+0x9680], R10 ;  /* 0x0096800a2c007988 */ /* 0x000fe80008000009 */
        /* <DEDUP_REMOVED lines=14> */
[----:B------:R-:W-:Y:S04]  /*32190*/  STS.U8 [R44+UR9+0xa680], R85 ;  /* 0x00a680552c007988 */ /* 0x000fe80008000009 */
[----:B---3--:R-:W-:Y:S04]  /*321a0*/  STS.U8 [R44+UR9+0xe680], R84 ;  /* 0x00e680542c007988 */ /* 0x008fe80008000009 */
[----:B------:R-:W-:Y:S04]  /*321b0*/  STS.U8 [R44+UR9+0xaa80], R73 ;  /* 0x00aa80492c007988 */ /* 0x000fe80008000009 */
[----:B------:R-:W-:Y:S04]  /*321c0*/  STS.U8 [R44+UR9+0xea80], R72 ;  /* 0x00ea80482c007988 */ /* 0x000fe80008000009 */
[----:B------:R-:W-:Y:S01]  /*321d0*/  STS.U8 [R44+UR9+0xae80], R58 ;  /* 0x00ae803a2c007988 */ /* 0x000fe20008000009 */
[----:B------:R-:W-:-:S03]  /*321e0*/  ISETP.GE.AND P1, PT, R6, R9, PT ;  /* 0x000000090600720c */ /* 0x000fc60003f26270 */
        /* <DEDUP_REMOVED lines=11> */
[----:B------:R-:W3:Y:S04]  /*322a0*/  LDL R11, [R1+0x3cc] ;  /* 0x0003cc00010b7983 */ /* 0x000ee80000100800 */
[----:B------:R-:W3:Y:S04]  /*322b0*/  LDL R10, [R1+0x3d0] ;  /* 0x0003d000010a7983 */ /* 0x000ee80000100800 */
[----:B--2---:R0:W-:Y:S04]  /*322c0*/  STS.U8 [R6+UR9+0xc300], R5 ;  /* 0x00c3000506007988 */ /* 0x0041e80008000009 */
[----:B----4-:R1:W-:Y:S04]  /*322d0*/  STS.U8 [R6+UR9+0x8700], R4 ;  /* 0x0087000406007988 */ /* 0x0103e80008000009 */
[----:B------:R2:W-:Y:S04]  /*322e0*/  STS.U8 [R6+UR9+0xc700], R3 ;  /* 0x00c7000306007988 */ /* 0x0005e80008000009 */
[----:B0-----:R-:W4:Y:S04]  /*322f0*/  LDL.LU R5, [R1+0x1044] ;  /* 0x0010440001057983 */ /* 0x001f280000300800 */
[----:B-1----:R-:W3:Y:S04]  /*32300*/  LDL.LU R4, [R1+0x1040] ;  /* 0x0010400001047983 */ /* 0x002ee80000300800 */
[----:B------:R-:W3:Y:S04]  /*32310*/  LDL R47, [R1+0x4ac] ;  /* 0x0004ac00012f7983 */ /* 0x000ee80000100800 */
[----:B------:R-:W3:Y:S04]  /*32320*/  LDL R44, [R1+0x4b0] ;  /* 0x0004b000012c7983 */ /* 0x000ee80000100800 */
[----:B--2---:R-:W2:Y:S04]  /*32330*/  LDL.LU R3, [R1+0x103c] ;  /* 0x00103c0001037983 */ /* 0x004ea80000300800 */
[----:B------:R0:W-:Y:S04]  /*32340*/  STS.U8 [R6+UR9+0x8b00], R2 ;  /* 0x008b000206007988 */ /* 0x0001e80008000009 */
[----:B------:R1:W-:Y:S04]  /*32350*/  STS.U8 [R6+UR9+0xcb00], R8 ;  /* 0x00cb000806007988 */ /* 0x0003e80008000009 */
[----:B0-----:R-:W2:Y:S04]  /*32360*/  LDL.LU R2, [R1+0x1038] ;  /* 0x0010380001027983 */ /* 0x001ea80000300800 */
[----:B-1----:R-:W2:Y:S02]  /*32370*/  LDL.LU R8, [R1+0x1034] ;  /* 0x0010340001087983 */ /* 0x002ea40000300800 */
[----:B--2---:R-:W-:-:S06]  /*32380*/  PRMT R8, RZ, 0x7610, R8 ;  /* 0x00007610ff087816 */ /* 0x004fcc0000000008 */
[----:B---3--:R-:W2:Y:S04]  /*32390*/  @!P1 LDG.E.U8 R8, desc[UR20][R10.64] ;  /* 0x000000140a089981 */ /* 0x008ea8000c1e1100 */
[----:B------:R0:W-:Y:S04]  /*323a0*/  STS.U8 [R6+UR9+0x8f00], R0 ;  /* 0x008f000006007988 */ /* 0x0001e80008000009 */
[----:B------:R1:W-:Y:S04]  /*323b0*/  STS.U8 [R6+UR9+0xcf00], R7 ;  /* 0x00cf000706007988 */ /* 0x0003e80008000009 */
[----:B0-----:R-:W3:Y:S04]  /*323c0*/  LDL.LU R0, [R1+0x1030] ;  /* 0x0010300001007983 */ /* 0x001ee80000300800 */
[----:B-1----:R-:W3:Y:S04]  /*323d0*/  LDL.LU R6, [R1+0x102c] ;  /* 0x00102c0001067983 */ /* 0x002ee80000300800 */
[----:B------:R-:W3:Y:S04]  /*323e0*/  LDL.LU R7, [R1+0x1028] ;  /* 0x0010280001077983 */ /* 0x000ee80000300800 */
[----:B--2---:R0:W-:Y:S04]  /*323f0*/  STL [R1+0xb0], R8 ;  /* 0x0000b00801007387 */ /* 0x0041e80000100800 */
[----:B0-----:R-:W2:Y:S04]  /*32400*/  LDL.LU R8, [R1+0x1024] ;  /* 0x0010240001087983 */ /* 0x001ea80000300800 */
[----:B------:R-:W2:Y:S04]  /*32410*/  LDL R10, [R1+0x42c] ;  /* 0x00042c00010a7983 */ /* 0x000ea80000100800 */
[----:B------:R-:W2:Y:S01]  /*32420*/  LDL R11, [R1+0x430] ;  /* 0x00043000010b7983 */ /* 0x000ea20000100800 */
[----:B---3--:R-:W-:-:S02]  /*32430*/  PRMT R7, RZ, 0x7610, R7 ;  /* 0x00007610ff077816 */ /* 0x008fc40000000007 */
[----:B--2---:R-:W-:-:S04]  /*32440*/  @!P1 LOP3.LUT R11, R11, R10, RZ, 0x3c, !PT ;  /* 0x0000000a0b0b9212 */ /* 0x004fc800078e3cff */
[----:B------:R-:W-:-:S04]  /*32450*/  @!P1 LOP3.LUT R10, R11, R10, RZ, 0x3c, !PT ;  /* 0x0000000a0b0a9212 */ /* 0x000fc800078e3cff */
[----:B------:R-:W-:-:S05]  /*32460*/  @!P1 LOP3.LUT R11, R11, R10, RZ, 0x3c, !PT ;  /* 0x0000000a0b0b9212 */ /* 0x000fca00078e3cff */
[----:B------:R-:W2:Y:S04]  /*32470*/  @!P1 LDG.E.U8 R7, desc[UR20][R10.64] ;  /* 0x000000140a079981 */ /* 0x000ea8000c1e1100 */
[----:B--2---:R0:W-:Y:S04]  /*32480*/  STL [R1+0xa4], R7 ;  /* 0x0000a40701007387 */ /* 0x0041e80000100800 */
[----:B0-----:R-:W2:Y:S04]  /*32490*/  LDL.LU R7, [R1+0x1020] ;  /* 0x0010200001077983 */ /* 0x001ea80000300800 */
[----:B------:R-:W3:Y:S04]  /*324a0*/  LDL R10, [R1+0x46c] ;  /* 0x00046c00010a7983 */ /* 0x000ee80000100800 */
[----:B------:R-:W3:Y:S01]  /*324b0*/  LDL R11, [R1+0x470] ;  /* 0x00047000010b7983 */ /* 0x000ee20000100800 */
[----:B------:R-:W-:-:S02]  /*324c0*/  PRMT R8, RZ, 0x7610, R8 ;  /* 0x00007610ff087816 */ /* 0x000fc40000000008 */
[----:B---3--:R-:W-:-:S04]  /*324d0*/  @!P1 LOP3.LUT R11, R11, R10, RZ, 0x3c, !PT ;  /* 0x0000000a0b0b9212 */ /* 0x008fc800078e3cff */
[----:B------:R-:W-:-:S04]  /*324e0*/  @!P1 LOP3.LUT R10, R11, R10, RZ, 0x3c, !PT ;  /* 0x0000000a0b0a9212 */ /* 0x000fc800078e3cff */
[----:B------:R-:W-:-:S05]  /*324f0*/  @!P1 LOP3.LUT R11, R11, R10, RZ, 0x3c, !PT ;  /* 0x0000000a0b0b9212 */ /* 0x000fca00078e3cff */
[----:B------:R0:W3:Y:S01]  /*32500*/  @!P1 LDG.E.U8 R8, desc[UR20][R10.64] ;  /* 0x000000140a089981 */ /* 0x0000e2000c1e1100 */
[----:B------:R-:W-:Y:S01]  /*32510*/  PRMT R42, RZ, 0x7610, R42 ;  /* 0x00007610ff2a7816 */ /* 0x000fe2000000002a */
[----:B0-----:R-:W-:Y:S02]  /*32520*/  @!P1 IMAD.MOV.U32 R10, RZ, RZ, R44 ;  /* 0x000000ffff0a9224 */ /* 0x001fe400078e002c */
[----:B------:R-:W-:-:S05]  /*32530*/  @!P1 IMAD.MOV.U32 R11, RZ, RZ, R47 ;  /* 0x000000ffff0b9224 */ /* 0x000fca00078e002f */
[----:B------:R0:W2:Y:S04]  /*32540*/  @!P1 LDG.E.U8 R42, desc[UR20][R10.64] ;  /* 0x000000140a2a9981 */ /* 0x0000a8000c1e1100 */
[----:B---3--:R1:W-:Y:S04]  /*32550*/  STL [R1+0x98], R8 ;  /* 0x0000980801007387 */ /* 0x0083e80000100800 */
[----:B-1----:R-:W3:Y:S04]  /*32560*/  LDL.LU R8, [R1+0x101c] ;  /* 0x00101c0001087983 */ /* 0x002ee80000300800 */
[----:B------:R-:W0:Y:S04]  /*32570*/  LDL R10, [R1+0x4ec] ;  /* 0x0004ec00010a7983 */ /* 0x000e280000100800 */
[----:B------:R-:W0:Y:S04]  /*32580*/  LDL R11, [R1+0x4f0] ;  /* 0x0004f000010b7983 */ /* 0x000e280000100800 */
[----:B------:R-:W2:Y:S04]  /*32590*/  LDL R47, [R1+0x5f0] ;  /* 0x0005f000012f7983 */ /* 0x000ea80000100800 */
[----:B------:R-:W2:Y:S01]  /*325a0*/  LDL R44, [R1+0x62c] ;  /* 0x00062c00012c7983 */ /* 0x000ea20000100800 */
[----:B---3--:R-:W-:-:S02]  /*325b0*/  PRMT R8, RZ, 0x7610, R8 ;  /* 0x00007610ff087816 */ /* 0x008fc40000000008 */
[----:B0-----:R-:W-:-:S04]  /*325c0*/  @!P1 LOP3.LUT R11, R11, R10, RZ, 0x3c, !PT ;  /* 0x0000000a0b0b9212 */ /* 0x001fc800078e3cff */
[----:B------:R-:W-:-:S04]  /*325d0*/  @!P1 LOP3.LUT R10, R11, R10, RZ, 0x3c, !PT ;  /* 0x0000000a0b0a9212 */ /* 0x000fc800078e3cff */
[----:B------:R-:W-:-:S05]  /*325e0*/  @!P1 LOP3.LUT R11, R11, R10, RZ, 0x3c, !PT ;  /* 0x0000000a0b0b9212 */ /* 0x000fca00078e3cff */
[----:B------:R-:W3:Y:S04]  /*325f0*/  @!P1 LDG.E.U8 R8, desc[UR20][R10.64] ;  /* 0x000000140a089981 */ /* 0x000ee8000c1e1100 */
[----:B--2---:R0:W-:Y:S04]  /*32600*/  STL [R1+0x8c], R42 ;  /* 0x00008c2a01007387 */ /* 0x0041e80000100800 */
[----:B0-----:R-:W2:Y:S04]  /*32610*/  LDL R42, [R1+0x630] ;  /* 0x00063000012a7983 */ /* 0x001ea80000100800 */
[----:B---3--:R0:W-:Y:S04]  /*32620*/  STL [R1+0x70], R8 ;  /* 0x0000700801007387 */ /* 0x0081e80000100800 */
[----:B0-----:R-:W3:Y:S04]  /*32630*/  LDL.LU R8, [R1+0x1018] ;  /* 0x0010180001087983 */ /* 0x001ee80000300800 */
[----:B------:R-:W2:Y:S04]  /*32640*/  LDL R10, [R1+0x52c] ;  /* 0x00052c00010a7983 */ /* 0x000ea80000100800 */
[----:B------:R-:W2:Y:S01]  /*32650*/  LDL R11, [R1+0x530] ;  /* 0x00053000010b7983 */ /* 0x000ea20000100800 */
[----:B------:R-:W-:-:S02]  /*32660*/  PRMT R7, RZ, 0x7610, R7 ;  /* 0x00007610ff077816 */ /* 0x000fc40000000007 */
[----:B--2---:R-:W-:-:S04]  /*32670*/  @!P1 LOP3.LUT R11, R11, R10, RZ, 0x3c, !PT ;  /* 0x0000000a0b0b9212 */ /* 0x004fc800078e3cff */
[----:B------:R-:W-:-:S04]  /*32680*/  @!P1 LOP3.LUT R10, R11, R10, RZ, 0x3c, !PT ;  /* 0x0000000a0b0a9212 */ /* 0x000fc800078e3cff */
[----:B------:R-:W-:-:S05]  /*32690*/  @!P1 LOP3.LUT R11, R11, R10, RZ, 0x3c, !PT ;  /* 0x0000000a0b0b9212 */ /* 0x000fca00078e3cff */
[----:B------:R-:W2:Y:S04]  /*326a0*/  @!P1 LDG.E.U8 R7, desc[UR20][R10.64] ;  /* 0x000000140a079981 */ /* 0x000ea8000c1e1100 */
        /* <DEDUP_REMOVED lines=17> */
[----:B------:R-:W3:Y:S01]  /*327c0*/  @!P1 LDG.E.U8 R7, desc[UR20][R10.64] ;  /* 0x000000140a079981 */ /* 0x000ee2000c1e1100 */
[----:B--2---:R-:W-:-:S03]  /*327d0*/  PRMT R8, RZ, 0x7610, R8 ;  /* 0x00007610ff087816 */ /* 0x004fc60000000008 */
[----:B---3--:R0:W-:Y:S04]  /*327e0*/  STL [R1+0x24], R7 ;  /* 0x0000240701007387 */ /* 0x0081e80000100800 */
[----:B0-----:R-:W2:Y:S04]  /*327f0*/  LDL.LU R7, [R1+0x100c] ;  /* 0x00100c0001077983 */ /* 0x001ea80000300800 */
[----:B------:R-:W3:Y:S01]  /*32800*/  LDL R11, [R1+0x5ec] ;  /* 0x0005ec00010b7983 */ /* 0x000ee20000100800 */
[----:B------:R-:W-:Y:S01]  /*32810*/  @!P1 IMAD.MOV.U32 R10, RZ, RZ, R47 ;  /* 0x000000ffff0a9224 */ /* 0x000fe200078e002f */
[----:B------:R-:W-:-:S02]  /*32820*/  PRMT R76, RZ, 0x7610, R76 ;  /* 0x00007610ff4c7816 */ /* 0x000fc4000000004c */
[----:B------:R-:W2:Y:S04]  /*32830*/  LDL R47, [R1+0x6f0] ;  /* 0x0006f000012f7983 */ /* 0x000ea80000100800 */
[----:B---3--:R0:W3:Y:S02]  /*32840*/  @!P1 LDG.E.U8 R8, desc[UR20][R10.64] ;  /* 0x000000140a089981 */ /* 0x0080e4000c1e1100 */
[----:B0-----:R-:W-:Y:S02]  /*32850*/  @!P1 IMAD.MOV.U32 R10, RZ, RZ, R42 ;  /* 0x000000ffff0a9224 */ /* 0x001fe400078e002a */
[----:B------:R-:W-:-:S05]  /*32860*/  @!P1 IMAD.MOV.U32 R11, RZ, RZ, R44 ;  /* 0x000000ffff0b9224 */ /* 0x000fca00078e002c */
[----:B------:R-:W2:Y:S04]  /*32870*/  @!P1 LDG.E.U8 R76, desc[UR20][R10.64] ;  /* 0x000000140a4c9981 */ /* 0x000ea8000c1e1100 */
[----:B---3--:R0:W-:Y:S04]  /*32880*/  STL [R1+0x10], R8 ;  /* 0x0000100801007387 */ /* 0x0081e80000100800 */
[----:B0-----:R-:W3:Y:S04]  /*32890*/  LDL.LU R8, [R1+0x1008] ;  /* 0x0010080001087983 */ /* 0x001ee80000300800 */
[----:B------:R-:W3:Y:S04]  /*328a0*/  LDL R10, [R1+0x66c] ;  /* 0x00066c00010a7983 */ /* 0x000ee80000100800 */
[----:B------:R-:W3:Y:S01]  /*328b0*/  LDL R11, [R1+0x670] ;  /* 0x00067000010b7983 */ /* 0x000ee20000100800 */
[----:B------:R-:W-:-:S03]  /*328c0*/  PRMT R38, RZ, 0x7610, R38 ;  /* 0x00007610ff267816 */ /* 0x000fc60000000026 */
[----:B------:R-:W4:Y:S04]  /*328d0*/  LDL R44, [R1+0x724] ;  /* 0x00072400012c7983 */ /* 0x000f280000100800 */
[----:B------:R-:W4:Y:S04]  /*328e0*/  LDL R42, [R1+0x728] ;  /* 0x00072800012a7983 */ /* 0x000f280000100800 */
[----:B--2---:R-:W-:Y:S01]  /*328f0*/  STL [R1+0xf98], R76 ;  /* 0x000f984c01007387 */ /* 0x004fe20000100800 */
[----:B---3--:R-:W-:-:S04]  /*32900*/  @!P1 LOP3.LUT R11, R11, R10, RZ, 0x3c, !PT ;  /* 0x0000000a0b0b9212 */ /* 0x008fc800078e3cff */
[----:B------:R-:W-:-:S04]  /*32910*/  @!P1 LOP3.LUT R10, R11, R10, RZ, 0x3c, !PT ;  /* 0x0000000a0b0a9212 */ /* 0x000fc800078e3cff */
[----:B------:R-:W-:-:S05]  /*32920*/  @!P1 LOP3.LUT R11, R11, R10, RZ, 0x3c, !PT ;  /* 0x0000000a0b0b9212 */ /* 0x000fca00078e3cff */
[----:B------:R-:W2:Y:S04]  /*32930*/  @!P1 LDG.E.U8 R38, desc[UR20][R10.64] ;  /* 0x000000140a269981 */ /* 0x000ea8000c1e1100 */
[----:B------:R-:W3:Y:S04]  /*32940*/  LDL R10, [R1+0x6ac] ;  /* 0x0006ac00010a7983 */ /* 0x000ee80000100800 */
[----:B------:R-:W3:Y:S01]  /*32950*/  LDL R11, [R1+0x6b0] ;  /* 0x0006b000010b7983 */ /* 0x000ee20000100800 */
[----:B------:R-:W-:-:S03]  /*32960*/  PRMT R37, RZ, 0x7610, R37 ;  /* 0x00007610ff257816 */ /* 0x000fc60000000025 */
[----:B--2---:R-:W-:Y:S01]  /*32970*/  STL [R1+0xf9c], R38 ;  /* 0x000f9c2601007387 */ /* 0x004fe20000100800 */
[----:B---3--:R-:W-:-:S04]  /*32980*/  @!P1 LOP3.LUT R11, R11, R10, RZ, 0x3c, !PT ;  /* 0x0000000a0b0b9212 */ /* 0x008fc800078e3cff */
[----:B------:R-:W-:-:S04]  /*32990*/  @!P1 LOP3.LUT R10, R11, R10, RZ, 0x3c, !PT ;  /* 0x0000000a0b0a9212 */ /* 0x000fc800078e3cff */
[----:B------:R-:W-:-:S05]  /*329a0*/  @!P1 LOP3.LUT R11, R11, R10, RZ, 0x3c, !PT ;  /* 0x0000000a0b0b9212 */ /* 0x000fca00078e3cff */
[----:B------:R0:W2:Y:S04]  /*329b0*/  @!P1 LDG.E.U8 R37, desc[UR20][R10.64] ;  /* 0x000000140a259981 */ /* 0x0000a8000c1e1100 */
[----:B------:R-:W3:Y:S01]  /*329c0*/  LDL R11, [R1+0x6ec] ;  /* 0x0006ec00010b7983 */ /* 0x000ee20000100800 */
[----:B------:R-:W-:Y:S01]  /*329d0*/  PRMT R36, RZ, 0x7610, R36 ;  /* 0x00007610ff247816 */ /* 0x000fe20000000024 */
[----:B0-----:R-:W-:Y:S01]  /*329e0*/  @!P1 IMAD.MOV.U32 R10, RZ, RZ, R47 ;  /* 0x000000ffff0a9224 */ /* 0x001fe200078e002f */
[----:B------:R-:W-:-:S04]  /*329f0*/  PRMT R35, RZ, 0x7610, R35 ;  /* 0x00007610ff237816 */ /* 0x000fc80000000023 */
[----:B---3--:R4:W3:Y:S04]  /*32a00*/  @!P1 LDG.E.U8 R36, desc[UR20][R10.64] ;  /* 0x000000140a249981 */ /* 0x0088e8000c1e1100 */
[----:B--2---:R-:W-:Y:S04]  /*32a10*/  STL [R1+0xfa0], R37 ;  /* 0x000fa02501007387 */ /* 0x004fe80000100800 */
[----:B------:R-:W2:Y:S01]  /*32a20*/  LDL R47, [R1+0x3d8] ;  /* 0x0003d800012f7983 */ /* 0x000ea20000100800 */
[----:B----4-:R-:W-:Y:S02]  /*32a30*/  @!P1 IMAD.MOV.U32 R10, RZ, RZ, R42 ;  /* 0x000000ffff0a9224 */ /* 0x010fe400078e002a */
[----:B------:R-:W-:-:S05]  /*32a40*/  @!P1 IMAD.MOV.U32 R11, RZ, RZ, R44 ;  /* 0x000000ffff0b9224 */ /* 0x000fca00078e002c */
[----:B------:R-:W4:Y:S04]  /*32a50*/  @!P1 LDG.E.U8 R35, desc[UR20][R10.64] ;  /* 0x000000140a239981 */ /* 0x000f28000c1e1100 */
[----:B---3--:R-:W-:Y:S04]  /*32a60*/  STL [R1+0xfa4], R36 ;  /* 0x000fa42401007387 */ /* 0x008fe80000100800 */
[----:B------:R-:W3:Y:S04]  /*32a70*/  LDL R10, [R1+0x75c] ;  /* 0x00075c00010a7983 */ /* 0x000ee80000100800 */
[----:B------:R-:W3:Y:S01]  /*32a80*/  LDL R11, [R1+0x760] ;  /* 0x00076000010b7983 */ /* 0x000ee20000100800 */
[----:B------:R-:W-:-:S03]  /*32a90*/  PRMT R34, RZ, 0x7610, R34 ;  /* 0x00007610ff227816 */ /* 0x000fc60000000022 */
[----:B------:R-:W2:Y:S04]  /*32aa0*/  LDL R44, [R1+0x474] ;  /* 0x00047400012c7983 */ /* 0x000ea80000100800 */
[----:B------:R-:W2:Y:S04]  /*32ab0*/  LDL R42, [R1+0x478] ;  /* 0x00047800012a7983 */ /* 0x000ea80000100800 */
[----:B----4-:R-:W-:Y:S01]  /*32ac0*/  STL [R1+0xfa8], R35 ;  /* 0x000fa82301007387 */ /* 0x010fe20000100800 */
[----:B---3--:R-:W-:-:S04]  /*32ad0*/  @!P1 LOP3.LUT R11, R11, R10, RZ, 0x3c, !PT ;  /* 0x0000000a0b0b9212 */ /* 0x008fc800078e3cff */
[----:B------:R-:W-:-:S04]  /*32ae0*/  @!P1 LOP3.LUT R10, R11, R10, RZ, 0x3c, !PT ;  /* 0x0000000a0b0a9212 */ /* 0x000fc800078e3cff */
[----:B------:R-:W-:-:S05]  /*32af0*/  @!P1 LOP3.LUT R11, R11, R10, RZ, 0x3c, !PT ;  /* 0x0000000a0b0b9212 */ /* 0x000fca00078e3cff */
[----:B------:R-:W3:Y:S04]  /*32b00*/  @!P1 LDG.E.U8 R34, desc[UR20][R10.64] ;  /* 0x000000140a229981 */ /* 0x000ee8000c1e1100 */
[----:B------:R-:W4:Y:S04]  /*32b10*/  LDL R10, [R1+0x794] ;  /* 0x00079400010a7983 */ /* 0x000f280000100800 */
[----:B------:R-:W4:Y:S01]  /*32b20*/  LDL R11, [R1+0x798] ;  /* 0x00079800010b7983 */ /* 0x000f220000100800 */
[----:B------:R-:W-:-:S03]  /*32b30*/  PRMT R33, RZ, 0x7610, R33 ;  /* 0x00007610ff217816 */ /* 0x000fc60000000021 */
[----:B---3--:R-:W-:Y:S01]  /*32b40*/  STL [R1+0xfac], R34 ;  /* 0x000fac2201007387 */ /* 0x008fe20000100800 */
[----:B----4-:R-:W-:-:S04]  /*32b50*/  @!P1 LOP3.LUT R11, R11, R10, RZ, 0x3c, !PT ;  /* 0x0000000a0b0b9212 */ /* 0x010fc800078e3cff */
[----:B------:R-:W-:-:S04]  /*32b60*/  @!P1 LOP3.LUT R10, R11, R10, RZ, 0x3c, !PT ;  /* 0x0000000a0b0a9212 */ /* 0x000fc800078e3cff */
[----:B------:R-:W-:-:S05]  /*32b70*/  @!P1 LOP3.LUT R11, R11, R10, RZ, 0x3c, !PT ;  /* 0x0000000a0b0b9212 */ /* 0x000fca00078e3cff */
[----:B------:R2:W3:Y:S04]  /*32b80*/  @!P1 LDG.E.U8 R33, desc[UR20][R10.64] ;  /* 0x000000140a219981 */ /* 0x0004e8000c1e1100 */
[----:B------:R-:W4:Y:S01]  /*32b90*/  LDL R11, [R1+0x3d4] ;  /* 0x0003d400010b7983 */ /* 0x000f220000100800 */
[----:B------:R-:W-:Y:S01]  /*32ba0*/  PRMT R8, RZ, 0x7610, R8 ;  /* 0x00007610ff087816 */ /* 0x000fe20000000008 */
[----:B--2---:R-:W-:-:S05]  /*32bb0*/  @!P1 IMAD.MOV.U32 R10, RZ, RZ, R47 ;  /* 0x000000ffff0a9224 */ /* 0x004fca00078e002f */
[----:B----4-:R-:W2:Y:S04]  /*32bc0*/  @!P1 LDG.E.U8 R8, desc[UR20][R10.64] ;  /* 0x000000140a089981 */ /* 0x010ea8000c1e1100 */
[----:B---3--:R-:W-:Y:S04]  /*32bd0*/  STL [R1+0xfb0], R33 ;  /* 0x000fb02101007387 */ /* 0x008fe80000100800 */
[----:B------:R-:W3:Y:S04]  /*32be0*/  LDL R47, [R1+0x538] ;  /* 0x00053800012f7983 */ /* 0x000ee80000100800 */
[----:B--2---:R0:W-:Y:S04]  /*32bf0*/  STL [R1+0xac], R8 ;  /* 0x0000ac0801007387 */ /* 0x0041e80000100800 */
[----:B0-----:R-:W2:Y:S04]  /*32c00*/  LDL.LU R8, [R1+0x1004] ;  /* 0x0010040001087983 */ /* 0x001ea80000300800 */
[----:B------:R-:W4:Y:S04]  /*32c10*/  LDL R10, [R1+0x434] ;  /* 0x00043400010a7983 */ /* 0x000f280000100800 */
[----:B------:R-:W4:Y:S01]  /*32c20*/  LDL R11, [R1+0x438] ;  /* 0x00043800010b7983 */ /* 0x000f220000100800 */
[----:B------:R-:W-:-:S02]  /*32c30*/  PRMT R7, RZ, 0x7610, R7 ;  /* 0x00007610ff077816 */ /* 0x000fc40000000007 */
[----:B----4-:R-:W-:-:S04]  /*32c40*/  @!P1 LOP3.LUT R11, R11, R10, RZ, 0x3c, !PT ;  /* 0x0000000a0b0b9212 */ /* 0x010fc800078e3cff */
[----:B------:R-:W-:-:S04]  /*32c50*/  @!P1 LOP3.LUT R10, R11, R10, RZ, 0x3c, !PT ;  /* 0x0000000a0b0a9212 */ /* 0x000fc800078e3cff */
[----:B------:R-:W-:Y:S02]  /*32c60*/  @!P1 LOP3.LUT R11, R11, R10, RZ, 0x3c, !PT ;  /* 0x0000000a0b0b9212 */ /* 0x000fe400078e3cff */
[----:B--2---:R-:W-:-:S03]  /*32c70*/  PRMT R8, RZ, 0x7610, R8 ;  /* 0x00007610ff087816 */ /* 0x004fc60000000008 */
[----:B------:R0:W2:Y:S02]  /*32c80*/  @!P1 LDG.E.U8 R7, desc[UR20][R10.64] ;  /* 0x000000140a079981 */ /* 0x0000a4000c1e1100 */
[----:B0-----:R-:W-:Y:S02]  /*32c90*/  @!P1 IMAD.MOV.U32 R10, RZ, RZ, R42 ;  /* 0x000000ffff0a9224 */ /* 0x001fe400078e002a */
[----:B------:R-:W-:-:S05]  /*32ca0*/  @!P1 IMAD.MOV.U32 R11, RZ, RZ, R44 ;  /* 0x000000ffff0b9224 */ /* 0x000fca00078e002c */
[----:B------:R-:W4:Y:S04]  /*32cb0*/  @!P1 LDG.E.U8 R8, desc[UR20][R10.64] ;  /* 0x000000140a089981 */ /* 0x000f28000c1e1100 */
[----:B--2---:R0:W-:Y:S04]  /*32cc0*/  STL [R1+0xa0], R7 ;  /* 0x0000a00701007387 */ /* 0x0041e80000100800 */
[----:B0-----:R-:W2:Y:S04]  /*32cd0*/  LDL.LU R7, [R1+0x1000] ;  /* 0x0010000001077983 */ /* 0x001ea80000300800 */
[----:B------:R-:W3:Y:S04]  /*32ce0*/  LDL R44, [R1+0x5b4] ;  /* 0x0005b400012c7983 */ /* 0x000ee80000100800 */
[----:B------:R-:W3:Y:S04]  /*32cf0*/  LDL R42, [R1+0x5b8] ;  /* 0x0005b800012a7983 */ /* 0x000ee80000100800 */
[----:B----4-:R0:W-:Y:S04]  /*32d00*/  STL [R1+0x94], R8 ;  /* 0x0000940801007387 */ /* 0x0101e80000100800 */
[----:B0-----:R-:W4:Y:S04]  /*32d10*/  LDL.LU R8, [R1+0xffc] ;  /* 0x000ffc0001087983 */ /* 0x001f280000300800 */
[----:B------:R-:W3:Y:S04]  /*32d20*/  LDL R10, [R1+0x4b4] ;  /* 0x0004b400010a7983 */ /* 0x000ee80000100800 */
[----:B------:R-:W3:Y:S01]  /*32d30*/  LDL R11, [R1+0x4b8] ;  /* 0x0004b800010b7983 */ /* 0x000ee20000100800 */
[----:B--2---:R-:W-:-:S02]  /*32d40*/  PRMT R7, RZ, 0x7610, R7 ;  /* 0x00007610ff077816 */ /* 0x004fc40000000007 */
[----:B---3--:R-:W-:-:S04]  /*32d50*/  @!P1 LOP3.LUT R11, R11, R10, RZ, 0x3c, !PT ;  /* 0x0000000a0b0b9212 */ /* 0x008fc800078e3cff */
[----:B------:R-:W-:-:S04]  /*32d60*/  @!P1 LOP3.LUT R10, R11, R10, RZ, 0x3c, !PT ;  /* 0x0000000a0b0a9212 */ /* 0x000fc800078e3cff */
[----:B------:R-:W-:-:S05]  /*32d70*/  @!P1 LOP3.LUT R11, R11, R10, RZ, 0x3c, !PT ;  /* 0x0000000a0b0b9212 */ /* 0x000fca00078e3cff */
[----:B------:R-:W2:Y:S04]  /*32d80*/  @!P1 LDG.E.U8 R7, desc[UR20][R10.64] ;  /* 0x000000140a079981 */ /* 0x000ea8000c1e1100 */
[----:B--2---:R0:W-:Y:S04]  /*32d90*/  STL [R1+0x88], R7 ;  /* 0x0000880701007387 */ /* 0x0041e80000100800 */
[----:B0-----:R-:W2:Y:S04]  /*32da0*/  LDL.LU R7, [R1+0xff8] ;  /* 0x000ff80001077983 */ /* 0x001ea80000300800 */
[----:B------:R-:W3:Y:S04]  /*32db0*/  LDL R10, [R1+0x4f4] ;  /* 0x0004f400010a7983 */ /* 0x000ee80000100800 */
[----:B------:R-:W3:Y:S01]  /*32dc0*/  LDL R11, [R1+0x4f8] ;  /* 0x0004f800010b7983 */ /* 0x000ee20000100800 */
[----:B----4-:R-:W-:-:S02]  /*32dd0*/  PRMT R8, RZ, 0x7610, R8 ;  /* 0x00007610ff087816 */ /* 0x010fc40000000008 */
[----:B---3--:R-:W-:-:S04]  /*32de0*/  @!P1 LOP3.LUT R11, R11, R10, RZ, 0x3c, !PT ;  /* 0x0000000a0b0b9212 */ /* 0x008fc800078e3cff */
[----:B------:R-:W-:-:S04]  /*32df0*/  @!P1 LOP3.LUT R10, R11, R10, RZ, 0x3c, !PT ;  /* 0x0000000a0b0a9212 */ /* 0x000fc800078e3cff */
[----:B------:R-:W-:-:S05]  /*32e00*/  @!P1 LOP3.LUT R11, R11, R10, RZ, 0x3c, !PT ;  /* 0x0000000a0b0b9212 */ /* 0x000fca00078e3cff */
[----:B------:R-:W3:Y:S01]  /*32e10*/  @!P1 LDG.E.U8 R8, desc[UR20][R10.64] ;  /* 0x000000140a089981 */ /* 0x000ee2000c1e1100 */
[----:B------:R-:W-:-:S03]  /*32e20*/  PRMT R46, RZ, 0x7610, R46 ;  /* 0x00007610ff2e7816 */ /* 0x000fc6000000002e */
[----:B---3--:R0:W-:Y:S04]  /*32e30*/  STL [R1+0x6c], R8 ;  /* 0x00006c0801007387 */ /* 0x0081e80000100800 */
[----:B0-----:R-:W3:Y:S04]  /*32e40*/  LDL.LU R8, [R1+0xff4] ;  /* 0x000ff40001087983 */ /* 0x001ee80000300800 */
[----:B------:R-:W4:Y:S01]  /*32e50*/  LDL R11, [R1+0x534] ;  /* 0x00053400010b7983 */ /* 0x000f220000100800 */
[----:B------:R-:W-:Y:S01]  /*32e60*/  @!P1 IMAD.MOV.U32 R10, RZ, RZ, R47 ;  /* 0x000000ffff0a9224 */ /* 0x000fe200078e002f */
[----:B--2---:R-:W-:-:S02]  /*32e70*/  PRMT R7, RZ, 0x7610, R7 ;  /* 0x00007610ff077816 */ /* 0x004fc40000000007 */
[----:B------:R-:W2:Y:S04]  /*32e80*/  LDL R47, [R1+0x674] ;  /* 0x00067400012f7983 */ /* 0x000ea80000100800 */
[----:B----4-:R0:W4:Y:S04]  /*32e90*/  @!P1 LDG.E.U8 R46, desc[UR20][R10.64] ;  /* 0x000000140a2e9981 */ /* 0x010128000c1e1100 */
[----:B------:R-:W0:Y:S04]  /*32ea0*/  LDL R10, [R1+0x574] ;  /* 0x00057400010a7983 */ /* 0x000e280000100800 */
[----:B------:R-:W0:Y:S01]  /*32eb0*/  LDL R11, [R1+0x578] ;  /* 0x00057800010b7983 */ /* 0x000e220000100800 */
[----:B---3--:R-:W-:-:S02]  /*32ec0*/  PRMT R8, RZ, 0x7610, R8 ;  /* 0x00007610ff087816 */ /* 0x008fc40000000008 */
[----:B0-----:R-:W-:-:S04]  /*32ed0*/  @!P1 LOP3.LUT R11, R11, R10, RZ, 0x3c, !PT ;  /* 0x0000000a0b0b9212 */ /* 0x001fc800078e3cff */
[----:B------:R-:W-:-:S04]  /*32ee0*/  @!P1 LOP3.LUT R10, R11, R10, RZ, 0x3c, !PT ;  /* 0x0000000a0b0a9212 */ /* 0x000fc800078e3cff */
[----:B------:R-:W-:-:S05]  /*32ef0*/  @!P1 LOP3.LUT R11, R11, R10, RZ, 0x3c, !PT ;  /* 0x0000000a0b0b9212 */ /* 0x000fca00078e3cff */
[----:B------:R0:W3:Y:S02]  /*32f00*/  @!P1 LDG.E.U8 R8, desc[UR20][R10.64] ;  /* 0x000000140a089981 */ /* 0x0000e4000c1e1100 */
[----:B0-----:R-:W-:Y:S02]  /*32f10*/  @!P1 IMAD.MOV.U32 R10, RZ, RZ, R42 ;  /* 0x000000ffff0a9224 */ /* 0x001fe400078e002a */
[----:B------:R-:W-:-:S05]  /*32f20*/  @!P1 IMAD.MOV.U32 R11, RZ, RZ, R44 ;  /* 0x000000ffff0b9224 */ /* 0x000fca00078e002c */
[----:B------:R-:W2:Y:S04]  /*32f30*/  @!P1 LDG.E.U8 R7, desc[UR20][R10.64] ;  /* 0x000000140a079981 */ /* 0x000ea8000c1e1100 */
[----:B----4-:R0:W-:Y:S04]  /*32f40*/  STL [R1+0x5c], R46 ;  /* 0x00005c2e01007387 */ /* 0x0101e80000100800 */
[----:B0-----:R-:W4:Y:S04]  /*32f50*/  LDL R46, [R1+0x678] ;  /* 0x00067800012e7983 */ /* 0x001f280000100800 */
[----:B---3--:R0:W-:Y:S04]  /*32f60*/  STL [R1+0x4c], R8 ;  /* 0x00004c0801007387 */ /* 0x0081e80000100800 */
[----:B0-----:R-:W3:Y:S04]  /*32f70*/  LDL.LU R8, [R1+0xff0] ;  /* 0x000ff00001087983 */ /* 0x001ee80000300800 */
[----:B------:R-:W4:Y:S04]  /*32f80*/  LDL R44, [R1+0x6b4] ;  /* 0x0006b400012c7983 */ /* 0x000f280000100800 */
[----:B------:R-:W4:Y:S04]  /*32f90*/  LDL R42, [R1+0x6b8] ;  /* 0x0006b800012a7983 */ /* 0x000f280000100800 */
        /* <DEDUP_REMOVED lines=14> */
[----:B------:R-:W-:Y:S02]  /*33080*/  PRMT R32, RZ, 0x7610, R32 ;  /* 0x00007610ff207816 */ /* 0x000fe40000000020 */
[----:B---3--:R-:W-:-:S04]  /*33090*/  @!P1 LOP3.LUT R11, R11, R10, RZ, 0x3c, !PT ;  /* 0x0000000a0b0b9212 */ /* 0x008fc800078e3cff */
[----:B------:R-:W-:-:S04]  /*330a0*/  @!P1 LOP3.LUT R10, R11, R10, RZ, 0x3c, !PT ;  /* 0x0000000a0b0a9212 */ /* 0x000fc800078e3cff */
[----:B------:R-:W-:-:S05]  /*330b0*/  @!P1 LOP3.LUT R11, R11, R10, RZ, 0x3c, !PT ;  /* 0x0000000a0b0b9212 */ /* 0x000fca00078e3cff */
[----:B------:R4:W3:Y:S02]  /*330c0*/  @!P1 LDG.E.U8 R74, desc[UR20][R10.64] ;  /* 0x000000140a4a9981 */ /* 0x0008e4000c1e1100 */
[----:B----4-:R-:W-:Y:S02]  /*330d0*/  @!P1 IMAD.MOV.U32 R10, RZ, RZ, R46 ;  /* 0x000000ffff0a9224 */ /* 0x010fe400078e002e */
[----:B------:R-:W-:-:S05]  /*330e0*/  @!P1 IMAD.MOV.U32 R11, RZ, RZ, R47 ;  /* 0x000000ffff0b9224 */ /* 0x000fca00078e002f */
[----:B------:R0:W4:Y:S01]  /*330f0*/  @!P1 LDG.E.U8 R32, desc[UR20][R10.64] ;  /* 0x000000140a209981 */ /* 0x000122000c1e1100 */
[----:B------:R-:W-:Y:S01]  /*33100*/  PRMT R31, RZ, 0x7610, R31 ;  /* 0x00007610ff1f7816 */ /* 0x000fe2000000001f */
[----:B0-----:R-:W-:Y:S02]  /*33110*/  @!P1 IMAD.MOV.U32 R10, RZ, RZ, R42 ;  /* 0x000000ffff0a9224 */ /* 0x001fe400078e002a */
[----:B------:R-:W-:-:S05]  /*33120*/  @!P1 IMAD.MOV.U32 R11, RZ, RZ, R44 ;  /* 0x000000ffff0b9224 */ /* 0x000fca00078e002c */
[----:B------:R-:W2:Y:S04]  /*33130*/  @!P1 LDG.E.U8 R31, desc[UR20][R10.64] ;  /* 0x000000140a1f9981 */ /* 0x000ea8000c1e1100 */
[----:B---3--:R0:W-:Y:S04]  /*33140*/  STL [R1+0xfb4], R74 ;  /* 0x000fb44a01007387 */ /* 0x0081e80000100800 */
[----:B------:R-:W3:Y:S04]  /*33150*/  LDL R47, [R1+0x764] ;  /* 0x00076400012f7983 */ /* 0x000ee80000100800 */
[----:B------:R-:W3:Y:S04]  /*33160*/  LDL R46, [R1+0x768] ;  /* 0x00076800012e7983 */ /* 0x000ee80000100800 */
[----:B0-----:R-:W3:Y:S04]  /*33170*/  LDL R74, [R1+0x730] ;  /* 0x00073000014a7983 */ /* 0x001ee80000100800 */
[----:B----4-:R-:W-:Y:S04]  /*33180*/  STL [R1+0xfb8], R32 ;  /* 0x000fb82001007387 */ /* 0x010fe80000100800 */
[----:B------:R-:W4:Y:S04]  /*33190*/  LDL R10, [R1+0x6f4] ;  /* 0x0006f400010a7983 */ /* 0x000f280000100800 */
[----:B------:R-:W4:Y:S01]  /*331a0*/  LDL R11, [R1+0x6f8] ;  /* 0x0006f800010b7983 */ /* 0x000f220000100800 */
[----:B------:R-:W-:-:S03]  /*331b0*/  PRMT R30, RZ, 0x7610, R30 ;  /* 0x00007610ff1e7816 */ /* 0x000fc6000000001e */
[----:B------:R-:W3:Y:S04]  /*331c0*/  LDL R44, [R1+0x79c] ;  /* 0x00079c00012c7983 */ /* 0x000ee80000100800 */
[----:B------:R-:W3:Y:S04]  /*331d0*/  LDL R42, [R1+0x7a0] ;  /* 0x0007a000012a7983 */ /* 0x000ee80000100800 */
[----:B--2---:R-:W-:Y:S01]  /*331e0*/  STL [R1+0xfbc], R31 ;  /* 0x000fbc1f01007387 */ /* 0x004fe20000100800 */
[----:B----4-:R-:W-:-:S04]  /*331f0*/  @!P1 LOP3.LUT R11, R11, R10, RZ, 0x3c, !PT ;  /* 0x0000000a0b0b9212 */ /* 0x010fc800078e3cff */
[----:B------:R-:W-:-:S04]  /*33200*/  @!P1 LOP3.LUT R10, R11, R10, RZ, 0x3c, !PT ;  /* 0x0000000a0b0a9212 */ /* 0x000fc800078e3cff */
[----:B------:R-:W-:-:S05]  /*33210*/  @!P1 LOP3.LUT R11, R11, R10, RZ, 0x3c, !PT ;  /* 0x0000000a0b0b9212 */ /* 0x000fca00078e3cff */
[----:B------:R3:W2:Y:S04]  /*33220*/  @!P1 LDG.E.U8 R30, desc[UR20][R10.64] ;  /* 0x000000140a1e9981 */ /* 0x0006a8000c1e1100 */
[----:B------:R-:W4:Y:S01]  /*33230*/  LDL R11, [R1+0x72c] ;  /* 0x00072c00010b7983 */ /* 0x000f220000100800 */
[----:B------:R-:W-:Y:S01]  /*33240*/  PRMT R29, RZ, 0x7610, R29 ;  /* 0x00007610ff1d7816 */ /* 0x000fe2000000001d */
[----:B---3--:R-:W-:Y:S01]  /*33250*/  @!P1 IMAD.MOV.U32 R10, RZ, RZ, R74 ;  /* 0x000000ffff0a9224 */ /* 0x008fe200078e004a */
[----:B------:R-:W-:-:S04]  /*33260*/  PRMT R28, RZ, 0x7610, R28 ;  /* 0x00007610ff1c7816 */ /* 0x000fc8000000001c */
[----:B----4-:R0:W3:Y:S02]  /*33270*/  @!P1 LDG.E.U8 R29, desc[UR20][R10.64] ;  /* 0x000000140a1d9981 */ /* 0x0100e4000c1e1100 */
[----:B0-----:R-:W-:Y:S02]  /*33280*/  @!P1 IMAD.MOV.U32 R10, RZ, RZ, R46 ;  /* 0x000000ffff0a9224 */ /* 0x001fe400078e002e */
[----:B------:R-:W-:-:S05]  /*33290*/  @!P1 IMAD.MOV.U32 R11, RZ, RZ, R47 ;  /* 0x000000ffff0b9224 */ /* 0x000fca00078e002f */
[----:B------:R0:W4:Y:S01]  /*332a0*/  @!P1 LDG.E.U8 R28, desc[UR20][R10.64] ;  /* 0x000000140a1c9981 */ /* 0x000122000c1e1100 */
[----:B------:R-:W-:-:S03]  /*332b0*/  PRMT R27, RZ, 0x7610, R27 ;  /* 0x00007610ff1b7816 */ /* 0x000fc6000000001b */
[----:B--2---:R-:W-:Y:S04]  /*332c0*/  STL [R1+0xfc0], R30 ;  /* 0x000fc01e01007387 */ /* 0x004fe80000100800 */
[----:B------:R-:W2:Y:S01]  /*332d0*/  LDL R74, [R1+0x440] ;  /* 0x00044000014a7983 */ /* 0x000ea20000100800 */
[----:B0-----:R-:W-:Y:S02]  /*332e0*/  @!P1 IMAD.MOV.U32 R10, RZ, RZ, R42 ;  /* 0x000000ffff0a9224 */ /* 0x001fe400078e002a */
[----:B------:R-:W-:-:S05]  /*332f0*/  @!P1 IMAD.MOV.U32 R11, RZ, RZ, R44 ;  /* 0x000000ffff0b9224 */ /* 0x000fca00078e002c */
[----:B------:R0:W2:Y:S04]  /*33300*/  @!P1 LDG.E.U8 R27, desc[UR20][R10.64] ;  /* 0x000000140a1b9981 */ /* 0x0000a8000c1e1100 */
[----:B---3--:R-:W-:Y:S04]  /*33310*/  STL [R1+0xfc4], R29 ;  /* 0x000fc41d01007387 */ /* 0x008fe80000100800 */
[----:B------:R-:W3:Y:S04]  /*33320*/  LDL R47, [R1+0x47c] ;  /* 0x00047c00012f7983 */ /* 0x000ee80000100800 */
[----:B------:R-:W2:Y:S04]  /*33330*/  LDL R46, [R1+0x480] ;  /* 0x00048000012e7983 */ /* 0x000ea80000100800 */
[----:B----4-:R-:W-:Y:S04]  /*33340*/  STL [R1+0xfc8], R28 ;  /* 0x000fc81c01007387 */ /* 0x010fe80000100800 */
[----:B------:R-:W0:Y:S04]  /*33350*/  LDL R10, [R1+0x3dc] ;  /* 0x0003dc00010a7983 */ /* 0x000e280000100800 */
[----:B------:R-:W0:Y:S01]  /*33360*/  LDL R11, [R1+0x3e0] ;  /* 0x0003e000010b7983 */ /* 0x000e220000100800 */
[----:B------:R-:W-:-:S03]  /*33370*/  PRMT R8, RZ, 0x7610, R8 ;  /* 0x00007610ff087816 */ /* 0x000fc60000000008 */
[----:B------:R-:W4:Y:S04]  /*33380*/  LDL R44, [R1+0x4bc] ;  /* 0x0004bc00012c7983 */ /* 0x000f280000100800 */
[----:B------:R-:W2:Y:S01]  /*33390*/  LDL R42, [R1+0x4c0] ;  /* 0x0004c000012a7983 */ /* 0x000ea20000100800 */
[----:B0-----:R-:W-:-:S04]  /*333a0*/  @!P1 LOP3.LUT R11, R11, R10, RZ, 0x3c, !PT ;  /* 0x0000000a0b0b9212 */ /* 0x001fc800078e3cff */
[----:B------:R-:W-:-:S04]  /*333b0*/  @!P1 LOP3.LUT R10, R11, R10, RZ, 0x3c, !PT ;  /* 0x0000000a0b0a9212 */ /* 0x000fc800078e3cff */
[----:B------:R-:W-:-:S05]  /*333c0*/  @!P1 LOP3.LUT R11, R11, R10, RZ, 0x3c, !PT ;  /* 0x0000000a0b0b9212 */ /* 0x000fca00078e3cff */
[----:B------:R-:W3:Y:S04]  /*333d0*/  @!P1 LDG.E.U8 R8, desc[UR20][R10.64] ;  /* 0x000000140a089981 */ /* 0x000ee8000c1e1100 */
[----:B--2---:R-:W-:Y:S01]  /*333e0*/  STL [R1+0xfcc], R27 ;  /* 0x000fcc1b01007387 */ /* 0x004fe20000100800 */
[----:B------:R-:W-:-:S03]  /*333f0*/  PRMT R41, RZ, 0x7610, R41 ;  /* 0x00007610ff297816 */ /* 0x000fc60000000029 */
[----:B---3--:R0:W-:Y:S04]  /*33400*/  STL [R1+0xa8], R8 ;  /* 0x0000a80801007387 */ /* 0x0081e80000100800 */
[----:B0-----:R-:W2:Y:S04]  /*33410*/  LDL.LU R8, [R1+0xfe4] ;  /* 0x000fe40001087983 */ /* 0x001ea80000300800 */
[----:B------:R-:W3:Y:S01]  /*33420*/  LDL R11, [R1+0x43c] ;  /* 0x00043c00010b7983 */ /* 0x000ee20000100800 */
[----:B------:R-:W-:Y:S01]  /*33430*/  @!P1 IMAD.MOV.U32 R10, RZ, RZ, R74 ;  /* 0x000000ffff0a9224 */ /* 0x000fe200078e004a */
[----:B------:R-:W-:-:S02]  /*33440*/  PRMT R37, RZ, 0x7610, R37 ;  /* 0x00007610ff257816 */ /* 0x000fc40000000025 */
[----:B------:R-:W-:Y:S01]  /*33450*/  PRMT R29, RZ, 0x7610, R29 ;  /* 0x00007610ff1d7816 */ /* 0x000fe2000000001d */
[----:B------:R-:W2:Y:S04]  /*33460*/  LDL R74, [R1+0x53c] ;  /* 0x00053c00014a7983 */ /* 0x000ea80000100800 */
[----:B---3--:R0:W3:Y:S02]  /*33470*/  @!P1 LDG.E.U8 R41, desc[UR20][R10.64] ;  /* 0x000000140a299981 */ /* 0x0080e4000c1e1100 */
[----:B0-----:R-:W-:Y:S02]  /*33480*/  @!P1 IMAD.MOV.U32 R10, RZ, RZ, R46 ;  /* 0x000000ffff0a9224 */ /* 0x001fe400078e002e */
[----:B------:R-:W-:-:S05]  /*33490*/  @!P1 IMAD.MOV.U32 R11, RZ, RZ, R47 ;  /* 0x000000ffff0b9224 */ /* 0x000fca00078e002f */
[----:B------:R0:W2:Y:S02]  /*334a0*/  @!P1 LDG.E.U8 R37, desc[UR20][R10.64] ;  /* 0x000000140a259981 */ /* 0x0000a4000c1e1100 */
[----:B0-----:R-:W-:Y:S02]  /*334b0*/  @!P1 IMAD.MOV.U32 R10, RZ, RZ, R42 ;  /* 0x000000ffff0a9224 */ /* 0x001fe400078e002a */
[----:B----4-:R-:W-:-:S05]  /*334c0*/  @!P1 IMAD.MOV.U32 R11, RZ, RZ, R44 ;  /* 0x000000ffff0b9224 */ /* 0x010fca00078e002c */
[----:B------:R0:W4:Y:S04]  /*334d0*/  @!P1 LDG.E.U8 R29, desc[UR20][R10.64] ;  /* 0x000000140a1d9981 */ /* 0x000128000c1e1100 */
[----:B---3--:R1:W-:Y:S04]  /*334e0*/  STL [R1+0x9c], R41 ;  /* 0x00009c2901007387 */ /* 0x0083e80000100800 */
[----:B------:R-:W3:Y:S04]  /*334f0*/  LDL R47, [R1+0x57c] ;  /* 0x00057c00012f7983 */ /* 0x000ee80000100800 */
[----:B-1----:R-:W3:Y:S04]  /*33500*/  LDL R41, [R1+0x540] ;  /* 0x0005400001297983 */ /* 0x002ee80000100800 */
[----:B--2---:R1:W-:Y:S04]  /*33510*/  STL [R1+0x90], R37 ;  /* 0x0000902501007387 */ /* 0x0043e80000100800 */
[----:B------:R-:W0:Y:S04]  /*33520*/  LDL R10, [R1+0x4fc] ;  /* 0x0004fc00010a7983 */ /* 0x000e280000100800 */
[----:B------:R-:W0:Y:S04]  /*33530*/  LDL R11, [R1+0x500] ;  /* 0x00050000010b7983 */ /* 0x000e280000100800 */
[----:B------:R-:W2:Y:S04]  /*33540*/  LDL R46, [R1+0x5bc] ;  /* 0x0005bc00012e7983 */ /* 0x000ea80000100800 */
[----:B------:R-:W2:Y:S01]  /*33550*/  LDL R44, [R1+0x5c0] ;  /* 0x0005c000012c7983 */ /* 0x000ea20000100800 */
[----:B------:R-:W-:-:S02]  /*33560*/  PRMT R76, RZ, 0x7610, R76 ;  /* 0x00007610ff4c7816 */ /* 0x000fc4000000004c */
[----:B------:R-:W-:Y:S02]  /*33570*/  PRMT R34, RZ, 0x7610, R34 ;  /* 0x00007610ff227816 */ /* 0x000fe40000000022 */
[----:B------:R-:W-:Y:S02]  /*33580*/  PRMT R28, RZ, 0x7610, R28 ;  /* 0x00007610ff1c7816 */ /* 0x000fe4000000001c */
[----:B------:R-:W-:Y:S01]  /*33590*/  PRMT R43, RZ, 0x7610, R43 ;  /* 0x00007610ff2b7816 */ /* 0x000fe2000000002b */
[----:B------:R-:W2:Y:S04]  /*335a0*/  LDL R42, [R1+0x5fc] ;  /* 0x0005fc00012a7983 */ /* 0x000ea80000100800 */
[----:B-1----:R-:W2:Y:S01]  /*335b0*/  LDL R37, [R1+0x580] ;  /* 0x0005800001257983 */ /* 0x002ea20000100800 */
[----:B0-----:R-:W-:-:S04]  /*335c0*/  @!P1 LOP3.LUT R11, R11, R10, RZ, 0x3c, !PT ;  /* 0x0000000a0b0b9212 */ /* 0x001fc800078e3cff */
[----:B------:R-:W-:-:S04]  /*335d0*/  @!P1 LOP3.LUT R10, R11, R10, RZ, 0x3c, !PT ;  /* 0x0000000a0b0a9212 */ /* 0x000fc800078e3cff */
[----:B------:R-:W-:-:S05]  /*335e0*/  @!P1 LOP3.LUT R11, R11, R10, RZ, 0x3c, !PT ;  /* 0x0000000a0b0b9212 */ /* 0x000fca00078e3cff */
[----:B------:R3:W4:Y:S02]  /*335f0*/  @!P1 LDG.E.U8 R76, desc[UR20][R10.64] ;  /* 0x000000140a4c9981 */ /* 0x000724000c1e1100 */
[----:B---3--:R-:W-:Y:S02]  /*33600*/  @!P1 IMAD.MOV.U32 R10, RZ, RZ, R41 ;  /* 0x000000ffff0a9224 */ /* 0x008fe400078e0029 */
[----:B------:R-:W-:-:S05]  /*33610*/  @!P1 IMAD.MOV.U32 R11, RZ, RZ, R74 ;  /* 0x000000ffff0b9224 */ /* 0x000fca00078e004a */
[----:B------:R2:W3:Y:S02]  /*33620*/  @!P1 LDG.E.U8 R34, desc[UR20][R10.64] ;  /* 0x000000140a229981 */ /* 0x0004e4000c1e1100 */
[----:B--2---:R-:W-:Y:S02]  /*33630*/  @!P1 IMAD.MOV.U32 R10, RZ, RZ, R37 ;  /* 0x000000ffff0a9224 */ /* 0x004fe400078e0025 */
[----:B------:R-:W-:-:S05]  /*33640*/  @!P1 IMAD.MOV.U32 R11, RZ, RZ, R47 ;  /* 0x000000ffff0b9224 */ /* 0x000fca00078e002f */
[----:B------:R0:W2:Y:S02]  /*33650*/  @!P1 LDG.E.U8 R28, desc[UR20][R10.64] ;  /* 0x000000140a1c9981 */ /* 0x0000a4000c1e1100 */
[----:B0-----:R-:W-:Y:S02]  /*33660*/  @!P1 IMAD.MOV.U32 R10, RZ, RZ, R44 ;  /* 0x000000ffff0a9224 */ /* 0x001fe400078e002c */
[----:B------:R-:W-:-:S05]  /*33670*/  @!P1 IMAD.MOV.U32 R11, RZ, RZ, R46 ;  /* 0x000000ffff0b9224 */ /* 0x000fca00078e002e */
[----:B------:R-:W2:Y:S04]  /*33680*/  @!P1 LDG.E.U8 R43, desc[UR20][R10.64] ;  /* 0x000000140a2b9981 */ /* 0x000ea8000c1e1100 */
[----:B----4-:R0:W-:Y:S04]  /*33690*/  STL [R1+0x78], R29 ;  /* 0x0000781d01007387 */ /* 0x0101e80000100800 */
[----:B------:R-:W4:Y:S04]  /*336a0*/  LDL R41, [R1+0x63c] ;  /* 0x00063c0001297983 */ /* 0x000f280000100800 */
[----:B0-----:R-:W4:Y:S04]  /*336b0*/  LDL R29, [R1+0x600] ;  /* 0x00060000011d7983 */ /* 0x001f280000100800 */
[----:B---3--:R0:W-:Y:S04]  /*336c0*/  STL [R1+0x58], R34 ;  /* 0x0000582201007387 */ /* 0x0081e80000100800 */
[----:B------:R-:W3:Y:S04]  /*336d0*/  LDL R37, [R1+0x67c] ;  /* 0x00067c0001257983 */ /* 0x000ee80000100800 */
[----:B0-----:R-:W3:Y:S04]  /*336e0*/  LDL R34, [R1+0x640] ;  /* 0x0006400001227983 */ /* 0x001ee80000100800 */
[----:B--2---:R0:W-:Y:S04]  /*336f0*/  STL [R1+0x48], R28 ;  /* 0x0000481c01007387 */ /* 0x0041e80000100800 */
[----:B------:R-:W2:Y:S04]  /*33700*/  LDL R44, [R1+0x6bc] ;  /* 0x0006bc00012c7983 */ /* 0x000ea80000100800 */
[----:B0-----:R-:W2:Y:S04]  /*33710*/  LDL R28, [R1+0x680] ;  /* 0x00068000011c7983 */ /* 0x001ea80000100800 */
[----:B------:R0:W-:Y:S04]  /*33720*/  STL [R1+0x1c], R43 ;  /* 0x00001c2b01007387 */ /* 0x0001e80000100800 */
[----:B0-----:R-:W2:Y:S01]  /*33730*/  LDL R43, [R1+0x6c0] ;  /* 0x0006c000012b7983 */ /* 0x001ea20000100800 */
[----:B------:R-:W-:Y:S01]  /*33740*/  PRMT R45, RZ, 0x7610, R45 ;  /* 0x00007610ff2d7816 */ /* 0x000fe2000000002d */
[----:B----4-:R-:W-:-:S02]  /*33750*/  @!P1 IMAD.MOV.U32 R10, RZ, RZ, R29 ;  /* 0x000000ffff0a9224 */ /* 0x010fc400078e001d */
[----:B------:R-:W-:Y:S01]  /*33760*/  @!P1 IMAD.MOV.U32 R11, RZ, RZ, R42 ;  /* 0x000000ffff0b9224 */ /* 0x000fe200078e002a */
[----:B------:R-:W-:Y:S02]  /*33770*/  PRMT R72, RZ, 0x7610, R72 ;  /* 0x00007610ff487816 */ /* 0x000fe40000000048 */
[----:B------:R-:W-:Y:S02]  /*33780*/  PRMT R26, RZ, 0x7610, R26 ;  /* 0x00007610ff1a7816 */ /* 0x000fe4000000001a */
[----:B------:R-:W-:Y:S01]  /*33790*/  PRMT R25, RZ, 0x7610, R25 ;  /* 0x00007610ff197816 */ /* 0x000fe20000000019 */
[----:B------:R-:W4:Y:S04]  /*337a0*/  LDL R42, [R1+0x6fc] ;  /* 0x0006fc00012a7983 */ /* 0x000f280000100800 */
[----:B------:R0:W4:Y:S04]  /*337b0*/  @!P1 LDG.E.U8 R45, desc[UR20][R10.64] ;  /* 0x000000140a2d9981 */ /* 0x000128000c1e1100 */
[----:B------:R-:W4:Y:S01]  /*337c0*/  LDL R29, [R1+0x700] ;  /* 0x00070000011d7983 */ /* 0x000f220000100800 */
[----:B0-----:R-:W-:-:S03]  /*337d0*/  @!P1 IMAD.MOV.U32 R11, RZ, RZ, R41 ;  /* 0x000000ffff0b9224 */ /* 0x001fc600078e0029 */
[----:B------:R-:W4:Y:S01]  /*337e0*/  LDL R41, [R1+0x734] ;  /* 0x0007340001297983 */ /* 0x000f220000100800 */
[----:B---3--:R-:W-:-:S03]  /*337f0*/  @!P1 IMAD.MOV.U32 R10, RZ, RZ, R34 ;  /* 0x000000ffff0a9224 */ /* 0x008fc600078e0022 */
[----:B------:R-:W3:Y:S04]  /*33800*/  LDL R34, [R1+0x738] ;  /* 0x0007380001227983 */ /* 0x000ee80000100800 */
[----:B------:R0:W3:Y:S02]  /*33810*/  @!P1 LDG.E.U8 R72, desc[UR20][R10.64] ;  /* 0x000000140a489981 */ /* 0x0000e4000c1e1100 */
[----:B0-----:R-:W-:Y:S02]  /*33820*/  @!P1 IMAD.MOV.U32 R11, RZ, RZ, R37 ;  /* 0x000000ffff0b9224 */ /* 0x001fe400078e0025 */
[----:B--2---:R-:W-:-:S05]  /*33830*/  @!P1 IMAD.MOV.U32 R10, RZ, RZ, R28 ;  /* 0x000000ffff0a9224 */ /* 0x004fca00078e001c */
[----:B------:R0:W2:Y:S02]  /*33840*/  @!P1 LDG.E.U8 R26, desc[UR20][R10.64] ;  /* 0x000000140a1a9981 */ /* 0x0000a4000c1e1100 */
[----:B0-----:R-:W-:Y:S02]  /*33850*/  @!P1 IMAD.MOV.U32 R11, RZ, RZ, R44 ;  /* 0x000000ffff0b9224 */ /* 0x001fe400078e002c */
[----:B------:R-:W-:-:S05]  /*33860*/  @!P1 IMAD.MOV.U32 R10, RZ, RZ, R43 ;  /* 0x000000ffff0a9224 */ /* 0x000fca00078e002b */
[----:B------:R4:W2:Y:S01]  /*33870*/  @!P1 LDG.E.U8 R25, desc[UR20][R10.64] ;  /* 0x000000140a199981 */ /* 0x0008a2000c1e1100 */
[----:B------:R-:W-:Y:S01]  /*33880*/  PRMT R24, RZ, 0x7610, R24 ;  /* 0x00007610ff187816 */ /* 0x000fe20000000018 */
[----:B----4-:R-:W-:Y:S02]  /*33890*/  @!P1 IMAD.MOV.U32 R10, RZ, RZ, R29 ;  /* 0x000000ffff0a9224 */ /* 0x010fe400078e001d */
[----:B------:R-:W-:-:S05]  /*338a0*/  @!P1 IMAD.MOV.U32 R11, RZ, RZ, R42 ;  /* 0x000000ffff0b9224 */ /* 0x000fca00078e002a */
[----:B------:R0:W4:Y:S04]  /*338b0*/  @!P1 LDG.E.U8 R24, desc[UR20][R10.64] ;  /* 0x000000140a189981 */ /* 0x000128000c1e1100 */
[----:B---3--:R-:W-:Y:S04]  /*338c0*/  STL [R1+0xf7c], R72 ;  /* 0x000f7c4801007387 */ /* 0x008fe80000100800 */
[----:B------:R-:W-:Y:S04]  /*338d0*/  STL [R1+0x68], R76 ;  /* 0x0000684c01007387 */ /* 0x000fe80000100800 */
[----:B------:R-:W3:Y:S04]  /*338e0*/  LDL R37, [R1+0x76c] ;  /* 0x00076c0001257983 */ /* 0x000ee80000100800 */
[----:B------:R-:W3:Y:S04]  /*338f0*/  LDL R28, [R1+0x770] ;  /* 0x00077000011c7983 */ /* 0x000ee80000100800 */
[----:B--2---:R-:W-:Y:S04]  /*33900*/  STL [R1+0xf80], R26 ;  /* 0x000f801a01007387 */ /* 0x004fe80000100800 */
[----:B------:R1:W-:Y:S04]  /*33910*/  STL [R1+0xf84], R25 ;  /* 0x000f841901007387 */ /* 0x0003e80000100800 */
[----:B------:R-:W2:Y:S04]  /*33920*/  LDL R42, [R1+0x7a4] ;  /* 0x0007a400012a7983 */ /* 0x000ea80000100800 */
[----:B------:R-:W2:Y:S01]  /*33930*/  LDL R29, [R1+0x7a8] ;  /* 0x0007a800011d7983 */ /* 0x000ea20000100800 */
[----:B------:R-:W-:Y:S01]  /*33940*/  PRMT R23, RZ, 0x7610, R23 ;  /* 0x00007610ff177816 */ /* 0x000fe20000000017 */
[----:B0-----:R-:W-:-:S02]  /*33950*/  @!P1 IMAD.MOV.U32 R10, RZ, RZ, R34 ;  /* 0x000000ffff0a9224 */ /* 0x001fc400078e0022 */
[----:B------:R-:W-:-:S05]  /*33960*/  @!P1 IMAD.MOV.U32 R11, RZ, RZ, R41 ;  /* 0x000000ffff0b9224 */ /* 0x000fca00078e0029 */
[----:B------:R3:W2:Y:S01]  /*33970*/  @!P1 LDG.E.U8 R23, desc[UR20][R10.64] ;  /* 0x000000140a179981 */ /* 0x0006a2000c1e1100 */
[----:B------:R-:W-:Y:S02]  /*33980*/  PRMT R22, RZ, 0x7610, R22 ;  /* 0x00007610ff167816 */ /* 0x000fe40000000016 */
[----:B------:R-:W-:Y:S01]  /*33990*/  PRMT R21, RZ, 0x7610, R21 ;  /* 0x00007610ff157816 */ /* 0x000fe20000000015 */
[----:B----4-:R-:W-:Y:S04]  /*339a0*/  STL [R1+0xf88], R24 ;  /* 0x000f881801007387 */ /* 0x010fe80000100800 */
[----:B------:R-:W4:Y:S04]  /*339b0*/  LDL R34, [R1+0x3e8] ;  /* 0x0003e80001227983 */ /* 0x000f280000100800 */
[----:B------:R-:W4:Y:S01]  /*339c0*/  LDL R41, [R1+0x3e4] ;  /* 0x0003e40001297983 */ /* 0x000f220000100800 */
[----:B---3--:R-:W-:-:S02]  /*339d0*/  @!P1 IMAD.MOV.U32 R11, RZ, RZ, R37 ;  /* 0x000000ffff0b9224 */ /* 0x008fc400078e0025 */
[----:B------:R-:W-:-:S05]  /*339e0*/  @!P1 IMAD.MOV.U32 R10, RZ, RZ, R28 ;  /* 0x000000ffff0a9224 */ /* 0x000fca00078e001c */
[----:B------:R2:W3:Y:S02]  /*339f0*/  @!P1 LDG.E.U8 R22, desc[UR20][R10.64] ;  /* 0x000000140a169981 */ /* 0x0004e4000c1e1100 */
[----:B--2---:R-:W-:Y:S02]  /*33a00*/  @!P1 IMAD.MOV.U32 R11, RZ, RZ, R42 ;  /* 0x000000ffff0b9224 */ /* 0x004fe400078e002a */
[----:B------:R-:W-:-:S05]  /*33a10*/  @!P1 IMAD.MOV.U32 R10, RZ, RZ, R29 ;  /* 0x000000ffff0a9224 */ /* 0x000fca00078e001d */
[----:B------:R4:W2:Y:S04]  /*33a20*/  @!P1 LDG.E.U8 R21, desc[UR20][R10.64] ;  /* 0x000000140a159981 */ /* 0x0008a8000c1e1100 */
[----:B------:R0:W-:Y:S04]  /*33a30*/  STL [R1+0xf8c], R23 ;  /* 0x000f8c1701007387 */ /* 0x0001e80000100800 */
[----:B-1----:R-:W2:Y:S04]  /*33a40*/  LDL R25, [R1+0x444] ;  /* 0x0004440001197983 */ /* 0x002ea80000100800 */
[----:B------:R-:W-:Y:S04]  /*33a50*/  STL [R1+0x8], R45 ;  /* 0x0000082d01007387 */ /* 0x000fe80000100800 */
[----:B------:R-:W2:Y:S04]  /*33a60*/  LDL R28, [R1+0x488] ;  /* 0x00048800011c7983 */ /* 0x000ea80000100800 */
[----:B------:R-:W2:Y:S04]  /*33a70*/  LDL R37, [R1+0x484] ;  /* 0x0004840001257983 */ /* 0x000ea80000100800 */
[----:B0-----:R-:W2:Y:S01]  /*33a80*/  LDL R23, [R1+0x448] ;  /* 0x0004480001177983 */ /* 0x001ea20000100800 */
[----:B----4-:R-:W-:-:S03]  /*33a90*/  @!P1 IMAD.MOV.U32 R10, RZ, RZ, R34 ;  /* 0x000000ffff0a9224 */ /* 0x010fc600078e0022 */
[----:B---3--:R0:W-:Y:S04]  /*33aa0*/  STL [R1+0xf90], R22 ;  /* 0x000f901601007387 */ /* 0x0081e80000100800 */
[----:B------:R-:W3:Y:S04]  /*33ab0*/  LDL R29, [R1+0x4c4] ;  /* 0x0004c400011d7983 */ /* 0x000ee80000100800 */
[----:B------:R-:W4:Y:S04]  /*33ac0*/  LDL R24, [R1+0x4c8] ;  /* 0x0004c80001187983 */ /* 0x000f280000100800 */
[----:B--2---:R1:W-:Y:S04]  /*33ad0*/  STL [R1+0xf94], R21 ;  /* 0x000f941501007387 */ /* 0x0043e80000100800 */
[----:B------:R-:W2:Y:S04]  /*33ae0*/  LDL R34, [R1+0x504] ;  /* 0x0005040001227983 */ /* 0x000ea80000100800 */
[----:B0-----:R-:W2:Y:S01]  /*33af0*/  LDL R22, [R1+0x508] ;  /* 0x0005080001167983 */ /* 0x001ea20000100800 */
[----:B------:R-:W-:Y:S01]  /*33b00*/  PRMT R40, RZ, 0x7610, R40 ;  /* 0x00007610ff287816 */ /* 0x000fe20000000028 */
[----:B------:R-:W-:Y:S01]  /*33b10*/  @!P1 IMAD.MOV.U32 R11, RZ, RZ, R41 ;  /* 0x000000ffff0b9224 */ /* 0x000fe200078e0029 */
[----:B------:R-:W-:-:S04]  /*33b20*/  PRMT R38, RZ, 0x7610, R38 ;  /* 0x00007610ff267816 */ /* 0x000fc80000000026 */
[----:B------:R0:W2:Y:S04]  /*33b30*/  @!P1 LDG.E.U8 R40, desc[UR20][R10.64] ;  /* 0x000000140a289981 */ /* 0x0000a8000c1e1100 */
[----:B-1----:R-:W2:Y:S01]  /*33b40*/  LDL R21, [R1+0x588] ;  /* 0x0005880001157983 */ /* 0x002ea20000100800 */
[----:B0-----:R-:W-:Y:S02]  /*33b50*/  @!P1 IMAD.MOV.U32 R10, RZ, RZ, R23 ;  /* 0x000000ffff0a9224 */ /* 0x001fe400078e0017 */
[----:B------:R-:W-:Y:S01]  /*33b60*/  @!P1 IMAD.MOV.U32 R11, RZ, RZ, R25 ;  /* 0x000000ffff0b9224 */ /* 0x000fe200078e0019 */
[----:B------:R-:W2:Y:S04]  /*33b70*/  LDL R23, [R1+0x548] ;  /* 0x0005480001177983 */ /* 0x000ea80000100800 */
[----:B------:R-:W2:Y:S04]  /*33b80*/  LDL R25, [R1+0x544] ;  /* 0x0005440001197983 */ /* 0x000ea80000100800 */
[----:B------:R0:W2:Y:S01]  /*33b90*/  @!P1 LDG.E.U8 R38, desc[UR20][R10.64] ;  /* 0x000000140a269981 */ /* 0x0000a2000c1e1100 */
[----:B------:R-:W-:Y:S01]  /*33ba0*/  PRMT R36, RZ, 0x7610, R36 ;  /* 0x00007610ff247816 */ /* 0x000fe20000000024 */
[----:B0-----:R-:W-:-:S02]  /*33bb0*/  @!P1 IMAD.MOV.U32 R10, RZ, RZ, R28 ;  /* 0x000000ffff0a9224 */ /* 0x001fc400078e001c */
[----:B------:R-:W2:Y:S01]  /*33bc0*/  LDL R28, [R1+0x584] ;  /* 0x00058400011c7983 */ /* 0x000ea20000100800 */
[----:B------:R-:W-:Y:S01]  /*33bd0*/  @!P1 IMAD.MOV.U32 R11, RZ, RZ, R37 ;  /* 0x000000ffff0b9224 */ /* 0x000fe200078e0025 */
[----:B------:R-:W-:-:S04]  /*33be0*/  PRMT R35, RZ, 0x7610, R35 ;  /* 0x00007610ff237816 */ /* 0x000fc80000000023 */
[----:B------:R3:W2:Y:S01]  /*33bf0*/  @!P1 LDG.E.U8 R36, desc[UR20][R10.64] ;  /* 0x000000140a249981 */ /* 0x0006a2000c1e1100 */
[----:B------:R-:W-:Y:S01]  /*33c00*/  PRMT R27, RZ, 0x7610, R27 ;  /* 0x00007610ff1b7816 */ /* 0x000fe2000000001b */
[----:B---3--:R-:W-:Y:S02]  /*33c10*/  @!P1 IMAD.MOV.U32 R11, RZ, RZ, R29 ;  /* 0x000000ffff0b9224 */ /* 0x008fe400078e001d */
[----:B----4-:R-:W-:Y:S01]  /*33c20*/  @!P1 IMAD.MOV.U32 R10, RZ, RZ, R24 ;  /* 0x000000ffff0a9224 */ /* 0x010fe200078e0018 */
[----:B------:R-:W-:Y:S01]  /*33c30*/  PRMT R33, RZ, 0x7610, R33 ;  /* 0x00007610ff217816 */ /* 0x000fe20000000021 */
[----:B------:R-:W3:Y:S04]  /*33c40*/  LDL R24, [R1+0x5c8] ;  /* 0x0005c80001187983 */ /* 0x000ee80000100800 */
[----:B------:R2:W4:Y:S01]  /*33c50*/  @!P1 LDG.E.U8 R35, desc[UR20][R10.64] ;  /* 0x000000140a239981 */ /* 0x000522000c1e1100 */
[----:B------:R-:W-:-:S03]  /*33c60*/  PRMT R32, RZ, 0x7610, R32 ;  /* 0x00007610ff207816 */ /* 0x000fc60000000020 */
[----:B------:R-:W3:Y:S01]  /*33c70*/  LDL R29, [R1+0x5c4] ;  /* 0x0005c400011d7983 */ /* 0x000ee20000100800 */
[----:B--2---:R-:W-:Y:S02]  /*33c80*/  @!P1 IMAD.MOV.U32 R11, RZ, RZ, R34 ;  /* 0x000000ffff0b9224 */ /* 0x004fe400078e0022 */
[----:B------:R-:W-:Y:S02]  /*33c90*/  @!P1 IMAD.MOV.U32 R10, RZ, RZ, R22 ;  /* 0x000000ffff0a9224 */ /* 0x000fe400078e0016 */
[----:B------:R-:W2:Y:S04]  /*33ca0*/  LDL R22, [R1+0x608] ;  /* 0x0006080001167983 */ /* 0x000ea80000100800 */
[----:B------:R0:W2:Y:S02]  /*33cb0*/  @!P1 LDG.E.U8 R27, desc[UR20][R10.64] ;  /* 0x000000140a1b9981 */ /* 0x0000a4000c1e1100 */
[----:B0-----:R-:W-:-:S02]  /*33cc0*/  @!P1 IMAD.MOV.U32 R10, RZ, RZ, R23 ;  /* 0x000000ffff0a9224 */ /* 0x001fc400078e0017 */
[----:B------:R-:W-:Y:S02]  /*33cd0*/  @!P1 IMAD.MOV.U32 R11, RZ, RZ, R25 ;  /* 0x000000ffff0b9224 */ /* 0x000fe400078e0019 */
[----:B------:R-:W3:Y:S04]  /*33ce0*/  LDL R25, [R1+0x604] ;  /* 0x0006040001197983 */ /* 0x000ee80000100800 */
[----:B------:R0:W4:Y:S02]  /*33cf0*/  @!P1 LDG.E.U8 R33, desc[UR20][R10.64] ;  /* 0x000000140a219981 */ /* 0x000124000c1e1100 */
[----:B0-----:R-:W-:Y:S02]  /*33d00*/  @!P1 IMAD.MOV.U32 R10, RZ, RZ, R21 ;  /* 0x000000ffff0a9224 */ /* 0x001fe400078e0015 */
[----:B------:R-:W-:-:S05]  /*33d10*/  @!P1 IMAD.MOV.U32 R11, RZ, RZ, R28 ;  /* 0x000000ffff0b9224 */ /* 0x000fca00078e001c */
[----:B------:R3:W4:Y:S04]  /*33d20*/  @!P1 LDG.E.U8 R32, desc[UR20][R10.64] ;  /* 0x000000140a209981 */ /* 0x000728000c1e1100 */
[----:B--2---:R0:W-:Y:S04]  /*33d30*/  STL [R1+0x64], R27 ;  /* 0x0000641b01007387 */ /* 0x0041e80000100800 */
[----:B------:R-:W2:Y:S04]  /*33d40*/  LDL R23, [R1+0x648] ;  /* 0x0006480001177983 */ /* 0x000ea80000100800 */
[----:B------:R-:W2:Y:S04]  /*33d50*/  LDL R28, [R1+0x684] ;  /* 0x00068400011c7983 */ /* 0x000ea80000100800 */
[----:B------:R-:W2:Y:S04]  /*33d60*/  LDL R21, [R1+0x688] ;  /* 0x0006880001157983 */ /* 0x000ea80000100800 */
[----:B0-----:R-:W2:Y:S04]  /*33d70*/  LDL R27, [R1+0x644] ;  /* 0x00064400011b7983 */ /* 0x001ea80000100800 */
[----:B------:R-:W-:Y:S01]  /*33d80*/  STL [R1+0x84], R40 ;  /* 0x0000842801007387 */ /* 0x000fe20000100800 */
[----:B---3--:R-:W-:-:S03]  /*33d90*/  @!P1 IMAD.MOV.U32 R10, RZ, RZ, R24 ;  /* 0x000000ffff0a9224 */ /* 0x008fc600078e0018 */
[----:B------:R-:W3:Y:S04]  /*33da0*/  LDL R34, [R1+0x6c4] ;  /* 0x0006c40001227983 */ /* 0x000ee80000100800 */
[----:B------:R-:W3:Y:S01]  /*33db0*/  LDL R24, [R1+0x6c8] ;  /* 0x0006c80001187983 */ /* 0x000ee20000100800 */
[----:B------:R-:W-:Y:S01]  /*33dc0*/  PRMT R26, RZ, 0x7610, R26 ;  /* 0x00007610ff1a7816 */ /* 0x000fe2000000001a */
[----:B------:R-:W-:Y:S02]  /*33dd0*/  @!P1 IMAD.MOV.U32 R11, RZ, RZ, R29 ;  /* 0x000000ffff0b9224 */ /* 0x000fe400078e001d */
[----:B----4-:R0:W-:Y:S04]  /*33de0*/  STL [R1+0x54], R33 ;  /* 0x0000542101007387 */ /* 0x0101e80000100800 */
[----:B------:R-:W-:Y:S01]  /*33df0*/  STL [R1+0x80], R38 ;  /* 0x0000802601007387 */ /* 0x000fe20000100800 */
[----:B------:R-:W-:-:S03]  /*33e00*/  PRMT R82, RZ, 0x7610, R82 ;  /* 0x00007610ff527816 */ /* 0x000fc60000000052 */
[----:B------:R1:W4:Y:S04]  /*33e10*/  @!P1 LDG.E.U8 R26, desc[UR20][R10.64] ;  /* 0x000000140a1a9981 */ /* 0x000328000c1e1100 */
[----:B0-----:R-:W3:Y:S04]  /*33e20*/  LDL R33, [R1+0x704] ;  /* 0x0007040001217983 */ /* 0x001ee80000100800 */
[----:B------:R0:W-:Y:S01]  /*33e30*/  STL [R1+0x2c], R32 ;  /* 0x00002c2001007387 */ /* 0x0001e20000100800 */
[----:B-1----:R-:W-:Y:S02]  /*33e40*/  @!P1 IMAD.MOV.U32 R10, RZ, RZ, R22 ;  /* 0x000000ffff0a9224 */ /* 0x002fe400078e0016 */
[----:B------:R-:W-:-:S05]  /*33e50*/  @!P1 IMAD.MOV.U32 R11, RZ, RZ, R25 ;  /* 0x000000ffff0b9224 */ /* 0x000fca00078e0019 */
[----:B------:R2:W4:Y:S04]  /*33e60*/  @!P1 LDG.E.U8 R82, desc[UR20][R10.64] ;  /* 0x000000140a529981 */ /* 0x000528000c1e1100 */
[----:B0-----:R-:W4:Y:S01]  /*33e70*/  LDL R32, [R1+0x708] ;  /* 0x0007080001207983 */ /* 0x001f220000100800 */
[----:B------:R-:W-:Y:S02]  /*33e80*/  PRMT R70, RZ, 0x7610, R70 ;  /* 0x00007610ff467816 */ /* 0x000fe40000000046 */
[----:B------:R-:W-:Y:S02]  /*33e90*/  PRMT R20, RZ, 0x7610, R20 ;  /* 0x00007610ff147816 */ /* 0x000fe40000000014 */
[----:B------:R-:W-:Y:S01]  /*33ea0*/  PRMT R19, RZ, 0x7610, R19 ;  /* 0x00007610ff137816 */ /* 0x000fe20000000013 */
[----:B--2---:R-:W-:-:S02]  /*33eb0*/  @!P1 IMAD.MOV.U32 R10, RZ, RZ, R23 ;  /* 0x000000ffff0a9224 */ /* 0x004fc400078e0017 */
[----:B------:R-:W-:-:S05]  /*33ec0*/  @!P1 IMAD.MOV.U32 R11, RZ, RZ, R27 ;  /* 0x000000ffff0b9224 */ /* 0x000fca00078e001b */
[----:B------:R0:W2:Y:S02]  /*33ed0*/  @!P1 LDG.E.U8 R70, desc[UR20][R10.64] ;  /* 0x000000140a469981 */ /* 0x0000a4000c1e1100 */
[----:B0-----:R-:W-:Y:S02]  /*33ee0*/  @!P1 IMAD.MOV.U32 R10, RZ, RZ, R21 ;  /* 0x000000ffff0a9224 */ /* 0x001fe400078e0015 */
[----:B------:R-:W-:-:S05]  /*33ef0*/  @!P1 IMAD.MOV.U32 R11, RZ, RZ, R28 ;  /* 0x000000ffff0b9224 */ /* 0x000fca00078e001c */
[----:B------:R3:W2:Y:S02]  /*33f00*/  @!P1 LDG.E.U8 R20, desc[UR20][R10.64] ;  /* 0x000000140a149981 */ /* 0x0006a4000c1e1100 */
[----:B---3--:R-:W-:Y:S02]  /*33f10*/  @!P1 IMAD.MOV.U32 R10, RZ, RZ, R24 ;  /* 0x000000ffff0a9224 */ /* 0x008fe400078e0018 */
[----:B------:R-:W-:-:S05]  /*33f20*/  @!P1 IMAD.MOV.U32 R11, RZ, RZ, R34 ;  /* 0x000000ffff0b9224 */ /* 0x000fca00078e0022 */
[----:B------:R0:W3:Y:S01]  /*33f30*/  @!P1 LDG.E.U8 R19, desc[UR20][R10.64] ;  /* 0x000000140a139981 */ /* 0x0000e2000c1e1100 */
[----:B------:R-:W-:-:S03]  /*33f40*/  PRMT R18, RZ, 0x7610, R18 ;  /* 0x00007610ff127816 */ /* 0x000fc60000000012 */
[----:B------:R-:W-:Y:S04]  /*33f50*/  STL [R1+0x7c], R36 ;  /* 0x00007c2401007387 */ /* 0x000fe80000100800 */
[----:B----4-:R1:W-:Y:S04]  /*33f60*/  STL [R1+0x18], R26 ;  /* 0x0000181a01007387 */ /* 0x0103e80000100800 */
[----:B------:R-:W4:Y:S04]  /*33f70*/  LDL R25, [R1+0x740] ;  /* 0x0007400001197983 */ /* 0x000f280000100800 */
[----:B------:R-:W4:Y:S01]  /*33f80*/  LDL R22, [R1+0x778] ;  /* 0x0007780001167983 */ /* 0x000f220000100800 */
[----:B0-----:R-:W-:-:S02]  /*33f90*/  @!P1 IMAD.MOV.U32 R10, RZ, RZ, R32 ;  /* 0x000000ffff0a9224 */ /* 0x001fc400078e0020 */
[----:B------:R-:W-:Y:S01]  /*33fa0*/  @!P1 IMAD.MOV.U32 R11, RZ, RZ, R33 ;  /* 0x000000ffff0b9224 */ /* 0x000fe200078e0021 */
[----:B-1----:R-:W4:Y:S04]  /*33fb0*/  LDL R26, [R1+0x73c] ;  /* 0x00073c00011a7983 */ /* 0x002f280000100800 */
[----:B------:R4:W4:Y:S04]  /*33fc0*/  @!P1 LDG.E.U8 R18, desc[UR20][R10.64] ;  /* 0x000000140a129981 */ /* 0x000928000c1e1100 */
[----:B------:R-:W-:Y:S04]  /*33fd0*/  STL [R1+0x74], R35 ;  /* 0x0000742301007387 */ /* 0x000fe80000100800 */
[----:B------:R-:W-:Y:S04]  /*33fe0*/  STL [R1+0xfd0], R82 ;  /* 0x000fd05201007387 */ /* 0x000fe80000100800 */
[----:B------:R-:W4:Y:S04]  /*33ff0*/  LDL R23, [R1+0x774] ;  /* 0x0007740001177983 */ /* 0x000f280000100800 */
[----:B------:R-:W4:Y:S04]  /*34000*/  LDL R29, [R1+0x7ac] ;  /* 0x0007ac00011d7983 */ /* 0x000f280000100800 */
[----:B------:R-:W4:Y:S04]  /*34010*/  LDL R27, [R1+0x7b0] ;  /* 0x0007b000011b7983 */ /* 0x000f280000100800 */
[----:B--2---:R-:W-:Y:S04]  /*34020*/  STL [R1+0xfd4], R70 ;  /* 0x000fd44601007387 */ /* 0x004fe80000100800 */
[----:B------:R-:W2:Y:S04]  /*34030*/  LDL R28, [R1+0x3ec] ;  /* 0x0003ec00011c7983 */ /* 0x000ea80000100800 */
[----:B------:R-:W2:Y:S04]  /*34040*/  LDL R21, [R1+0x410] ;  /* 0x0004100001157983 */ /* 0x000ea80000100800 */
[----:B------:R-:W-:Y:S04]  /*34050*/  STL [R1+0xfd8], R20 ;  /* 0x000fd81401007387 */ /* 0x000fe80000100800 */
[----:B------:R-:W2:Y:S04]  /*34060*/  LDL R24, [R1+0x450] ;  /* 0x0004500001187983 */ /* 0x000ea80000100800 */
[----:B---3--:R0:W-:Y:S04]  /*34070*/  STL [R1+0xfdc], R19 ;  /* 0x000fdc1301007387 */ /* 0x0081e80000100800 */
[----:B0-----:R-:W3:Y:S01]  /*34080*/  LDL R19, [R1+0x44c] ;  /* 0x00044c0001137983 */ /* 0x001ee20000100800 */
[----:B------:R-:W-:Y:S01]  /*34090*/  PRMT R17, RZ, 0x7610, R17 ;  /* 0x00007610ff117816 */ /* 0x000fe20000000011 */
[----:B----4-:R-:W-:-:S02]  /*340a0*/  @!P1 IMAD.MOV.U32 R10, RZ, RZ, R25 ;  /* 0x000000ffff0a9224 */ /* 0x010fc400078e0019 */
[----:B------:R-:W-:Y:S01]  /*340b0*/  @!P1 IMAD.MOV.U32 R11, RZ, RZ, R26 ;  /* 0x000000ffff0b9224 */ /* 0x000fe200078e001a */
[----:B------:R0:W-:Y:S04]  /*340c0*/  STL [R1+0xfe0], R18 ;  /* 0x000fe01201007387 */ /* 0x0001e80000100800 */
[----:B------:R-:W4:Y:S04]  /*340d0*/  LDL R26, [R1+0x48c] ;  /* 0x00048c00011a7983 */ /* 0x000f280000100800 */
[----:B------:R-:W4:Y:S01]  /*340e0*/  LDL R25, [R1+0x490] ;  /* 0x0004900001197983 */ /* 0x000f220000100800 */
[----:B------:R-:W-:-:S03]  /*340f0*/  PRMT R16, RZ, 0x7610, R16 ;  /* 0x00007610ff107816 */ /* 0x000fc60000000010 */
[----:B------:R1:W4:Y:S01]  /*34100*/  @!P1 LDG.E.U8 R17, desc[UR20][R10.64] ;  /* 0x000000140a119981 */ /* 0x000322000c1e1100 */
[----:B------:R-:W-:-:S03]  /*34110*/  PRMT R15, RZ, 0x7610, R15 ;  /* 0x00007610ff0f7816 */ /* 0x000fc6000000000f */
[----:B------:R-:W4:Y:S01]  /*34120*/  LDL R20, [R1+0x510] ;  /* 0x0005100001147983 */ /* 0x000f220000100800 */
[----:B------:R-:W-:-:S03]  /*34130*/  PRMT R31, RZ, 0x7610, R31 ;  /* 0x00007610ff1f7816 */ /* 0x000fc6000000001f */
[----:B0-----:R-:W4:Y:S01]  /*34140*/  LDL R18, [R1+0x590] ;  /* 0x0005900001127983 */ /* 0x001f220000100800 */
[----:B-1----:R-:W-:Y:S02]  /*34150*/  @!P1 IMAD.MOV.U32 R10, RZ, RZ, R22 ;  /* 0x000000ffff0a9224 */ /* 0x002fe400078e0016 */
[----:B------:R-:W-:Y:S01]  /*34160*/  @!P1 IMAD.MOV.U32 R11, RZ, RZ, R23 ;  /* 0x000000ffff0b9224 */ /* 0x000fe200078e0017 */
[----:B------:R-:W4:Y:S04]  /*34170*/  LDL R22, [R1+0x4d0] ;  /* 0x0004d00001167983 */ /* 0x000f280000100800 */
[----:B------:R-:W4:Y:S04]  /*34180*/  LDL R23, [R1+0x4cc] ;  /* 0x0004cc0001177983 */ /* 0x000f280000100800 */
[----:B------:R0:W4:Y:S02]  /*34190*/  @!P1 LDG.E.U8 R16, desc[UR20][R10.64] ;  /* 0x000000140a109981 */ /* 0x000124000c1e1100 */
[----:B0-----:R-:W-:-:S02]  /*341a0*/  @!P1 IMAD.MOV.U32 R10, RZ, RZ, R27 ;  /* 0x000000ffff0a9224 */ /* 0x001fc400078e001b */
[----:B------:R-:W-:Y:S01]  /*341b0*/  @!P1 IMAD.MOV.U32 R11, RZ, RZ, R29 ;  /* 0x000000ffff0b9224 */ /* 0x000fe200078e001d */
[----:B------:R-:W4:Y:S04]  /*341c0*/  LDL R27, [R1+0x50c] ;  /* 0x00050c00011b7983 */ /* 0x000f280000100800 */
[----:B------:R-:W4:Y:S04]  /*341d0*/  LDL R29, [R1+0x54c] ;  /* 0x00054c00011d7983 */ /* 0x000f280000100800 */
[----:B------:R2:W4:Y:S02]  /*341e0*/  @!P1 LDG.E.U8 R15, desc[UR20][R10.64] ;  /* 0x000000140a0f9981 */ /* 0x000524000c1e1100 */
[----:B--2---:R-:W-:-:S02]  /*341f0*/  @!P1 IMAD.MOV.U32 R11, RZ, RZ, R28 ;  /* 0x000000ffff0b9224 */ /* 0x004fc400078e001c */
[----:B------:R-:W2:Y:S01]  /*34200*/  LDL R28, [R1+0x550] ;  /* 0x00055000011c7983 */ /* 0x000ea20000100800 */
[----:B------:R-:W-:-:S03]  /*34210*/  @!P1 IMAD.MOV.U32 R10, RZ, RZ, R21 ;  /* 0x000000ffff0a9224 */ /* 0x000fc600078e0015 */
[----:B------:R-:W2:Y:S04]  /*34220*/  LDL R21, [R1+0x58c] ;  /* 0x00058c0001157983 */ /* 0x000ea80000100800 */
[----:B------:R3:W2:Y:S02]  /*34230*/  @!P1 LDG.E.U8 R31, desc[UR20][R10.64] ;  /* 0x000000140a1f9981 */ /* 0x0006a4000c1e1100 */
[----:B---3--:R-:W-:Y:S02]  /*34240*/  @!P1 IMAD.MOV.U32 R11, RZ, RZ, R19 ;  /* 0x000000ffff0b9224 */ /* 0x008fe400078e0013 */
[----:B------:R-:W3:Y:S01]  /*34250*/  LDL R19, [R1+0x5d0] ;  /* 0x0005d00001137983 */ /* 0x000ee20000100800 */
[----:B------:R-:W-:Y:S01]  /*34260*/  PRMT R30, RZ, 0x7610, R30 ;  /* 0x00007610ff1e7816 */ /* 0x000fe2000000001e */
[----:B------:R-:W-:-:S02]  /*34270*/  @!P1 IMAD.MOV.U32 R10, RZ, RZ, R24 ;  /* 0x000000ffff0a9224 */ /* 0x000fc400078e0018 */
[----:B------:R-:W3:Y:S01]  /*34280*/  LDL R24, [R1+0x5cc] ;  /* 0x0005cc0001187983 */ /* 0x000ee20000100800 */
[----:B------:R-:W-:-:S03]  /*34290*/  PRMT R4, RZ, 0x7610, R4 ;  /* 0x00007610ff047816 */ /* 0x000fc60000000004 */
[----:B------:R4:W3:Y:S01]  /*342a0*/  @!P1 LDG.E.U8 R30, desc[UR20][R10.64] ;  /* 0x000000140a1e9981 */ /* 0x0008e2000c1e1100 */
[----:B------:R-:W-:Y:S01]  /*342b0*/  PRMT R5, RZ, 0x7610, R5 ;  /* 0x00007610ff057816 */ /* 0x000fe20000000005 */
[----:B----4-:R-:W-:Y:S02]  /*342c0*/  @!P1 IMAD.MOV.U32 R10, RZ, RZ, R25 ;  /* 0x000000ffff0a9224 */ /* 0x010fe400078e0019 */
[----:B------:R-:W-:Y:S01]  /*342d0*/  @!P1 IMAD.MOV.U32 R11, RZ, RZ, R26 ;  /* 0x000000ffff0b9224 */ /* 0x000fe200078e001a */
[----:B------:R-:W4:Y:S04]  /*342e0*/  LDL R25, [R1+0x610] ;  /* 0x0006100001197983 */ /* 0x000f280000100800 */
[----:B------:R-:W4:Y:S04]  /*342f0*/  LDL R26, [R1+0x60c] ;  /* 0x00060c00011a7983 */ /* 0x000f280000100800 */
[----:B------:R0:W4:Y:S01]  /*34300*/  @!P1 LDG.E.U8 R4, desc[UR20][R10.64] ;  /* 0x000000140a049981 */ /* 0x000122000c1e1100 */
[----:B------:R-:W-:Y:S01]  /*34310*/  PRMT R2, RZ, 0x7610, R2 ;  /* 0x00007610ff027816 */ /* 0x000fe20000000002 */
[----:B0-----:R-:W-:-:S02]  /*34320*/  @!P1 IMAD.MOV.U32 R10, RZ, RZ, R22 ;  /* 0x000000ffff0a9224 */ /* 0x001fc400078e0016 */
        /* <DEDUP_REMOVED lines=9> */
[----:B------:R0:W4:Y:S02]  /*343c0*/  @!P1 LDG.E.U8 R2, desc[UR20][R10.64] ;  /* 0x000000140a029981 */ /* 0x000124000c1e1100 */
[----:B0-----:R-:W-:-:S02]  /*343d0*/  @!P1 IMAD.MOV.U32 R11, RZ, RZ, R29 ;  /* 0x000000ffff0b9224 */ /* 0x001fc400078e001d */
[----:B------:R-:W4:Y:S01]  /*343e0*/  LDL R29, [R1+0x6cc] ;  /* 0x0006cc00011d7983 */ /* 0x000f220000100800 */
[----:B------:R-:W-:Y:S01]  /*343f0*/  PRMT R8, RZ, 0x7610, R8 ;  /* 0x00007610ff087816 */ /* 0x000fe20000000008 */
[----:B--2---:R-:W-:Y:S02]  /*34400*/  @!P1 IMAD.MOV.U32 R10, RZ, RZ, R28 ;  /* 0x000000ffff0a9224 */ /* 0x004fe400078e001c */
[----:B------:R-:W2:Y:S04]  /*34410*/  LDL R28, [R1+0x6d0] ;  /* 0x0006d000011c7983 */ /* 0x000ea80000100800 */
[----:B------:R0:W2:Y:S02]  /*34420*/  @!P1 LDG.E.U8 R3, desc[UR20][R10.64] ;  /* 0x000000140a039981 */ /* 0x0000a4000c1e1100 */
[----:B0-----:R-:W-:-:S02]  /*34430*/  @!P1 IMAD.MOV.U32 R11, RZ, RZ, R21 ;  /* 0x000000ffff0b9224 */ /* 0x001fc400078e0015 */
[----:B------:R-:W2:Y:S01]  /*34440*/  LDL R21, [R1+0x70c] ;  /* 0x00070c0001157983 */ /* 0x000ea20000100800 */
[----:B------:R-:W-:-:S03]  /*34450*/  @!P1 IMAD.MOV.U32 R10, RZ, RZ, R18 ;  /* 0x000000ffff0a9224 */ /* 0x000fc600078e0012 */
[----:B------:R-:W2:Y:S04]  /*34460*/  LDL R18, [R1+0x710] ;  /* 0x0007100001127983 */ /* 0x000ea80000100800 */
[----:B------:R0:W-:Y:S04]  /*34470*/  STL [R1+0x44], R31 ;  /* 0x0000441f01007387 */ /* 0x0001e80000100800 */
[----:B------:R3:W2:Y:S02]  /*34480*/  @!P1 LDG.E.U8 R8, desc[UR20][R10.64] ;  /* 0x000000140a089981 */ /* 0x0006a4000c1e1100 */
[----:B---3--:R-:W-:-:S02]  /*34490*/  @!P1 IMAD.MOV.U32 R10, RZ, RZ, R19 ;  /* 0x000000ffff0a9224 */ /* 0x008fc400078e0013 */
[----:B------:R-:W3:Y:S01]  /*344a0*/  LDL R19, [R1+0x748] ;  /* 0x0007480001137983 */ /* 0x000ee20000100800 */
[----:B------:R-:W-:Y:S01]  /*344b0*/  PRMT R7, RZ, 0x7610, R7 ;  /* 0x00007610ff077816 */ /* 0x000fe20000000007 */
[----:B------:R-:W-:Y:S02]  /*344c0*/  @!P1 IMAD.MOV.U32 R11, RZ, RZ, R24 ;  /* 0x000000ffff0b9224 */ /* 0x000fe400078e0018 */
[----:B------:R-:W3:Y:S01]  /*344d0*/  LDL R24, [R1+0x744] ;  /* 0x0007440001187983 */ /* 0x000ee20000100800 */
[----:B------:R-:W-:-:S03]  /*344e0*/  PRMT R80, RZ, 0x7610, R80 ;  /* 0x00007610ff507816 */ /* 0x000fc60000000050 */
[----:B------:R4:W3:Y:S04]  /*344f0*/  @!P1 LDG.E.U8 R7, desc[UR20][R10.64] ;  /* 0x000000140a079981 */ /* 0x0008e8000c1e1100 */
[----:B------:R-:W-:Y:S01]  /*34500*/  STL [R1+0x40], R30 ;  /* 0x0000401e01007387 */ /* 0x000fe20000100800 */
[----:B------:R-:W-:Y:S01]  /*34510*/  PRMT R68, RZ, 0x7610, R68 ;  /* 0x00007610ff447816 */ /* 0x000fe20000000044 */
[----:B----4-:R-:W-:Y:S02]  /*34520*/  @!P1 IMAD.MOV.U32 R10, RZ, RZ, R25 ;  /* 0x000000ffff0a9224 */ /* 0x010fe400078e0019 */
[----:B------:R-:W-:Y:S01]  /*34530*/  @!P1 IMAD.MOV.U32 R11, RZ, RZ, R26 ;  /* 0x000000ffff0b9224 */ /* 0x000fe200078e001a */
[----:B------:R-:W4:Y:S04]  /*34540*/  LDL R25, [R1+0x780] ;  /* 0x0007800001197983 */ /* 0x000f280000100800 */
[----:B------:R-:W4:Y:S04]  /*34550*/  LDL R26, [R1+0x77c] ;  /* 0x00077c00011a7983 */ /* 0x000f280000100800 */
[----:B------:R1:W4:Y:S01]  /*34560*/  @!P1 LDG.E.U8 R80, desc[UR20][R10.64] ;  /* 0x000000140a509981 */ /* 0x000322000c1e1100 */
[----:B------:R-:W-:Y:S01]  /*34570*/  PRMT R14, RZ, 0x7610, R14 ;  /* 0x00007610ff0e7816 */ /* 0x000fe2000000000e */
[----:B-1----:R-:W-:-:S02]  /*34580*/  @!P1 IMAD.MOV.U32 R10, RZ, RZ, R22 ;  /* 0x000000ffff0a9224 */ /* 0x002fc400078e0016 */
[----:B------:R-:W-:Y:S01]  /*34590*/  @!P1 IMAD.MOV.U32 R11, RZ, RZ, R23 ;  /* 0x000000ffff0b9224 */ /* 0x000fe200078e0017 */
[----:B------:R-:W4:Y:S04]  /*345a0*/  LDL R22, [R1+0x7b8] ;  /* 0x0007b80001167983 */ /* 0x000f280000100800 */
[----:B------:R-:W4:Y:S04]  /*345b0*/  LDL R23, [R1+0x7b4] ;  /* 0x0007b40001177983 */ /* 0x000f280000100800 */
[----:B------:R1:W4:Y:S02]  /*345c0*/  @!P1 LDG.E.U8 R68, desc[UR20][R10.64] ;  /* 0x000000140a449981 */ /* 0x000324000c1e1100 */
[----:B-1----:R-:W-:-:S02]  /*345d0*/  @!P1 IMAD.MOV.U32 R10, RZ, RZ, R20 ;  /* 0x000000ffff0a9224 */ /* 0x002fc400078e0014 */
[----:B------:R-:W-:Y:S01]  /*345e0*/  @!P1 IMAD.MOV.U32 R11, RZ, RZ, R27 ;  /* 0x000000ffff0b9224 */ /* 0x000fe200078e001b */
[----:B------:R-:W4:Y:S04]  /*345f0*/  LDL R20, [R1+0x418] ;  /* 0x0004180001147983 */ /* 0x000f280000100800 */
[----:B------:R-:W4:Y:S04]  /*34600*/  LDL R27, [R1+0x414] ;  /* 0x00041400011b7983 */ /* 0x000f280000100800 */
[----:B------:R1:W4:Y:S02]  /*34610*/  @!P1 LDG.E.U8 R14, desc[UR20][R10.64] ;  /* 0x000000140a0e9981 */ /* 0x000324000c1e1100 */
[----:B-1----:R-:W-:-:S02]  /*34620*/  @!P1 IMAD.MOV.U32 R11, RZ, RZ, R29 ;  /* 0x000000ffff0b9224 */ /* 0x002fc400078e001d */
[----:B------:R-:W4:Y:S01]  /*34630*/  LDL R29, [R1+0x454] ;  /* 0x00045400011d7983 */ /* 0x000f220000100800 */
[----:B------:R-:W-:Y:S01]  /*34640*/  PRMT R12, RZ, 0x7610, R12 ;  /* 0x00007610ff0c7816 */ /* 0x000fe2000000000c */
[----:B--2---:R-:W-:Y:S02]  /*34650*/  @!P1 IMAD.MOV.U32 R10, RZ, RZ, R28 ;  /* 0x000000ffff0a9224 */ /* 0x004fe400078e001c */
[----:B------:R-:W2:Y:S01]  /*34660*/  LDL R28, [R1+0x458] ;  /* 0x00045800011c7983 */ /* 0x000ea20000100800 */
[----:B------:R-:W-:-:S03]  /*34670*/  @!P1 IMAD.MOV.U32 R41, RZ, RZ, R21 ;  /* 0x000000ffff299224 */ /* 0x000fc600078e0015 */
        /* <DEDUP_REMOVED lines=8> */
[----:B------:R-:W3:Y:S04]  /*34700*/  LDL R24, [R1+0x4d4] ;  /* 0x0004d40001187983 */ /* 0x000ee80000100800 */
[----:B------:R1:W3:Y:S02]  /*34710*/  @!P1 LDG.E.U8 R13, desc[UR20][R10.64] ;  /* 0x000000140a0d9981 */ /* 0x0002e4000c1e1100 */
[----:B-1----:R-:W-:Y:S02]  /*34720*/  PRMT R11, RZ, 0x7610, R11 ;  /* 0x00007610ff0b7816 */ /* 0x002fe4000000000b */
[----:B------:R-:W-:-:S04]  /*34730*/  PRMT R10, RZ, 0x7610, R10 ;  /* 0x00007610ff0a7816 */ /* 0x000fc8000000000a */
        /* <DEDUP_REMOVED lines=23> */
[----:B------:R-:W2:Y:S04]  /*348b0*/  LDL R28, [R1+0x5d8] ;  /* 0x0005d800011c7983 */ /* 0x000ea80000100800 */
[----:B------:R1:W2:Y:S02]  /*348c0*/  @!P1 LDG.E.U8 R0, desc[UR20][R40.64] ;  /* 0x0000001428009981 */ /* 0x0002a4000c1e1100 */
[----:B-1----:R-:W-:-:S02]  /*348d0*/  @!P1 IMAD.MOV.U32 R41, RZ, RZ, R21 ;  /* 0x000000ffff299224 */ /* 0x002fc400078e0015 */
[----:B------:R-:W2:Y:S01]  /*348e0*/  LDL R21, [R1+0x614] ;  /* 0x0006140001157983 */ /* 0x000ea20000100800 */
[----:B------:R-:W-:-:S03]  /*348f0*/  @!P1 IMAD.MOV.U32 R40, RZ, RZ, R18 ;  /* 0x000000ffff289224 */ /* 0x000fc600078e0012 */
[----:B------:R-:W2:Y:S04]  /*34900*/  LDL R18, [R1+0x618] ;  /* 0x0006180001127983 */ /* 0x000ea80000100800 */
[----:B------:R3:W2:Y:S02]  /*34910*/  @!P1 LDG.E.U8 R93, desc[UR20][R40.64] ;  /* 0x00000014285d9981 */ /* 0x0006a4000c1e1100 */
[----:B---3--:R-:W-:Y:S02]  /*34920*/  @!P1 IMAD.MOV.U32 R40, RZ, RZ, R19 ;  /* 0x000000ffff289224 */ /* 0x008fe400078e0013 */
[----:B------:R-:W3:Y:S01]  /*34930*/  LDL R19, [R1+0x658] ;  /* 0x0006580001137983 */ /* 0x000ee20000100800 */
[----:B------:R-:W-:Y:S01]  /*34940*/  PRMT R92, RZ, 0x7610, R92 ;  /* 0x00007610ff5c7816 */ /* 0x000fe2000000005c */
[----:B------:R-:W-:Y:S01]  /*34950*/  @!P1 IMAD.MOV.U32 R41, RZ, RZ, R24 ;  /* 0x000000ffff299224 */ /* 0x000fe200078e0018 */
[----:B------:R-:W-:Y:S01]  /*34960*/  PRMT R91, RZ, 0x7610, R91 ;  /* 0x00007610ff5b7816 */ /* 0x000fe2000000005b */
[----:B------:R-:W3:Y:S04]  /*34970*/  LDL R24, [R1+0x654] ;  /* 0x0006540001187983 */ /* 0x000ee80000100800 */
[----:B------:R4:W3:Y:S01]  /*34980*/  @!P1 LDG.E.U8 R92, desc[UR20][R40.64] ;  /* 0x00000014285c9981 */ /* 0x0008e2000c1e1100 */
[----:B------:R-:W-:-:S02]  /*34990*/  PRMT R90, RZ, 0x7610, R90 ;  /* 0x00007610ff5a7816 */ /* 0x000fc4000000005a */
[----:B------:R-:W-:Y:S02]  /*349a0*/  PRMT R86, RZ, 0x7610, R86 ;  /* 0x00007610ff567816 */ /* 0x000fe40000000056 */
[----:B------:R-:W-:Y:S01]  /*349b0*/  PRMT R84, RZ, 0x7610, R84 ;  /* 0x00007610ff547816 */ /* 0x000fe20000000054 */
[----:B----4-:R-:W-:Y:S02]  /*349c0*/  @!P1 IMAD.MOV.U32 R40, RZ, RZ, R25 ;  /* 0x000000ffff289224 */ /* 0x010fe400078e0019 */
        /* <DEDUP_REMOVED lines=14> */
[----:B-1----:R-:W-:Y:S01]  /*34ab0*/  @!P1 IMAD.MOV.U32 R41, RZ, RZ, R29 ;  /* 0x000000ffff299224 */ /* 0x002fe200078e001d */
[----:B------:R-:W-:Y:S01]  /*34ac0*/  PRMT R78, RZ, 0x7610, R78 ;  /* 0x00007610ff4e7816 */ /* 0x000fe2000000004e */
[----:B--2---:R-:W-:-:S05]  /*34ad0*/  @!P1 IMAD.MOV.U32 R40, RZ, RZ, R28 ;  /* 0x000000ffff289224 */ /* 0x004fca00078e001c */
[----:B------:R1:W2:Y:S02]  /*34ae0*/  @!P1 LDG.E.U8 R84, desc[UR20][R40.64] ;  /* 0x0000001428549981 */ /* 0x0002a4000c1e1100 */
[----:B-1----:R-:W-:Y:S02]  /*34af0*/  @!P1 IMAD.MOV.U32 R41, RZ, RZ, R21 ;  /* 0x000000ffff299224 */ /* 0x002fe400078e0015 */
[----:B------:R-:W2:Y:S01]  /*34b00*/  LDL R21, [R1+0x74c] ;  /* 0x00074c0001157983 */ /* 0x000ea20000100800 */
[----:B------:R-:W-:-:S03]  /*34b10*/  @!P1 IMAD.MOV.U32 R40, RZ, RZ, R18 ;  /* 0x000000ffff289224 */ /* 0x000fc600078e0012 */
[----:B------:R-:W2:Y:S04]  /*34b20*/  LDL R18, [R1+0x750] ;  /* 0x0007500001127983 */ /* 0x000ea80000100800 */
[----:B------:R3:W2:Y:S02]  /*34b30*/  @!P1 LDG.E.U8 R78, desc[UR20][R40.64] ;  /* 0x00000014284e9981 */ /* 0x0006a4000c1e1100 */
[----:B---3--:R-:W-:Y:S02]  /*34b40*/  @!P1 IMAD.MOV.U32 R40, RZ, RZ, R19 ;  /* 0x000000ffff289224 */ /* 0x008fe400078e0013 */
[----:B------:R-:W3:Y:S01]  /*34b50*/  LDL R19, [R1+0x788] ;  /* 0x0007880001137983 */ /* 0x000ee20000100800 */
[----:B------:R-:W-:-:S03]  /*34b60*/  @!P1 IMAD.MOV.U32 R41, RZ, RZ, R24 ;  /* 0x000000ffff299224 */ /* 0x000fc600078e0018 */
[----:B------:R-:W3:Y:S01]  /*34b70*/  LDL R24, [R1+0x784] ;  /* 0x0007840001187983 */ /* 0x000ee20000100800 */
[----:B------:R-:W-:Y:S02]  /*34b80*/  PRMT R39, RZ, 0x7610, R39 ;  /* 0x00007610ff277816 */ /* 0x000fe40000000027 */
[----:B------:R-:W-:-:S06]  /*34b90*/  PRMT R48, RZ, 0x7610, R48 ;  /* 0x00007610ff307816 */ /* 0x000fcc0000000030 */
[----:B------:R1:W3:Y:S01]  /*34ba0*/  @!P1 LDG.E.U8 R48, desc[UR20][R40.64] ;  /* 0x0000001428309981 */ /* 0x0002e2000c1e1100 */
[----:B----4-:R-:W-:Y:S02]  /*34bb0*/  @!P1 IMAD.MOV.U32 R42, RZ, RZ, R25 ;  /* 0x000000ffff2a9224 */ /* 0x010fe400078e0019 */
[----:B------:R-:W-:Y:S01]  /*34bc0*/  @!P1 IMAD.MOV.U32 R43, RZ, RZ, R26 ;  /* 0x000000ffff2b9224 */ /* 0x000fe200078e001a */
[----:B------:R-:W4:Y:S04]  /*34bd0*/  LDL R25, [R1+0x7c0] ;  /* 0x0007c00001197983 */ /* 0x000f280000100800 */
[----:B------:R-:W4:Y:S04]  /*34be0*/  LDL R26, [R1+0x7bc] ;  /* 0x0007bc00011a7983 */ /* 0x000f280000100800 */
[----:B------:R0:W4:Y:S01]  /*34bf0*/  @!P1 LDG.E.U8 R39, desc[UR20][R42.64] ;  /* 0x000000142a279981 */ /* 0x000122000c1e1100 */
[----:B-1----:R-:W-:Y:S01]  /*34c00*/  PRMT R41, RZ, 0x7610, R41 ;  /* 0x00007610ff297816 */ /* 0x002fe20000000029 */
[----:B0-----:R-:W-:-:S02]  /*34c10*/  @!P1 IMAD.MOV.U32 R42, RZ, RZ, R22 ;  /* 0x000000ffff2a9224 */ /* 0x001fc400078e0016 */
[----:B------:R-:W-:Y:S01]  /*34c20*/  @!P1 IMAD.MOV.U32 R43, RZ, RZ, R23 ;  /* 0x000000ffff2b9224 */ /* 0x000fe200078e0017 */
[----:B------:R-:W4:Y:S04]  /*34c30*/  LDL R22, [R1+0x420] ;  /* 0x0004200001167983 */ /* 0x000f280000100800 */
[----:B------:R-:W4:Y:S01]  /*34c40*/  LDL R23, [R1+0x41c] ;  /* 0x00041c0001177983 */ /* 0x000f220000100800 */
[----:B------:R-:W-:Y:S02]  /*34c50*/  @!P1 IMAD.MOV.U32 R44, RZ, RZ, R20 ;  /* 0x000000ffff2c9224 */ /* 0x000fe400078e0014 */
[----:B------:R-:W-:Y:S01]  /*34c60*/  @!P1 IMAD.MOV.U32 R45, RZ, RZ, R27 ;  /* 0x000000ffff2d9224 */ /* 0x000fe200078e001b */
[----:B------:R-:W4:Y:S04]  /*34c70*/  LDL R20, [R1+0x460] ;  /* 0x0004600001147983 */ /* 0x000f280000100800 */
[----:B------:R-:W4:Y:S04]  /*34c80*/  LDL R27, [R1+0x45c] ;  /* 0x00045c00011b7983 */ /* 0x000f280000100800 */
[----:B------:R2:W4:Y:S02]  /*34c90*/  @!P1 LDG.E.U8 R41, desc[UR20][R44.64] ;  /* 0x000000142c299981 */ /* 0x000524000c1e1100 */
[----:B--2---:R-:W-:-:S02]  /*34ca0*/  @!P1 IMAD.MOV.U32 R45, RZ, RZ, R21 ;  /* 0x000000ffff2d9224 */ /* 0x004fc400078e0015 */
[----:B------:R-:W2:Y:S01]  /*34cb0*/  LDL R21, [R1+0x49c] ;  /* 0x00049c0001157983 */ /* 0x000ea20000100800 */
[----:B------:R-:W-:-:S03]  /*34cc0*/  @!P1 IMAD.MOV.U32 R44, RZ, RZ, R18 ;  /* 0x000000ffff2c9224 */ /* 0x000fc600078e0012 */
[----:B------:R-:W2:Y:S01]  /*34cd0*/  LDL R18, [R1+0x4a0] ;  /* 0x0004a00001127983 */ /* 0x000ea20000100800 */
[----:B---3--:R-:W-:-:S03]  /*34ce0*/  @!P1 IMAD.MOV.U32 R46, RZ, RZ, R19 ;  /* 0x000000ffff2e9224 */ /* 0x008fc600078e0013 */
[----:B------:R-:W3:Y:S01]  /*34cf0*/  LDL R19, [R1+0x4e0] ;  /* 0x0004e00001137983 */ /* 0x000ee20000100800 */
[----:B------:R-:W-:Y:S01]  /*34d00*/  PRMT R40, RZ, 0x7610, R40 ;  /* 0x00007610ff287816 */ /* 0x000fe20000000028 */
[----:B------:R-:W-:Y:S02]  /*34d10*/  @!P1 IMAD.MOV.U32 R47, RZ, RZ, R24 ;  /* 0x000000ffff2f9224 */ /* 0x000fe400078e0018 */
[----:B------:R-:W3:Y:S04]  /*34d20*/  LDL R24, [R1+0x4dc] ;  /* 0x0004dc0001187983 */ /* 0x000ee80000100800 */
[----:B------:R0:W3:Y:S02]  /*34d30*/  @!P1 LDG.E.U8 R40, desc[UR20][R42.64] ;  /* 0x000000142a289981 */ /* 0x0000e4000c1e1100 */
[----:B0-----:R-:W-:-:S02]  /*34d40*/  PRMT R42, RZ, 0x7610, R42 ;  /* 0x00007610ff2a7816 */ /* 0x001fc4000000002a */
[----:B------:R-:W-:-:S04]  /*34d50*/  PRMT R43, RZ, 0x7610, R43 ;  /* 0x00007610ff2b7816 */ /* 0x000fc8000000002b */
[----:B------:R0:W3:Y:S04]  /*34d60*/  @!P1 LDG.E.U8 R42, desc[UR20][R44.64] ;  /* 0x000000142c2a9981 */ /* 0x0000e8000c1e1100 */
[----:B------:R4:W3:Y:S01]  /*34d70*/  @!P1 LDG.E.U8 R43, desc[UR20][R46.64] ;  /* 0x000000142e2b9981 */ /* 0x0008e2000c1e1100 */
[----:B------:R-:W-:Y:S02]  /*34d80*/  PRMT R66, RZ, 0x7610, R66 ;  /* 0x00007610ff427816 */ /* 0x000fe40000000042 */
[----:B0-----:R-:W-:Y:S01]  /*34d90*/  PRMT R44, RZ, 0x7610, R44 ;  /* 0x00007610ff2c7816 */ /* 0x001fe2000000002c */
        /* <DEDUP_REMOVED lines=15> */
[----:B------:R2:W4:Y:S01]  /*34e90*/  @!P1 LDG.E.U8 R64, desc[UR20][R46.64] ;  /* 0x000000142e409981 */ /* 0x000522000c1e1100 */
[----:B------:R-:W-:Y:S01]  /*34ea0*/  PRMT R62, RZ, 0x7610, R62 ;  /* 0x00007610ff3e7816 */ /* 0x000fe2000000003e */
        /* <DEDUP_REMOVED lines=12> */
[----:B------:R-:W-:Y:S02]  /*34f70*/  PRMT R56, RZ, 0x7610, R56 ;  /* 0x00007610ff387816 */ /* 0x000fe40000000038 */
[----:B------:R-:W-:Y:S01]  /*34f80*/  PRMT R54, RZ, 0x7610, R54 ;  /* 0x00007610ff367816 */ /* 0x000fe20000000036 */
[----:B----4-:R-:W-:Y:S02]  /*34f90*/  @!P1 IMAD.MOV.U32 R46, RZ, RZ, R25 ;  /* 0x000000ffff2e9224 */ /* 0x010fe400078e0019 */
        /* <DEDUP_REMOVED lines=101> */
[----:B------:R-:W-:Y:S01]  /*355f0*/  PRMT R73, RZ, 0x7610, R73 ;  /* 0x00007610ff497816 */ /* 0x000fe20000000049 */
[----:B------:R-:W4:Y:S04]  /*35600*/  LDL R20, [R1+0x6a8] ;  /* 0x0006a80001147983 */ /* 0x000f280000100800 */
[----:B------:R2:W4:Y:S02]  /*35610*/  @!P1 LDG.E.U8 R71, desc[UR20][R46.64] ;  /* 0x000000142e479981 */ /* 0x000524000c1e1100 */
[----:B--2---:R-:W-:Y:S02]  /*35620*/  @!P1 IMAD.MOV.U32 R47, RZ, RZ, R21 ;  /* 0x000000ffff2f9224 */ /* 0x004fe400078e0015 */
        /* <DEDUP_REMOVED lines=11> */
[----:B------:R-:W-:Y:S01]  /*356e0*/  PRMT R79, RZ, 0x7610, R79 ;  /* 0x00007610ff4f7816 */ /* 0x000fe2000000004f */
[----:B----4-:R-:W-:-:S02]  /*356f0*/  @!P1 IMAD.MOV.U32 R46, RZ, RZ, R25 ;  /* 0x000000ffff2e9224 */ /* 0x010fc400078e0019 */
[----:B------:R-:W-:Y:S01]  /*35700*/  @!P1 IMAD.MOV.U32 R47, RZ, RZ, R26 ;  /* 0x000000ffff2f9224 */ /* 0x000fe200078e001a */
[----:B------:R-:W4:Y:S04]  /*35710*/  LDL R25, [R1+0x3f0] ;  /* 0x0003f00001197983 */ /* 0x000f280000100800 */
[----:B------:R0:W4:Y:S02]  /*35720*/  @!P1 LDG.E.U8 R77, desc[UR20][R46.64] ;  /* 0x000000142e4d9981 */ /* 0x000124000c1e1100 */
[----:B0-----:R-:W-:Y:S02]  /*35730*/  @!P1 IMAD.MOV.U32 R46, RZ, RZ, R22 ;  /* 0x000000ffff2e9224 */ /* 0x001fe400078e0016 */
[----:B------:R-:W-:Y:S01]  /*35740*/  @!P1 IMAD.MOV.U32 R47, RZ, RZ, R23 ;  /* 0x000000ffff2f9224 */ /* 0x000fe200078e0017 */
[----:B------:R-:W4:Y:S04]  /*35750*/  LDL R22, [R1+0x400] ;  /* 0x0004000001167983 */ /* 0x000f280000100800 */
[----:B------:R-:W4:Y:S04]  /*35760*/  LDL R23, [R1+0x3f4] ;  /* 0x0003f40001177983 */ /* 0x000f280000100800 */
[----:B------:R-:W4:Y:S04]  /*35770*/  LDL.LU R34, [R1+0x2b8] ;  /* 0x0002b80001227983 */ /* 0x000f280000300800 */
[----:B------:R-:W4:Y:S04]  /*35780*/  LDL.LU R35, [R1+0x2b4] ;  /* 0x0002b40001237983 */ /* 0x000f280000300800 */
[----:B------:R0:W4:Y:S04]  /*35790*/  @!P1 LDG.E.U8 R79, desc[UR20][R46.64] ;  /* 0x000000142e4f9981 */ /* 0x000128000c1e1100 */
[----:B------:R-:W4:Y:S01]  /*357a0*/  LDL.LU R36, [R1+0x2a8] ;  /* 0x0002a80001247983 */ /* 0x000f220000300800 */
[----:B------:R-:W-:Y:S01]  /*357b0*/  PRMT R81, RZ, 0x7610, R81 ;  /* 0x00007610ff517816 */ /* 0x000fe20000000051 */
[----:B0-----:R-:W-:-:S02]  /*357c0*/  @!P1 IMAD.MOV.U32 R46, RZ, RZ, R20 ;  /* 0x000000ffff2e9224 */ /* 0x001fc400078e0014 */
[----:B------:R-:W4:Y:S01]  /*357d0*/  LDL R20, [R1+0x408] ;  /* 0x0004080001147983 */ /* 0x000f220000100800 */
[----:B--2---:R-:W-:-:S03]  /*357e0*/  @!P1 IMAD.MOV.U32 R47, RZ, RZ, R21 ;  /* 0x000000ffff2f9224 */ /* 0x004fc600078e0015 */
[----:B------:R-:W2:Y:S04]  /*357f0*/  LDL R21, [R1+0x404] ;  /* 0x0004040001157983 */ /* 0x000ea80000100800 */
[----:B------:R0:W2:Y:S02]  /*35800*/  @!P1 LDG.E.U8 R81, desc[UR20][R46.64] ;  /* 0x000000142e519981 */ /* 0x0000a4000c1e1100 */
[----:B0-----:R-:W-:Y:S02]  /*35810*/  @!P1 IMAD.MOV.U32 R46, RZ, RZ, R18 ;  /* 0x000000ffff2e9224 */ /* 0x001fe400078e0012 */
[----:B------:R-:W2:Y:S01]  /*35820*/  LDL R18, [R1+0x3fc] ;  /* 0x0003fc0001127983 */ /* 0x000ea20000100800 */
[----:B---3--:R-:W-:-:S03]  /*35830*/  @!P1 IMAD.MOV.U32 R47, RZ, RZ, R19 ;  /* 0x000000ffff2f9224 */ /* 0x008fc600078e0013 */
[----:B------:R-:W3:Y:S04]  /*35840*/  LDL R19, [R1+0x3f8] ;  /* 0x0003f80001137983 */ /* 0x000ee80000100800 */
[----:B------:R-:W3:Y:S04]  /*35850*/  LDL.LU R37, [R1+0x2a4] ;  /* 0x0002a40001257983 */ /* 0x000ee80000300800 */
[----:B------:R-:W3:Y:S04]  /*35860*/  LDL.LU R31, [R1+0x298] ;  /* 0x00029800011f7983 */ /* 0x000ee80000300800 */
[----:B------:R-:W3:Y:S04]  /*35870*/  LDL.LU R32, [R1+0x294] ;  /* 0x0002940001207983 */ /* 0x000ee80000300800 */
[----:B------:R-:W3:Y:S04]  /*35880*/  LDL.LU R38, [R1+0x284] ;  /* 0x0002840001267983 */ /* 0x000ee80000300800 */
[----:B------:R-:W3:Y:S01]  /*35890*/  LDL.LU R76, [R1+0x280] ;  /* 0x00028000014c7983 */ /* 0x000ee20000300800 */
[----:B------:R-:W-:-:S02]  /*358a0*/  PRMT R83, RZ, 0x7610, R83 ;  /* 0x00007610ff537816 */ /* 0x000fc40000000053 */
[----:B------:R-:W-:Y:S02]  /*358b0*/  PRMT R85, RZ, 0x7610, R85 ;  /* 0x00007610ff557816 */ /* 0x000fe40000000055 */
[----:B------:R-:W-:Y:S02]  /*358c0*/  PRMT R87, RZ, 0x7610, R87 ;  /* 0x00007610ff577816 */ /* 0x000fe40000000057 */
[----:B------:R-:W-:Y:S02]  /*358d0*/  PRMT R88, RZ, 0x7610, R88 ;  /* 0x00007610ff587816 */ /* 0x000fe40000000058 */
[----:B------:R-:W-:Y:S01]  /*358e0*/  PRMT R89, RZ, 0x7610, R89 ;  /* 0x00007610ff597816 */ /* 0x000fe20000000059 */
[----:B------:R-:W3:Y:S04]  /*358f0*/  LDL.LU R74, [R1+0x274] ;  /* 0x00027400014a7983 */ /* 0x000ee80000300800 */
[----:B------:R0:W3:Y:S04]  /*35900*/  @!P1 LDG.E.U8 R83, desc[UR20][R46.64] ;  /* 0x000000142e539981 */ /* 0x0000e8000c1e1100 */
[----:B------:R-:W3:Y:S01]  /*35910*/  LDL.LU R33, [R1+0x270] ;  /* 0x0002700001217983 */ /* 0x000ee20000300800 */
[----:B0-----:R-:W-:-:S02]  /*35920*/  @!P1 IMAD.MOV.U32 R46, RZ, RZ, R24 ;  /* 0x000000ffff2e9224 */ /* 0x001fc400078e0018 */
[----:B----4-:R-:W-:-:S05]  /*35930*/  @!P1 IMAD.MOV.U32 R47, RZ, RZ, R25 ;  /* 0x000000ffff2f9224 */ /* 0x010fca00078e0019 */
[----:B------:R0:W4:Y:S02]  /*35940*/  @!P1 LDG.E.U8 R85, desc[UR20][R46.64] ;  /* 0x000000142e559981 */ /* 0x000124000c1e1100 */
[----:B0-----:R-:W-:Y:S02]  /*35950*/  @!P1 IMAD.MOV.U32 R46, RZ, RZ, R22 ;  /* 0x000000ffff2e9224 */ /* 0x001fe400078e0016 */
[----:B------:R-:W-:-:S05]  /*35960*/  @!P1 IMAD.MOV.U32 R47, RZ, RZ, R23 ;  /* 0x000000ffff2f9224 */ /* 0x000fca00078e0017 */
[----:B------:R0:W4:Y:S02]  /*35970*/  @!P1 LDG.E.U8 R87, desc[UR20][R46.64] ;  /* 0x000000142e579981 */ /* 0x000124000c1e1100 */
[----:B0-----:R-:W-:Y:S02]  /*35980*/  @!P1 IMAD.MOV.U32 R46, RZ, RZ, R20 ;  /* 0x000000ffff2e9224 */ /* 0x001fe400078e0014 */
[----:B--2---:R-:W-:Y:S02]  /*35990*/  @!P1 IMAD.MOV.U32 R47, RZ, RZ, R21 ;  /* 0x000000ffff2f9224 */ /* 0x004fe400078e0015 */
[----:B------:R-:W0:Y:S03]  /*359a0*/  S2R R21, SR_TID.X ;  /* 0x0000000000157919 */ /* 0x000e260000002100 */
[----:B------:R1:W2:Y:S02]  /*359b0*/  @!P1 LDG.E.U8 R88, desc[UR20][R46.64] ;  /* 0x000000142e589981 */ /* 0x0002a4000c1e1100 */
[----:B-1----:R-:W-:-:S02]  /*359c0*/  @!P1 IMAD.MOV.U32 R46, RZ, RZ, R18 ;  /* 0x000000ffff2e9224 */ /* 0x002fc400078e0012 */
[----:B---3--:R-:W-:Y:S02]  /*359d0*/  @!P1 IMAD.MOV.U32 R47, RZ, RZ, R19 ;  /* 0x000000ffff2f9224 */ /* 0x008fe400078e0013 */
[----:B------:R-:W3:Y:S04]  /*359e0*/  LDL.LU R19, [R1+0x264] ;  /* 0x0002640001137983 */ /* 0x000ee80000300800 */
[----:B------:R1:W2:Y:S04]  /*359f0*/  @!P1 LDG.E.U8 R89, desc[UR20][R46.64] ;  /* 0x000000142e599981 */ /* 0x0002a8000c1e1100 */
[----:B------:R-:W2:Y:S04]  /*35a00*/  LDL.LU R20, [R1+0x260] ;  /* 0x0002600001147983 */ /* 0x000ea80000300800 */
[----:B------:R-:W4:Y:S04]  /*35a10*/  LDL.LU R70, [R1+0x254] ;  /* 0x0002540001467983 */ /* 0x000f280000300800 */
[----:B------:R-:W4:Y:S04]  /*35a20*/  LDL.LU R82, [R1+0x250] ;  /* 0x0002500001527983 */ /* 0x000f280000300800 */
[----:B------:R-:W4:Y:S01]  /*35a30*/  LDL.LU R22, [R1+0x244] ;  /* 0x0002440001167983 */ /* 0x000f220000300800 */
[----:B0-----:R-:W-:-:S03]  /*35a40*/  LOP3.LUT R21, R21, 0x7f, RZ, 0xc0, !PT ;  /* 0x0000007f15157812 */ /* 0x001fc600078ec0ff */
[----:B------:R-:W4:Y:S04]  /*35a50*/  LDL.LU R23, [R1+0x240] ;  /* 0x0002400001177983 */ /* 0x000f280000300800 */
[----:B------:R-:W4:Y:S04]  /*35a60*/  LDL.LU R24, [R1+0x230] ;  /* 0x0002300001187983 */ /* 0x000f280000300800 */
[----:B------:R-:W4:Y:S01]  /*35a70*/  LDL.LU R25, [R1+0x1b8] ;  /* 0x0001b80001197983 */ /* 0x000f220000300800 */
[----:B-1----:R-:W-:-:S05]  /*35a80*/  LOP3.LUT R47, R21, 0x60, RZ, 0x3c, !PT ;  /* 0x00000060152f7812 */ /* 0x002fca00078e3cff */
[----:B------:R0:W-:Y:S04]  /*35a90*/  STS.U8 [R47+UR9+0x9300], R34 ;  /* 0x009300222f007988 */ /* 0x0001e80008000009 */
[----:B------:R1:W-:Y:S04]  /*35aa0*/  STS.U8 [R47+UR9+0xd300], R35 ;  /* 0x00d300232f007988 */ /* 0x0003e80008000009 */
[----:B------:R0:W-:Y:S04]  /*35ab0*/  STS.U8 [R47+UR9+0x9700], R36 ;  /* 0x009700242f007988 */ /* 0x0001e80008000009 */
[----:B------:R0:W-:Y:S04]  /*35ac0*/  STS.U8 [R47+UR9+0xd700], R37 ;  /* 0x00d700252f007988 */ /* 0x0001e80008000009 */
[----:B------:R-:W-:Y:S04]  /*35ad0*/  STS.U8 [R47+UR9+0x9b00], R31 ;  /* 0x009b001f2f007988 */ /* 0x000fe80008000009 */
[----:B------:R-:W-:Y:S04]  /*35ae0*/  STS.U8 [R47+UR9+0xdb00], R32 ;  /* 0x00db00202f007988 */ /* 0x000fe80008000009 */
        /* <DEDUP_REMOVED lines=8> */
[----:B0-----:R-:W4:Y:S04]  /*35b70*/  LDL.LU R38, [R1+0xed4] ;  /* 0x000ed40001267983 */ /* 0x001f280000300800 */
[----:B-1----:R-:W4:Y:S04]  /*35b80*/  LDL.LU R76, [R1+0xed0] ;  /* 0x000ed000014c7983 */ /* 0x002f280000300800 */
[----:B------:R-:W4:Y:S04]  /*35b90*/  LDL.LU R27, [R1+0xec8] ;  /* 0x000ec800011b7983 */ /* 0x000f280000300800 */
[----:B------:R0:W-:Y:S04]  /*35ba0*/  STS.U8 [R47+UR9+0xa300], R74 ;  /* 0x00a3004a2f007988 */ /* 0x0001e80008000009 */
[----:B------:R-:W4:Y:S04]  /*35bb0*/  LDL.LU R28, [R1+0xec4] ;  /* 0x000ec400011c7983 */ /* 0x000f280000300800 */
[----:B------:R1:W-:Y:S04]  /*35bc0*/  STS.U8 [R47+UR9+0xe300], R33 ;  /* 0x00e300212f007988 */ /* 0x0003e80008000009 */
[----:B------:R-:W4:Y:S04]  /*35bd0*/  LDL.LU R29, [R1+0xe98] ;  /* 0x000e9800011d7983 */ /* 0x000f280000300800 */
[----:B------:R-:W4:Y:S04]  /*35be0*/  LDL.LU R30, [R1+0xe88] ;  /* 0x000e8800011e7983 */ /* 0x000f280000300800 */
[----:B------:R-:W4:Y:S04]  /*35bf0*/  LDL.LU R31, [R1+0x2c0] ;  /* 0x0002c000011f7983 */ /* 0x000f280000300800 */
[----:B------:R-:W4:Y:S01]  /*35c00*/  LDL.LU R32, [R1+0x2bc] ;  /* 0x0002bc0001207983 */ /* 0x000f220000300800 */
[----:B------:R-:W-:-:S03]  /*35c10*/  LOP3.LUT R46, R21, 0x70, RZ, 0x3c, !PT ;  /* 0x00000070152e7812 */ /* 0x000fc600078e3cff */
[----:B0-----:R-:W4:Y:S04]  /*35c20*/  LDL.LU R74, [R1+0x2b0] ;  /* 0x0002b000014a7983 */ /* 0x001f280000300800 */
[----:B-1----:R-:W4:Y:S04]  /*35c30*/  LDL.LU R33, [R1+0x2ac] ;  /* 0x0002ac0001217983 */ /* 0x002f280000300800 */
[----:B---3--:R-:W-:Y:S04]  /*35c40*/  STS.U8 [R47+UR9+0xa700], R19 ;  /* 0x00a700132f007988 */ /* 0x008fe80008000009 */
[----:B--2---:R-:W-:Y:S04]  /*35c50*/  STS.U8 [R47+UR9+0xe700], R20 ;  /* 0x00e700142f007988 */ /* 0x004fe80008000009 */
[----:B----4-:R-:W-:Y:S04]  /*35c60*/  STS.U8 [R47+UR9+0xab00], R70 ;  /* 0x00ab00462f007988 */ /* 0x010fe80008000009 */
        /* <DEDUP_REMOVED lines=13> */
[----:B--2---:R-:W2:Y:S04]  /*35d40*/  LDL.LU R36, [R1+0x28c] ;  /* 0x00028c0001247983 */ /* 0x004ea80000300800 */
[----:B---3--:R-:W3:Y:S04]  /*35d50*/  LDL.LU R37, [R1+0x288] ;  /* 0x0002880001257983 */ /* 0x008ee80000300800 */
[----:B------:R0:W-:Y:S04]  /*35d60*/  STS.U8 [R46+UR9+0x8380], R38 ;  /* 0x008380262e007988 */ /* 0x0001e80008000009 */
[----:B------:R1:W-:Y:S04]  /*35d70*/  STS.U8 [R46+UR9+0xc380], R76 ;  /* 0x00c3804c2e007988 */ /* 0x0003e80008000009 */
[----:B0-----:R-:W3:Y:S04]  /*35d80*/  LDL.LU R38, [R1+0x27c] ;  /* 0x00027c0001267983 */ /* 0x001ee80000300800 */
[----:B-1----:R-:W3:Y:S04]  /*35d90*/  LDL.LU R76, [R1+0x278] ;  /* 0x00027800014c7983 */ /* 0x002ee80000300800 */
[----:B------:R-:W3:Y:S04]  /*35da0*/  LDL.LU R18, [R1+0x26c] ;  /* 0x00026c0001127983 */ /* 0x000ee80000300800 */
[----:B------:R-:W3:Y:S04]  /*35db0*/  LDL.LU R19, [R1+0x268] ;  /* 0x0002680001137983 */ /* 0x000ee80000300800 */
[----:B------:R-:W3:Y:S04]  /*35dc0*/  LDL.LU R20, [R1+0x25c] ;  /* 0x00025c0001147983 */ /* 0x000ee80000300800 */
[----:B------:R-:W3:Y:S04]  /*35dd0*/  LDL.LU R70, [R1+0x258] ;  /* 0x0002580001467983 */ /* 0x000ee80000300800 */
[----:B------:R0:W-:Y:S04]  /*35de0*/  STS.U8 [R46+UR9+0x8780], R27 ;  /* 0x0087801b2e007988 */ /* 0x0001e80008000009 */
[----:B------:R-:W3:Y:S04]  /*35df0*/  LDL.LU R82, [R1+0x24c] ;  /* 0x00024c0001527983 */ /* 0x000ee80000300800 */
[----:B------:R1:W-:Y:S04]  /*35e00*/  STS.U8 [R46+UR9+0xc780], R28 ;  /* 0x00c7801c2e007988 */ /* 0x0003e80008000009 */
        /* <DEDUP_REMOVED lines=20> */
[----:B----4-:R0:W-:Y:S04]  /*35f50*/  STS.U8 [R46+UR9+0x9780], R34 ;  /* 0x009780222e007988 */ /* 0x0101e80008000009 */
[----:B------:R1:W-:Y:S04]  /*35f60*/  STS.U8 [R46+UR9+0xd780], R35 ;  /* 0x00d780232e007988 */ /* 0x0003e80008000009 */
[----:B--2---:R2:W-:Y:S04]  /*35f70*/  STS.U8 [R46+UR9+0x9b80], R36 ;  /* 0x009b80242e007988 */ /* 0x0045e80008000009 */
[----:B---3--:R3:W-:Y:S04]  /*35f80*/  STS.U8 [R46+UR9+0xdb80], R37 ;  /* 0x00db80252e007988 */ /* 0x0087e80008000009 */
        /* <DEDUP_REMOVED lines=8> */
[----:B------:R0:W-:Y:S04]  /*36010*/  STS.U8 [R46+UR9+0xa380], R18 ;  /* 0x00a380122e007988 */ /* 0x0001e80008000009 */
[----:B------:R1:W-:Y:S04]  /*36020*/  STS.U8 [R46+UR9+0xe380], R19 ;  /* 0x00e380132e007988 */ /* 0x0003e80008000009 */
[----:B------:R0:W-:Y:S04]  /*36030*/  STS.U8 [R46+UR9+0xa780], R20 ;  /* 0x00a780142e007988 */ /* 0x0001e80008000009 */
        /* <DEDUP_REMOVED lines=34> */
[----:B0-----:R-:W3:Y:S04]  /*36260*/  LDL.LU R33, [R1+0xfb0] ;  /* 0x000fb00001217983 */ /* 0x001ee80000300800 */
        /* <DEDUP_REMOVED lines=10> */
[----:B0-----:R-:W2:Y:S04]  /*36310*/  LDL.LU R38, [R1+0xf9c] ;  /* 0x000f9c0001267983 */ /* 0x001ea80000300800 */
[----:B-1----:R-:W2:Y:S04]  /*36320*/  LDL.LU R76, [R1+0xf98] ;  /* 0x000f9800014c7983 */ /* 0x002ea80000300800 */
[----:B--2---:R0:W-:Y:S02]  /*36330*/  STS.U8 [R21+UR9+0x16400], R76 ;  /* 0x0164004c15007988 */ /* 0x0041e40008000009 */
[----:B0-----:R-:W0:Y:S02]  /*36340*/  S2R R76, SR_TID.X ;  /* 0x00000000004c7919 */ /* 0x001e240000002100 */
[----:B0-----:R-:W-:-:S05]  /*36350*/  LOP3.LUT R76, R76, 0x7f, RZ, 0xc0, !PT ;  /* 0x0000007f4c4c7812 */ /* 0x001fca00078ec0ff */
[----:B------:R0:W-:Y:S04]  /*36360*/  STS.U8 [R76+UR9+0x16800], R38 ;  /* 0x016800264c007988 */ /* 0x0001e80008000009 */
[----:B---3--:R1:W-:Y:S04]  /*36370*/  STS.U8 [R76+UR9+0x16c00], R37 ;  /* 0x016c00254c007988 */ /* 0x0083e80008000009 */
[----:B0-----:R-:W2:Y:S04]  /*36380*/  LDL.LU R38, [R1+0xc] ;  /* 0x00000c0001267983 */ /* 0x001ea80000300800 */
[----:B-1----:R-:W3:Y:S04]  /*36390*/  LDL.LU R37, [R1+0xac] ;  /* 0x0000ac0001257983 */ /* 0x002ee80000300800 */
[----:B------:R-:W-:Y:S04]  /*363a0*/  STS.U8 [R76+UR9+0x17000], R36 ;  /* 0x017000244c007988 */ /* 0x000fe80008000009 */
[----:B----4-:R0:W-:Y:S04]  /*363b0*/  STS.U8 [R76+UR9+0x17400], R35 ;  /* 0x017400234c007988 */ /* 0x0101e80008000009 */
[----:B0-----:R-:W4:Y:S01]  /*363c0*/  LDL.LU R35, [R1+0x20] ;  /* 0x0000200001237983 */ /* 0x001f220000300800 */
[----:B------:R-:W-:-:S03]  /*363d0*/  LOP3.LUT R21, R21, 0x10, RZ, 0x3c, !PT ;  /* 0x0000001015157812 */ /* 0x000fc600078e3cff */
[----:B------:R-:W-:Y:S04]  /*363e0*/  STS.U8 [R76+UR9+0x17800], R34 ;  /* 0x017800224c007988 */ /* 0x000fe80008000009 */
[----:B------:R-:W-:Y:S04]  /*363f0*/  STS.U8 [R76+UR9+0x17c00], R33 ;  /* 0x017c00214c007988 */ /* 0x000fe80008000009 */
[----:B---3--:R-:W-:Y:S04]  /*36400*/  STS.U8 [R21+UR9+0x14080], R37 ;  /* 0x0140802515007988 */ /* 0x008fe80008000009 */
        /* <DEDUP_REMOVED lines=9> */
[----:B---3--:R-:W3:Y:S04]  /*364a0*/  LDL.LU R24, [R1+0x68] ;  /* 0x0000680001187983 */ /* 0x008ee80000300800 */
[----:B------:R-:W3:Y:S04]  /*364b0*/  LDL.LU R25, [R1+0x58] ;  /* 0x0000580001197983 */ /* 0x000ee80000300800 */
[----:B------:R0:W-:Y:S04]  /*364c0*/  STS.U8 [R21+UR9+0x15880], R72 ;  /* 0x0158804815007988 */ /* 0x0001e80008000009 */
[----:B--2---:R-:W2:Y:S04]  /*364d0*/  LDL.LU R26, [R1+0x48] ;  /* 0x00004800011a7983 */ /* 0x004ea80000300800 */
[----:B0-----:R-:W2:Y:S04]  /*364e0*/  LDL.LU R72, [R1+0x1c] ;  /* 0x00001c0001487983 */ /* 0x001ea80000300800 */
[----:B----4-:R0:W-:Y:S04]  /*364f0*/  STS.U8 [R21+UR9+0x15c80], R35 ;  /* 0x015c802315007988 */ /* 0x0101e80008000009 */
[----:B------:R-:W4:Y:S01]  /*36500*/  LDL.LU R33, [R1+0x54] ;  /* 0x0000540001217983 */ /* 0x000f220000300800 */
[----:B0-----:R-:W0:Y:S03]  /*36510*/  S2R R35, SR_TID.X ;  /* 0x0000000000237919 */ /* 0x001e260000002100 */
[----:B------:R1:W-:Y:S04]  /*36520*/  STS.U8 [R21+UR9+0x16080], R38 ;  /* 0x0160802615007988 */ /* 0x0003e80008000009 */
[----:B------:R0:W-:Y:S04]  /*36530*/  STS.U8 [R21+UR9+0x16480], R74 ;  /* 0x0164804a15007988 */ /* 0x0001e80008000009 */
[----:B------:R0:W-:Y:S04]  /*36540*/  STS.U8 [R21+UR9+0x16880], R32 ;  /* 0x0168802015007988 */ /* 0x0001e80008000009 */
[----:B------:R0:W-:Y:S04]  /*36550*/  STS.U8 [R21+UR9+0x16c80], R31 ;  /* 0x016c801f15007988 */ /* 0x0001e80008000009 */
[----:B------:R-:W4:Y:S04]  /*36560*/  LDL.LU R34, [R1+0x2c] ;  /* 0x00002c0001227983 */ /* 0x000f280000300800 */
[----:B------:R0:W-:Y:S04]  /*36570*/  STS.U8 [R21+UR9+0x17080], R30 ;  /* 0x0170801e15007988 */ /* 0x0001e80008000009 */
[----:B------:R0:W-:Y:S04]  /*36580*/  STS.U8 [R21+UR9+0x17480], R29 ;  /* 0x0174801d15007988 */ /* 0x0001e80008000009 */
[----:B------:R-:W-:Y:S04]  /*36590*/  STS.U8 [R21+UR9+0x17880], R28 ;  /* 0x0178801c15007988 */ /* 0x000fe80008000009 */
[----:B-1----:R-:W4:Y:S04]  /*365a0*/  LDL.LU R38, [R1+0x18] ;  /* 0x0000180001267983 */ /* 0x002f280000300800 */
[----:B0-----:R-:W4:Y:S04]  /*365b0*/  LDL.LU R74, [R1+0x64] ;  /* 0x00006400014a7983 */ /* 0x001f280000300800 */
[----:B------:R-:W4:Y:S04]  /*365c0*/  LDL.LU R32, [R1+0x74] ;  /* 0x0000740001207983 */ /* 0x000f280000300800 */
[----:B------:R-:W4:Y:S04]  /*365d0*/  LDL.LU R31, [R1+0x7c] ;  /* 0x00007c00011f7983 */ /* 0x000f280000300800 */
[----:B------:R0:W-:Y:S04]  /*365e0*/  STS.U8 [R21+UR9+0x17c80], R27 ;  /* 0x017c801b15007988 */ /* 0x0001e80008000009 */
[----:B------:R-:W4:Y:S04]  /*365f0*/  LDL.LU R30, [R1+0x80] ;  /* 0x00008000011e7983 */ /* 0x000f280000300800 */
[----:B------:R-:W4:Y:S04]  /*36600*/  LDL.LU R29, [R1+0x84] ;  /* 0x00008400011d7983 */ /* 0x000f280000300800 */
[----:B0-----:R-:W4:Y:S04]  /*36610*/  LDL.LU R21, [R1+0xf94] ;  /* 0x000f940001157983 */ /* 0x001f280000300800 */
[----:B------:R-:W4:Y:S01]  /*36620*/  LDL.LU R27, [R1+0x8] ;  /* 0x00000800011b7983 */ /* 0x000f220000300800 */
[----:B------:R-:W-:-:S04]  /*36630*/  LOP3.LUT R35, R35, 0x7f, RZ, 0xc0, !PT ;  /* 0x0000007f23237812 */ /* 0x000fc800078ec0ff */
[----:B------:R-:W-:-:S05]  /*36640*/  LOP3.LUT R28, R35, 0x20, RZ, 0x3c, !PT ;  /* 0x00000020231c7812 */ /* 0x000fca00078e3cff */
[----:B------:R0:W-:Y:S04]  /*36650*/  STS.U8 [R28+UR9+0x14100], R22 ;  /* 0x014100161c007988 */ /* 0x0001e80008000009 */
[----:B------:R1:W-:Y:S04]  /*36660*/  STS.U8 [R28+UR9+0x14500], R23 ;  /* 0x014500171c007988 */ /* 0x0003e80008000009 */
[----:B------:R0:W-:Y:S04]  /*36670*/  STS.U8 [R28+UR9+0x14900], R36 ;  /* 0x014900241c007988 */ /* 0x0001e80008000009 */
[----:B------:R0:W-:Y:S04]  /*36680*/  STS.U8 [R28+UR9+0x14d00], R37 ;  /* 0x014d00251c007988 */ /* 0x0001e80008000009 */
[----:B---3--:R3:W-:Y:S04]  /*36690*/  STS.U8 [R28+UR9+0x15100], R24 ;  /* 0x015100181c007988 */ /* 0x0087e80008000009 */
[----:B------:R2:W-:Y:S04]  /*366a0*/  STS.U8 [R28+UR9+0x15500], R25 ;  /* 0x015500191c007988 */ /* 0x0005e80008000009 */
[----:B0-----:R-:W4:Y:S04]  /*366b0*/  LDL.LU R22, [R1+0xf90] ;  /* 0x000f900001167983 */ /* 0x001f280000300800 */
[----:B-1----:R-:W4:Y:S04]  /*366c0*/  LDL.LU R23, [R1+0xf8c] ;  /* 0x000f8c0001177983 */ /* 0x002f280000300800 */
[----:B------:R-:W4:Y:S04]  /*366d0*/  LDL.LU R36, [R1+0x44] ;  /* 0x0000440001247983 */ /* 0x000f280000300800 */
[----:B------:R-:W4:Y:S04]  /*366e0*/  LDL.LU R37, [R1+0x40] ;  /* 0x0000400001257983 */ /* 0x000f280000300800 */
[----:B---3--:R-:W3:Y:S04]  /*366f0*/  LDL.LU R24, [R1+0xf88] ;  /* 0x000f880001187983 */ /* 0x008ee80000300800 */
[----:B--2---:R-:W2:Y:S04]  /*36700*/  LDL.LU R25, [R1+0xf84] ;  /* 0x000f840001197983 */ /* 0x004ea80000300800 */
[----:B------:R0:W-:Y:S04]  /*36710*/  STS.U8 [R28+UR9+0x15900], R26 ;  /* 0x0159001a1c007988 */ /* 0x0001e80008000009 */
[----:B------:R1:W-:Y:S04]  /*36720*/  STS.U8 [R28+UR9+0x15d00], R72 ;  /* 0x015d00481c007988 */ /* 0x0003e80008000009 */
[----:B0-----:R-:W2:Y:S04]  /*36730*/  LDL.LU R26, [R1+0xf80] ;  /* 0x000f8000011a7983 */ /* 0x001ea80000300800 */
[----:B-1----:R-:W2:Y:S01]  /*36740*/  LDL.LU R72, [R1+0xf7c] ;  /* 0x000f7c0001487983 */ /* 0x002ea20000300800 */
[----:B------:R-:W-:-:S03]  /*36750*/  LOP3.LUT R35, R35, 0x30, RZ, 0x3c, !PT ;  /* 0x0000003023237812 */ /* 0x000fc600078e3cff */
[----:B----4-:R-:W-:Y:S04]  /*36760*/  STS.U8 [R28+UR9+0x16100], R27 ;  /* 0x0161001b1c007988 */ /* 0x010fe80008000009 */
[----:B--2---:R-:W-:Y:S04]  /*36770*/  STS.U8 [R28+UR9+0x16500], R72 ;  /* 0x016500481c007988 */ /* 0x004fe80008000009 */
[----:B------:R-:W-:Y:S04]  /*36780*/  STS.U8 [R28+UR9+0x16900], R26 ;  /* 0x0169001a1c007988 */ /* 0x000fe80008000009 */
[----:B------:R-:W-:Y:S04]  /*36790*/  STS.U8 [R28+UR9+0x16d00], R25 ;  /* 0x016d00191c007988 */ /* 0x000fe80008000009 */
        /* <DEDUP_REMOVED lines=28> */
[----:B------:R0:W-:Y:S04]  /*36960*/  STS.U8 [R38+UR9+0x15e00], R7 ;  /* 0x015e000726007988 */ /* 0x0001e80008000009 */
[----:B------:R-:W-:Y:S04]  /*36970*/  STS.U8 [R38+UR9+0x16200], R80 ;  /* 0x0162005026007988 */ /* 0x000fe80008000009 */
[----:B------:R-:W-:Y:S04]  /*36980*/  STS.U8 [R38+UR9+0x16600], R68 ;  /* 0x0166004426007988 */ /* 0x000fe80008000009 */
[----:B------:R-:W-:Y:S04]  /*36990*/  STS.U8 [R38+UR9+0x16a00], R14 ;  /* 0x016a000e26007988 */ /* 0x000fe80008000009 */
[----:B------:R-:W-:Y:S04]  /*369a0*/  STS.U8 [R38+UR9+0x16e00], R13 ;  /* 0x016e000d26007988 */ /* 0x000fe80008000009 */
[----:B0-----:R0:W5:Y:S01]  /*369b0*/  LDL.LU R4, [R1+0xf78] ;  /* 0x000f780001047983 */ /* 0x0011620000300800 */
[----:B------:R-:W-:-:S03]  /*369c0*/  LOP3.LUT R76, R76, 0x50, RZ, 0x3c, !PT ;  /* 0x000000504c4c7812 */ /* 0x000fc600078e3cff */
[----:B-1----:R0:W5:Y:S04]  /*369d0*/  LDL.LU R5, [R1+0xf74] ;  /* 0x000f740001057983 */ /* 0x0021680000300800 */
[----:B------:R-:W-:Y:S04]  /*369e0*/  STS.U8 [R38+UR9+0x17200], R12 ;  /* 0x0172000c26007988 */ /* 0x000fe80008000009 */
[----:B--2---:R0:W5:Y:S04]  /*369f0*/  LDL.LU R2, [R1+0xf70] ;  /* 0x000f700001027983 */ /* 0x0041680000300800 */
[----:B------:R-:W-:Y:S04]  /*36a00*/  STS.U8 [R38+UR9+0x17600], R11 ;  /* 0x0176000b26007988 */ /* 0x000fe80008000009 */
[----:B---3--:R0:W5:Y:S04]  /*36a10*/  LDL.LU R3, [R1+0xf6c] ;  /* 0x000f6c0001037983 */ /* 0x0081680000300800 */
[----:B------:R-:W-:Y:S04]  /*36a20*/  STS.U8 [R38+UR9+0x17a00], R10 ;  /* 0x017a000a26007988 */ /* 0x000fe80008000009 */
[----:B----4-:R0:W5:Y:S04]  /*36a30*/  LDL.LU R8, [R1+0xf68] ;  /* 0x000f680001087983 */ /* 0x0101680000300800 */
[----:B------:R-:W-:Y:S04]  /*36a40*/  STS.U8 [R38+UR9+0x17e00], R9 ;  /* 0x017e000926007988 */ /* 0x000fe80008000009 */
[----:B------:R0:W5:Y:S04]  /*36a50*/  LDL.LU R7, [R1+0xf64] ;  /* 0x000f640001077983 */ /* 0x0001680000300800 */
[----:B------:R1:W-:Y:S04]  /*36a60*/  STS.U8 [R76+UR9+0x14280], R6 ;  /* 0x014280064c007988 */ /* 0x0003e80008000009 */
[----:B------:R2:W-:Y:S04]  /*36a70*/  STS.U8 [R76+UR9+0x14680], R0 ;  /* 0x014680004c007988 */ /* 0x0005e80008000009 */
[----:B-1----:R0:W5:Y:S04]  /*36a80*/  LDL.LU R6, [R1+0xf60] ;  /* 0x000f600001067983 */ /* 0x0021680000300800 */
[----:B--2---:R0:W5:Y:S04]  /*36a90*/  LDL.LU R0, [R1+0xf5c] ;  /* 0x000f5c0001007983 */ /* 0x0041680000300800 */
        /* <DEDUP_REMOVED lines=47> */
[----:B-1----:R-:W1:Y:S01]  /*36d90*/  FENCE.VIEW.ASYNC.S ;  /* 0x00000000000073c6 */ /* 0x002e620000000000 */
[----:B------:R-:W-:Y:S01]  /*36da0*/  ULEA UR11, UR18, UR9, 0x3 ;  /* 0x00000009120b7291 */ /* 0x000fe2000f8e18ff */
[----:B------:R-:W-:-:S03]  /*36db0*/  UMOV UR4, UR5 ;  /* 0x0000000500047c82 */ /* 0x000fc60008000000 */
[----:B------:R-:W-:Y:S01]  /*36dc0*/  UIADD3 UR11, UPT, UPT, UR11, 0x18000, URZ ;  /* 0x000180000b0b7890 */ /* 0x000fe2000fffe0ff */
[----:B-1----:R-:W-:Y:S06]  /*36dd0*/  BAR.SYNC.DEFER_BLOCKING 0x0 ;  /* 0x0000000000007b1d */ /* 0x002fec0000010000 */
[----:B0-----:R-:W-:Y:S05]  /*36de0*/  @P0 BRA `(.L_x_9) ;  /* 0x0000000000880947 */ /* 0x001fea0003800000 */
[----:B------:R-:W-:Y:S02]  /*36df0*/  UIADD3 UR19, UPT, UPT, UR8, 0x80, URZ ;  /* 0x0000008008137890 */ /* 0x000fe4000fffe0ff */
[----:B------:R-:W-:Y:S02]  /*36e00*/  UIADD3 UR50, UPT, UPT, UR8, 0x80, URZ ;  /* 0x0000008008327890 */ /* 0x000fe4000fffe0ff */
[----:B------:R-:W-:Y:S01]  /*36e10*/  UIADD3 UR51, UPT, UPT, UR8, 0x80, URZ ;  /* 0x0000008008337890 */ /* 0x000fe2000fffe0ff */
[----:B------:R-:W-:Y:S01]  /*36e20*/  UMOV UR16, 0x0 ;  /* 0x0000000000107882 */ /* 0x000fe20000000000 */
[----:B------:R-:W-:Y:S01]  /*36e30*/  UMOV UR17, 0x8208010 ;  /* 0x0820801000117882 */ /* 0x000fe20000000000 */
[----:B------:R-:W-:Y:S01]  /*36e40*/  UMOV UR15, 0x40004040 ;  /* 0x40004040000f7882 */ /* 0x000fe20000000000 */
[----:B------:R-:W-:Y:S02]  /*36e50*/  UIADD3 UR56, UPT, UPT, UR8, 0x80, URZ ;  /* 0x0000008008387890 */ /* 0x000fe4000fffe0ff */
[----:B------:R0:W-:Y:S01]  /*36e60*/  UTCQMMA gdesc[UR14], gdesc[UR12], tmem[UR8], tmem[UR16], idesc[UR17], UPT ;  /* 0x00ff100c0e0075ea */ /* 0x0001e2000b800308 */
[----:B------:R-:W-:Y:S01]  /*36e70*/  UMOV UR42, 0x0 ;  /* 0x00000000002a7882 */ /* 0x000fe20000000000 */
[----:B------:R-:W-:Y:S01]  /*36e80*/  UMOV UR43, 0x8208010 ;  /* 0x08208010002b7882 */ /* 0x000fe20000000000 */
[----:B------:R-:W-:Y:S01]  /*36e90*/  UMOV UR44, 0x0 ;  /* 0x00000000002c7882 */ /* 0x000fe20000000000 */
[----:B------:R-:W-:Y:S01]  /*36ea0*/  UMOV UR45, 0x8208010 ;  /* 0x08208010002d7882 */ /* 0x000fe20000000000 */
        /* <DEDUP_REMOVED lines=11> */
[----:B------:R-:W-:Y:S01]  /*36f60*/  UMOV UR6, UR11 ;  /* 0x0000000b00067c82 */ /* 0x000fe20008000000 */
[----:B------:R-:W-:Y:S01]  /*36f70*/  UMOV UR7, URZ ;  /* 0x000000ff00077c82 */ /* 0x000fe20008000000 */
[----:B------:R0:W-:Y:S01]  /*36f80*/  UTCQMMA gdesc[UR34], gdesc[UR12], tmem[UR19], tmem[UR48], idesc[UR49], UPT ;  /* 0x00ff300c220075ea */ /* 0x0001e2000b800313 */
[----:B------:R-:W-:Y:S01]  /*36f90*/  UMOV UR58, 0x0 ;  /* 0x00000000003a7882 */ /* 0x000fe20000000000 */
[----:B------:R-:W-:Y:S01]  /*36fa0*/  UMOV UR59, 0x8208010 ;  /* 0x08208010003b7882 */ /* 0x000fe20000000000 */
[----:B------:R0:W-:Y:S01]  /*36fb0*/  UTCQMMA gdesc[UR36], gdesc[UR24], tmem[UR50], tmem[UR52], idesc[UR53], UPT ;  /* 0x00ff3418240075ea */ /* 0x0001e2000b800332 */
[----:B------:R-:W-:Y:S01]  /*36fc0*/  UMOV UR5, UR6 ;  /* 0x0000000600057c82 */ /* 0x000fe20008000000 */
[----:B------:R0:W-:Y:S01]  /*36fd0*/  UTCQMMA gdesc[UR38], gdesc[UR28], tmem[UR51], tmem[UR54], idesc[UR55], UPT ;  /* 0x00ff361c260075ea */ /* 0x0001e2000b800333 */
[----:B------:R0:W-:Y:S01]  /*36fe0*/  UTCQMMA gdesc[UR40], gdesc[UR32], tmem[UR56], tmem[UR58], idesc[UR59], UPT ;  /* 0x00ff3a20280075ea */ /* 0x0001e2000b800338 */
[----:B------:R0:W-:Y:S01]  /*36ff0*/  UTCBAR [UR5], URZ ;  /* 0x000000ff050073e9 */ /* 0x0001e200080000ff */
[----:B------:R-:W-:Y:S01]  /*37000*/  NOP ;  /* 0x0000000000007918 */ /* 0x000fe20000000000 */
.L_x_9:
[----:B------:R-:W2:Y:S04]  /*37010*/  LDL R10, [R1+0xedc] ;  /* 0x000edc00010a7983 */ /* 0x000ea80000100800 */
[----:B------:R-:W2:Y:S01]  /*37020*/  LDL.LU R9, [R1+0xecc] ;  /* 0x000ecc0001097983 */ /* 0x000ea20000300800 */
[----:B------:R-:W-:-:S04]  /*37030*/  UIADD3 UR18, UPT, UPT, UR18, 0x1, URZ ;  /* 0x0000000112127890 */ /* 0x000fc8000fffe0ff */
[----:B------:R-:W-:-:S04]  /*37040*/  UISETP.GT.AND UP1, UPT, UR18, 0x1, UPT ;  /* 0x000000011200788c */ /* 0x000fc8000bf24270 */
[----:B0-----:R-:W-:Y:S02]  /*37050*/  USEL UR5, URZ, 0x1, !UP1 ;  /* 0x00000001ff057887 */ /* 0x001fe4000c800000 */
[----:B------:R-:W-:Y:S02]  /*37060*/  USEL UR18, UR18, URZ, !UP1 ;  /* 0x000000ff12127287 */ /* 0x000fe4000c800000 */
[----:B------:R-:W-:Y:S01]  /*37070*/  ULOP3.LUT UR5, UR4, UR5, URZ, 0x3c, !UPT ;  /* 0x0000000504057292 */ /* 0x000fe2000f8e3cff */
[----:B--2---:R-:W-:Y:S02]  /*37080*/  ISETP.NE.U32.AND P1, PT, R9, R10, PT ;  /* 0x0000000a0900720c */ /* 0x004fe40003f25070 */
[----:B------:R-:W2:Y:S01]  /*37090*/  LDL.LU R9, [R1+0xed8] ;  /* 0x000ed80001097983 */ /* 0x000ea20000300800 */
[----:B------:R-:W-:-:S03]  /*370a0*/  IMAD.U32 R10, RZ, RZ, UR4 ;  /* 0x00000004ff0a7e24 */ /* 0x000fc6000f8e00ff */
[----:B--2---:R0:W-:Y:S07]  /*370b0*/  STL [R1+0xecc], R9 ;  /* 0x000ecc0901007387 */ /* 0x0041ee0000100800 */
[----:B------:R-:W-:Y:S05]  /*370c0*/  @P1 BRA `(.L_x_10) ;  /* 0xfffffe8400b01947 */ /* 0x000fea000383ffff */
.L_x_7:
[----:B0-----:R-:W2:Y:S01]  /*370d0*/  LDL R9, [R1+0x2d0] ;  /* 0x0002d00001097983 */ /* 0x001ea20000100800 */
[----:B------:R-:W0:Y:S01]  /*370e0*/  LDC R11, c[0x0][0x3a0] ;  /* 0x0000e800ff0b7b82 */ /* 0x000e220000000800 */
[----:B------:R-:W1:Y:S01]  /*370f0*/  LDCU.64 UR30, c[0x0][0x398] ;  /* 0x00007300ff1e77ac */ /* 0x000e620008000a00 */
[C---:B-----5:R-:W-:Y:S02]  /*37100*/  VIADD R2, R0.reuse, 0x7f ;  /* 0x0000007f00027836 */ /* 0x060fe40000000000 */
[C---:B------:R-:W-:Y:S01]  /*37110*/  VIADD R4, R0.reuse, 0x2 ;  /* 0x0000000200047836 */ /* 0x040fe20000000000 */
[----:B------:R-:W3:Y:S01]  /*37120*/  LDCU UR6, c[0x0][0x39c] ;  /* 0x00007380ff0677ac */ /* 0x000ee20008000800 */
[C---:B------:R-:W-:Y:S02]  /*37130*/  VIADD R3, R0.reuse, 0x1 ;  /* 0x0000000100037836 */ /* 0x040fe40000000000 */
[----:B------:R-:W2:Y:S01]  /*37140*/  LDC R69, c[0x0][0x3b4] ;  /* 0x0000ed00ff457b82 */ /* 0x000ea20000000800 */
[----:B------:R-:W4:Y:S01]  /*37150*/  LDCU UR28, c[0x0][0x3b8] ;  /* 0x00007700ff1c77ac */ /* 0x000f220008000800 */
[----:B------:R-:W-:-:S02]  /*37160*/  VIADD R5, R0, 0x3 ;  /* 0x0000000300057836 */ /* 0x000fc40000000000 */
[----:B------:R-:W-:Y:S01]  /*37170*/  VIADD R8, R0, 0x4 ;  /* 0x0000000400087836 */ /* 0x000fe20000000000 */
[----:B------:R-:W0:Y:S01]  /*37180*/  LDCU UR5, c[0x0][0x39c] ;  /* 0x00007380ff0577ac */ /* 0x000e220008000800 */
[----:B------:R-:W0:Y:S01]  /*37190*/  LDCU UR7, c[0x0][0x39c] ;  /* 0x00007380ff0777ac */ /* 0x000e220008000800 */
[----:B-1----:R-:W-:Y:S01]  /*371a0*/  ISETP.GE.AND P1, PT, R2, UR31, PT ;  /* 0x0000001f02007c0c */ /* 0x002fe2000bf26270 */
[----:B------:R-:W1:Y:S01]  /*371b0*/  LDCU.128 UR12, c[0x0][0x390] ;  /* 0x00007200ff0c77ac */ /* 0x000e620008000c00 */
[----:B---3--:R-:W-:Y:S01]  /*371c0*/  ISETP.GE.AND P3, PT, R4, UR6, PT ;  /* 0x0000000604007c0c */ /* 0x008fe2000bf66270 */
[----:B0-----:R-:W-:Y:S01]  /*371d0*/  VIADD R11, R11, 0x7f ;  /* 0x0000007f0b0b7836 */ /* 0x001fe20000000000 */
[----:B------:R-:W0:Y:S01]  /*371e0*/  LDCU UR16, c[0x0][0x39c] ;  /* 0x00007380ff1077ac */ /* 0x000e220008000800 */
[----:B----4-:R-:W-:-:S03]  /*371f0*/  IMAD R4, R0, UR28, RZ ;  /* 0x0000001c00047c24 */ /* 0x010fc6000f8e02ff */
[----:B------:R-:W-:Y:S02]  /*37200*/  ISETP.GE.AND P6, PT, R11, 0x80, PT ;  /* 0x000000800b00780c */ /* 0x000fe40003fc6270 */
[----:B------:R-:W-:Y:S02]  /*37210*/  ISETP.GE.AND P0, PT, R3, UR5, PT ;  /* 0x0000000503007c0c */ /* 0x000fe4000bf06270 */
[----:B------:R-:W-:Y:S02]  /*37220*/  SHF.R.S32.HI R6, RZ, 0x1f, R4 ;  /* 0x0000001fff067819 */ /* 0x000fe40000011404 */
[----:B------:R-:W-:Y:S01]  /*37230*/  ISETP.GE.AND P4, PT, R5, UR7, PT ;  /* 0x0000000705007c0c */ /* 0x000fe2000bf86270 */
[----:B------:R-:W-:Y:S02]  /*37240*/  VIADD R5, R4, UR28 ;  /* 0x0000001c04057c36 */ /* 0x000fe40008000000 */
[----:B--2---:R-:W-:-:S04]  /*37250*/  IMAD R2, R9, R69, RZ ;  /* 0x0000004509027224 */ /* 0x004fc800078e02ff */
[----:B------:R-:W-:Y:S01]  /*37260*/  IMAD R69, R69, 0x80, R2 ;  /* 0x0000008045457824 */ /* 0x000fe200078e0202 */
[----:B-1----:R-:W-:Y:S01]  /*37270*/  IADD3 R3, P5, PT, R2, UR12, RZ ;  /* 0x0000000c02037c10 */ /* 0x002fe2000ffbe0ff */
[----:B0-----:R-:W-:-:S12]  /*37280*/  @!P6 BRA `(.L_x_11) ;  /* 0x000000000010e947 */ /* 0x001fd80003800000 */
[----:B------:R-:W-:-:S06]  /*37290*/  USHF.L.U32 UR4, UR4, 0x1f, URZ ;  /* 0x0000001f04047899 */ /* 0x000fcc00080006ff */
[----:B------:R-:W-:-:S04]  /*372a0*/  IMAD.U32 R7, RZ, RZ, UR4 ;  /* 0x00000004ff077e24 */ /* 0x000fc8000f8e00ff */
[----:B------:R-:W0:Y:S02]  /*372b0*/  SYNCS.PHASECHK.TRANS64.TRYWAIT P6, [UR11], R7 ;  /* 0x00000007ff0075a7 */ /* 0x000e2400080c110b */
[----:B0-----:R-:W-:Y:S05]  /*372c0*/  @!P6 BRA `(.L_x_12) ;  /* 0x000000b40018e947 */ /* 0x001fea0003800000 */
.L_x_11:
[----:B------:R-:W-:Y:S01]  /*372d0*/  LEA.HI.X.SX32 R2, R2, UR13, 0x1, P5 ;  /* 0x0000000d02027c11 */ /* 0x000fe2000a8f0eff */
[----:B------:R-:W-:Y:S01]  /*372e0*/  BAR.SYNC.DEFER_BLOCKING 0x0 ;  /* 0x0000000000007b1d */ /* 0x000fe20000010000 */
[-C--:B------:R-:W-:Y:S02]  /*372f0*/  IADD3 R42, P5, PT, R4, R3.reuse, RZ ;  /* 0x00000003042a7210 */ /* 0x080fe40007fbe0ff */
[----:B------:R-:W-:Y:S02]  /*37300*/  IADD3 R68, P6, PT, R69, UR12, RZ ;  /* 0x0000000c45447c10 */ /* 0x000fe4000ffde0ff */
[----:B------:R-:W-:Y:S01]  /*37310*/  SHF.R.S32.HI R7, RZ, 0x1f, R5 ;  /* 0x0000001fff077819 */ /* 0x000fe20000011405 */
[----:B------:R-:W-:Y:S01]  /*37320*/  IMAD.X R43, R6, 0x1, R2, P5 ;  /* 0x00000001062b7824 */ /* 0x000fe200028e0602 */
[----:B------:R-:W-:Y:S01]  /*37330*/  IADD3 R10, P5, PT, R5, R3, RZ ;  /* 0x00000003050a7210 */ /* 0x000fe20007fbe0ff */
[----:B------:R-:W0:Y:S01]  /*37340*/  LDCU UR4, c[0x0][0x39c] ;  /* 0x00007380ff0477ac */ /* 0x000e220008000800 */
[----:B------:R-:W-:-:S02]  /*37350*/  LEA.HI.X.SX32 R69, R69, UR13, 0x1, P6 ;  /* 0x0000000d45457c11 */ /* 0x000fc4000b0f0eff */
[-C--:B------:R-:W-:Y:S01]  /*37360*/  IADD3 R30, P6, PT, R4, R68.reuse, RZ ;  /* 0x00000044041e7210 */ /* 0x080fe20007fde0ff */
[----:B------:R-:W-:Y:S01]  /*37370*/  IMAD.X R11, R7, 0x1, R2, P5 ;  /* 0x00000001070b7824 */ /* 0x000fe200028e0602 */
[----:B------:R-:W1:Y:S01]  /*37380*/  LDCU.64 UR32, c[0x0][0x398] ;  /* 0x00007300ff2077ac */ /* 0x000e620008000a00 */
[C---:B------:R-:W-:Y:S02]  /*37390*/  VIADD R4, R5.reuse, UR28 ;  /* 0x0000001c05047c36 */ /* 0x040fe40008000000 */
[--C-:B------:R-:W-:Y:S01]  /*373a0*/  IMAD.X R31, R6, 0x1, R69.reuse, P6 ;  /* 0x00000001061f7824 */ /* 0x100fe200030e0645 */
[----:B------:R2:W-:Y:S01]  /*373b0*/  STL.64 [R1+0x450], R10 ;  /* 0x0004500a01007387 */ /* 0x0005e20000100a00 */
[----:B------:R-:W-:Y:S01]  /*373c0*/  IADD3 R12, P6, PT, R5, R68, RZ ;  /* 0x00000044050c7210 */ /* 0x000fe20007fde0ff */
[----:B------:R-:W-:Y:S01]  /*373d0*/  VIADD R5, R4, UR28 ;  /* 0x0000001c04057c36 */ /* 0x000fe20008000000 */
[----:B------:R-:W-:Y:S01]  /*373e0*/  SHF.R.S32.HI R6, RZ, 0x1f, R4 ;  /* 0x0000001fff067819 */ /* 0x000fe20000011404 */
[----:B------:R-:W3:Y:S02]  /*373f0*/  LDCU.64 UR6, c[0x0][0x398] ;  /* 0x00007300ff0677ac */ /* 0x000ee40008000a00 */
[----:B------:R-:W-:Y:S01]  /*37400*/  IMAD.X R13, R7, 0x1, R69, P6 ;  /* 0x00000001070d7824 */ /* 0x000fe200030e0645 */
[----:B------:R-:W4:Y:S02]  /*37410*/  @!P2 SYNCS.CCTL.IV [UR9+0x18000] ;  /* 0x01800000ff00a9b1 */ /* 0x000f240008000009 */
[----:B----4-:R-:W-:Y:S01]  /*37420*/  BAR.SYNC.DEFER_BLOCKING 0x0 ;  /* 0x0000000000007b1d */ /* 0x010fe20000010000 */
[----:B------:R-:W-:-:S02]  /*37430*/  SHF.R.S32.HI R7, RZ, 0x1f, R5 ;  /* 0x0000001fff077819 */ /* 0x000fc40000011405 */
[----:B------:R-:W-:Y:S01]  /*37440*/  ISETP.GE.AND P6, PT, R8, UR16, PT ;  /* 0x0000001008007c0c */ /* 0x000fe2000bfc6270 */
[----:B------:R-:W-:Y:S01]  /*37450*/  VIADD R8, R0, 0x5 ;  /* 0x0000000500087836 */ /* 0x000fe20000000000 */
[-C--:B--2---:R-:W-:Y:S01]  /*37460*/  IADD3 R10, P5, PT, R4, R3.reuse, RZ ;  /* 0x00000003040a7210 */ /* 0x084fe20007fbe0ff */
[----:B------:R-:W2:Y:S04]  /*37470*/  LDCU.64 UR12, c[0x0][0x398] ;  /* 0x00007300ff0c77ac */ /* 0x000ea80008000a00 */
[----:B------:R-:W-:Y:S01]  /*37480*/  IMAD.X R11, R6, 0x1, R2, P5 ;  /* 0x00000001060b7824 */ /* 0x000fe200028e0602 */
[----:B------:R-:W-:Y:S01]  /*37490*/  IADD3 R14, P5, PT, R4, R68, RZ ;  /* 0x00000044040e7210 */ /* 0x000fe20007fbe0ff */
[----:B------:R-:W-:Y:S01]  /*374a0*/  VIADD R4, R5, UR28 ;  /* 0x0000001c05047c36 */ /* 0x000fe20008000000 */
[----:B------:R-:W4:Y:S03]  /*374b0*/  LDCU.64 UR16, c[0x0][0x398] ;  /* 0x00007300ff1077ac */ /* 0x000f260008000a00 */
[----:B------:R-:W-:Y:S01]  /*374c0*/  IMAD.X R15, R6, 0x1, R69, P5 ;  /* 0x00000001060f7824 */ /* 0x000fe200028e0645 */
[----:B------:R-:W-:Y:S01]  /*374d0*/  SHF.R.S32.HI R9, RZ, 0x1f, R4 ;  /* 0x0000001fff097819 */ /* 0x000fe20000011404 */
[----:B------:R-:W5:Y:S03]  /*374e0*/  LDCU.64 UR22, c[0x0][0x398] ;  /* 0x00007300ff1677ac */ /* 0x000f660008000a00 */
[----:B------:R0:W-:Y:S01]  /*374f0*/  STL.64 [R1+0x438], R14 ;  /* 0x0004380e01007387 */ /* 0x0001e20000100a00 */
[----:B------:R-:W1:Y:S01]  /*37500*/  LDCU.64 UR18, c[0x0][0x398] ;  /* 0x00007300ff1277ac */ /* 0x000e620008000a00 */
[----:B------:R-:W1:Y:S01]  /*37510*/  @!P2 SYNCS.CCTL.IV [UR9+0x18008] ;  /* 0x01800800ff00a9b1 */ /* 0x000e620008000009 */
[-C--:B------:R-:W-:Y:S01]  /*37520*/  IADD3 R16, P2, PT, R4, R3.reuse, RZ ;  /* 0x0000000304107210 */ /* 0x080fe20007f5e0ff */
[----:B------:R-:W1:Y:S04]  /*37530*/  LDCU.64 UR26, c[0x0][0x398] ;  /* 0x00007300ff1a77ac */ /* 0x000e680008000a00 */
[--C-:B------:R-:W-:Y:S01]  /*37540*/  IMAD.X R17, R9, 0x1, R2.reuse, P2 ;  /* 0x0000000109117824 */ /* 0x100fe200010e0602 */
[----:B------:R-:W1:Y:S01]  /*37550*/  LDCU.64 UR24, c[0x0][0x398] ;  /* 0x00007300ff1877ac */ /* 0x000e620008000a00 */
[----:B0-----:R-:W-:Y:S01]  /*37560*/  IADD3 R14, P5, PT, R5, R3, RZ ;  /* 0x00000003050e7210 */ /* 0x001fe20007fbe0ff */
[----:B------:R-:W0:Y:S04]  /*37570*/  LDCU UR9, c[0x0][0x398] ;  /* 0x00007300ff0977ac */ /* 0x000e280008000800 */
[----:B------:R-:W-:-:S05]  /*37580*/  IMAD.X R15, R7, 0x1, R2, P5 ;  /* 0x00000001070f7824 */ /* 0x000fca00028e0602 */
[----:B------:R0:W-:Y:S02]  /*37590*/  STL.64 [R1+0x430], R14 ;  /* 0x0004300e01007387 */ /* 0x0001e40000100a00 */
[----:B0-----:R-:W-:Y:S01]  /*375a0*/  IADD3 R14, P5, PT, R5, R68, RZ ;  /* 0x00000044050e7210 */ /* 0x001fe20007fbe0ff */
[----:B------:R-:W-:-:S04]  /*375b0*/  VIADD R5, R4, UR28 ;  /* 0x0000001c04057c36 */ /* 0x000fc80008000000 */
[----:B------:R-:W-:Y:S01]  /*375c0*/  IMAD.X R15, R7, 0x1, R69, P5 ;  /* 0x00000001070f7824 */ /* 0x000fe200028e0645 */
[C---:B------:R-:W-:Y:S02]  /*375d0*/  IADD3 R28, P2, PT, R5.reuse, R3, RZ ;  /* 0x00000003051c7210 */ /* 0x040fe40007f5e0ff */
[----:B------:R-:W-:Y:S02]  /*375e0*/  SHF.R.S32.HI R6, RZ, 0x1f, R5 ;  /* 0x0000001fff067819 */ /* 0x000fe40000011405 */
[----:B------:R0:W-:Y:S04]  /*375f0*/  STL.64 [R1+0x428], R14 ;  /* 0x0004280e01007387 */ /* 0x0001e80000100a00 */
[----:B------:R-:W-:Y:S04]  /*37600*/  STL.64 [R1+0x420], R16 ;  /* 0x0004201001007387 */ /* 0x000fe80000100a00 */
[----:B------:R-:W-:Y:S01]  /*37610*/  STL.64 [R1+0x1120], R68 ;  /* 0x0011204401007387 */ /* 0x000fe20000100a00 */
[----:B0-----:R-:W-:Y:S01]  /*37620*/  IADD3 R14, P5, PT, R4, R68, RZ ;  /* 0x00000044040e7210 */ /* 0x001fe20007fbe0ff */
[----:B------:R-:W-:-:S04]  /*37630*/  VIADD R4, R5, UR28 ;  /* 0x0000001c05047c36 */ /* 0x000fc80008000000 */
[----:B------:R-:W-:Y:S01]  /*37640*/  IMAD.X R15, R9, 0x1, R69, P5 ;  /* 0x00000001090f7824 */ /* 0x000fe200028e0645 */
[----:B------:R-:W-:-:S04]  /*37650*/  IADD3 R26, P5, PT, R5, R68, RZ ;  /* 0x00000044051a7210 */ /* 0x000fc80007fbe0ff */
[----:B------:R-:W-:Y:S04]  /*37660*/  STL.64 [R1+0x418], R14 ;  /* 0x0004180e01007387 */ /* 0x000fe80000100a00 */
[----:B------:R-:W-:Y:S04]  /*37670*/  STL.64 [R1+0x1118], R42 ;  /* 0x0011182a01007387 */ /* 0x000fe80000100a00 */
[----:B------:R-:W-:Y:S04]  /*37680*/  STL.64 [R1+0x1110], R30 ;  /* 0x0011101e01007387 */ /* 0x000fe80000100a00 */
[----:B------:R0:W-:Y:S02]  /*37690*/  STL [R1+0x1108], R28 ;  /* 0x0011081c01007387 */ /* 0x0001e40000100800 */
[----:B0-----:R-:W0:Y:S02]  /*376a0*/  LDTM.x64 R28, tmem[UR10] ;  /* 0x0000000a001c79ee */ /* 0x001e240008340000 */
[----:B0-----:R-:W-:Y:S01]  /*376b0*/  STL [R1+0x204], R41 ;  /* 0x0002042901007387 */ /* 0x001fe20000100800 */
[----:B------:R-:W-:-:S02]  /*376c0*/  IMAD.MOV.U32 R22, RZ, RZ, R30 ;  /* 0x000000ffff167224 */ /* 0x000fc400078e001e */
[----:B------:R-:W-:Y:S01]  /*376d0*/  IMAD.MOV.U32 R21, RZ, RZ, R31 ;  /* 0x000000ffff157224 */ /* 0x000fe200078e001f */
[----:B------:R-:W-:Y:S01]  /*376e0*/  STL.64 [R1+0x208], R42 ;  /* 0x0002082a01007387 */ /* 0x000fe20000100a00 */
[----:B------:R-:W-:Y:S02]  /*376f0*/  IMAD.MOV.U32 R24, RZ, RZ, R28 ;  /* 0x000000ffff187224 */ /* 0x000fe400078e001c */
[----:B------:R-:W-:Y:S01]  /*37700*/  IMAD.MOV.U32 R23, RZ, RZ, R29 ;  /* 0x000000ffff177224 */ /* 0x000fe200078e001d */
[----:B------:R-:W-:Y:S01]  /*37710*/  STL.64 [R1+0x210], R44 ;  /* 0x0002102c01007387 */ /* 0x000fe20000100a00 */
[----:B------:R-:W-:Y:S01]  /*37720*/  SHF.R.S32.HI R7, RZ, 0x1f, R4 ;  /* 0x0000001fff077819 */ /* 0x000fe20000011404 */
[----:B------:R-:W-:Y:S02]  /*37730*/  VIADD R5, R4, UR28 ;  /* 0x0000001c04057c36 */ /* 0x000fe40008000000 */
[----:B------:R-:W-:Y:S01]  /*37740*/  STL.64 [R1+0x218], R46 ;  /* 0x0002182e01007387 */ /* 0x000fe20000100a00 */
[----:B------:R-:W-:-:S02]  /*37750*/  IMAD.MOV.U32 R20, RZ, RZ, R32 ;  /* 0x000000ffff147224 */ /* 0x000fc400078e0020 */
[----:B------:R-:W-:Y:S01]  /*37760*/  IMAD.MOV.U32 R19, RZ, RZ, R33 ;  /* 0x000000ffff137224 */ /* 0x000fe200078e0021 */
[----:B------:R-:W-:Y:S01]  /*37770*/  STL.64 [R1+0x220], R48 ;  /* 0x0002203001007387 */ /* 0x000fe20000100a00 */
[----:B------:R-:W-:Y:S02]  /*37780*/  IMAD.MOV.U32 R18, RZ, RZ, R34 ;  /* 0x000000ffff127224 */ /* 0x000fe400078e0022 */
[----:B------:R-:W-:Y:S01]  /*37790*/  IMAD.MOV.U32 R17, RZ, RZ, R35 ;  /* 0x000000ffff117224 */ /* 0x000fe200078e0023 */
[----:B------:R-:W-:Y:S01]  /*377a0*/  STL.64 [R1+0x228], R50 ;  /* 0x0002283201007387 */ /* 0x000fe20000100a00 */
[----:B------:R-:W-:Y:S02]  /*377b0*/  IMAD.MOV.U32 R16, RZ, RZ, R36 ;  /* 0x000000ffff107224 */ /* 0x000fe400078e0024 */
[----:B------:R-:W-:Y:S01]  /*377c0*/  IMAD.MOV.U32 R15, RZ, RZ, R37 ;  /* 0x000000ffff0f7224 */ /* 0x000fe200078e0025 */
[----:B------:R-:W-:Y:S01]  /*377d0*/  STL.64 [R1+0x230], R52 ;  /* 0x0002303401007387 */ /* 0x000fe20000100a00 */
[----:B------:R-:W-:-:S02]  /*377e0*/  IMAD.MOV.U32 R14, RZ, RZ, R38 ;  /* 0x000000ffff0e7224 */ /* 0x000fc400078e0026 */
[----:B------:R-:W-:Y:S01]  /*377f0*/  IMAD.MOV.U32 R9, RZ, RZ, R39 ;  /* 0x000000ffff097224 */ /* 0x000fe200078e0027 */
[----:B------:R-:W-:Y:S04]  /*37800*/  STL.64 [R1+0x238], R54 ;  /* 0x0002383601007387 */ /* 0x000fe80000100a00 */
[----:B------:R-:W-:Y:S04]  /*37810*/  STL.64 [R1+0x240], R56 ;  /* 0x0002403801007387 */ /* 0x000fe80000100a00 */
[----:B------:R-:W-:Y:S04]  /*37820*/  STL.64 [R1+0x248], R58 ;  /* 0x0002483a01007387 */ /* 0x000fe80000100a00 */
[----:B------:R-:W-:Y:S04]  /*37830*/  STL.64 [R1+0x250], R60 ;  /* 0x0002503c01007387 */ /* 0x000fe80000100a00 */
[----:B------:R-:W-:Y:S04]  /*37840*/  STL.64 [R1+0x258], R62 ;  /* 0x0002583e01007387 */ /* 0x000fe80000100a00 */
[----:B------:R0:W-:Y:S04]  /*37850*/  STL.64 [R1+0x260], R64 ;  /* 0x0002604001007387 */ /* 0x0001e80000100a00 */
[----:B------:R-:W-:Y:S04]  /*37860*/  STL.64 [R1+0x268], R66 ;  /* 0x0002684201007387 */ /* 0x000fe80000100a00 */
[----:B------:R1:W-:Y:S04]  /*37870*/  STL.64 [R1+0x270], R68 ;  /* 0x0002704401007387 */ /* 0x0003e80000100a00 */
[----:B------:R-:W-:Y:S01]  /*37880*/  STL.64 [R1+0x278], R70 ;  /* 0x0002784601007387 */ /* 0x000fe20000100a00 */
[----:B------:R-:W-:-:S02]  /*37890*/  IMAD.X R29, R6, 0x1, R2, P2 ;  /* 0x00000001061d7824 */ /* 0x000fc400010e0602 */
[----:B0-----:R-:W-:Y:S01]  /*378a0*/  IMAD.MOV.U32 R65, RZ, RZ, R40 ;  /* 0x000000ffff417224 */ /* 0x001fe200078e0028 */
[----:B------:R-:W-:Y:S04]  /*378b0*/  STL.64 [R1+0x280], R72 ;  /* 0x0002804801007387 */ /* 0x000fe80000100a00 */
        /* <DEDUP_REMOVED lines=9> */
[----:B-1----:R-:W2:Y:S04]  /*37950*/  LDL.LU.64 R68, [R1+0x1120] ;  /* 0x0011200001447983 */ /* 0x002ea80000300a00 */
[----:B------:R-:W3:Y:S04]  /*37960*/  LDL.LU.64 R42, [R1+0x1118] ;  /* 0x00111800012a7983 */ /* 0x000ee80000300a00 */
[----:B------:R-:W3:Y:S04]  /*37970*/  LDL.LU.64 R30, [R1+0x1110] ;  /* 0x00111000011e7983 */ /* 0x000ee80000300a00 */
[----:B------:R-:W3:Y:S04]  /*37980*/  LDL.LU R28, [R1+0x1108] ;  /* 0x00110800011c7983 */ /* 0x000ee80000300800 */
        /* <DEDUP_REMOVED lines=19> */
[----:B--2---:R-:W-:Y:S01]  /*37ac0*/  IMAD.X R27, R6, 0x1, R69, P5 ;  /* 0x00000001061b7824 */ /* 0x004fe200028e0645 */
[----:B------:R-:W-:-:S02]  /*37ad0*/  SHF.R.S32.HI R6, RZ, 0x1f, R5 ;  /* 0x0000001fff067819 */ /* 0x000fc40000011405 */
[----:B---3--:R0:W-:Y:S04]  /*37ae0*/  STL.64 [R1+0x410], R28 ;  /* 0x0004101c01007387 */ /* 0x0081e80000100a00 */
[----:B------:R1:W-:Y:S01]  /*37af0*/  STL.64 [R1+0x408], R26 ;  /* 0x0004081a01007387 */ /* 0x0003e20000100a00 */
[C---:B0-----:R-:W-:Y:S02]  /*37b00*/  IADD3 R28, P2, PT, R4.reuse, R3, RZ ;  /* 0x00000003041c7210 */ /* 0x041fe40007f5e0ff */
[----:B-1----:R-:W-:-:S03]  /*37b10*/  IADD3 R26, P5, PT, R4, R68, RZ ;  /* 0x00000044041a7210 */ /* 0x002fc60007fbe0ff */
[----:B------:R-:W-:Y:S02]  /*37b20*/  IMAD.X R29, R7, 0x1, R2, P2 ;  /* 0x00000001071d7824 */ /* 0x000fe400010e0602 */
[----:B------:R-:W-:Y:S02]  /*37b30*/  VIADD R4, R5, UR28 ;  /* 0x0000001c05047c36 */ /* 0x000fe40008000000 */
[----:B------:R-:W-:Y:S01]  /*37b40*/  IMAD.X R27, R7, 0x1, R69, P5 ;  /* 0x00000001071b7824 */ /* 0x000fe200028e0645 */
[----:B------:R0:W-:Y:S02]  /*37b50*/  STL.64 [R1+0x400], R28 ;  /* 0x0004001c01007387 */ /* 0x0001e40000100a00 */
[----:B------:R-:W-:Y:S02]  /*37b60*/  SHF.R.S32.HI R7, RZ, 0x1f, R4 ;  /* 0x0000001fff077819 */ /* 0x000fe40000011404 */
[----:B------:R1:W-:Y:S01]  /*37b70*/  STL.64 [R1+0x3f8], R26 ;  /* 0x0003f81a01007387 */ /* 0x0003e20000100a00 */
[----:B0-----:R-:W-:-:S02]  /*37b80*/  IADD3 R28, P2, PT, R5, R3, RZ ;  /* 0x00000003051c7210 */ /* 0x001fc40007f5e0ff */
        /* <DEDUP_REMOVED lines=124> */
[----:B------:R0:W-:Y:S01]  /*38350*/  STL.64 [R1+0x300], R28 ;  /* 0x0003001c01007387 */ /* 0x0001e20000100a00 */
[----:B------:R-:W-:Y:S01]  /*38360*/  VIADD R90, R4, UR28 ;  /* 0x0000001c045a7c36 */ /* 0x000fe20008000000 */
[----:B------:R-:W-:Y:S02]  /*38370*/  F2FP.SATFINITE.E4M3.F32.PACK_AB_MERGE_C R7, R23, R24, RZ ;  /* 0x000000181707723e */ /* 0x000fe400048070ff */
[----:B------:R1:W-:Y:S01]  /*38380*/  STL.64 [R1+0x2f8], R26 ;  /* 0x0002f81a01007387 */ /* 0x0003e20000100a00 */
[----:B------:R-:W-:-:S04]  /*38390*/  VIADD R86, R90, UR28 ;  /* 0x0000001c5a567c36 */ /* 0x000fc80008000000 */
[----:B------:R-:W-:Y:S01]  /*383a0*/  VIADD R82, R86, UR28 ;  /* 0x0000001c56527c36 */ /* 0x000fe20008000000 */
[C---:B0-----:R-:W-:Y:S02]  /*383b0*/  IADD3 R28, P2, PT, R5.reuse, R3, RZ ;  /* 0x00000003051c7210 */ /* 0x041fe40007f5e0ff */
[----:B-1----:R-:W-:-:S03]  /*383c0*/  IADD3 R26, P5, PT, R5, R68, RZ ;  /* 0x00000044051a7210 */ /* 0x002fc60007fbe0ff */
[C---:B------:R-:W-:Y:S01]  /*383d0*/  IMAD.X R29, R6.reuse, 0x1, R2, P2 ;  /* 0x00000001061d7824 */ /* 0x040fe200010e0602 */
[----:B------:R-:W-:Y:S01]  /*383e0*/  SHF.R.S32.HI R5, RZ, 0x1f, R4 ;  /* 0x0000001fff057819 */ /* 0x000fe20000011404 */
[----:B------:R-:W-:-:S03]  /*383f0*/  IMAD.X R27, R6, 0x1, R69, P5 ;  /* 0x00000001061b7824 */ /* 0x000fc600028e0645 */
[----:B------:R0:W-:Y:S01]  /*38400*/  STL.64 [R1+0x2f0], R28 ;  /* 0x0002f01c01007387 */ /* 0x0001e20000100a00 */
[----:B------:R-:W-:-:S03]  /*38410*/  F2FP.SATFINITE.E4M3.F32.PACK_AB_MERGE_C R6, R21, R22, RZ ;  /* 0x000000161506723e */ /* 0x000fc600048070ff */
[----:B------:R1:W-:Y:S01]  /*38420*/  STL.64 [R1+0x2e8], R26 ;  /* 0x0002e81a01007387 */ /* 0x0003e20000100a00 */
[C---:B0-----:R-:W-:Y:S02]  /*38430*/  IADD3 R28, P5, PT, R4.reuse, R3, RZ ;  /* 0x00000003041c7210 */ /* 0x041fe40007fbe0ff */
[----:B-1----:R-:W-:-:S03]  /*38440*/  IADD3 R26, P2, PT, R4, R68, RZ ;  /* 0x00000044041a7210 */ /* 0x002fc60007f5e0ff */
[C---:B------:R-:W-:Y:S01]  /*38450*/  IMAD.X R29, R5.reuse, 0x1, R2, P5 ;  /* 0x00000001051d7824 */ /* 0x040fe200028e0602 */
[----:B------:R-:W-:Y:S02]  /*38460*/  SHF.R.S32.HI R4, RZ, 0x1f, R90 ;  /* 0x0000001fff047819 */ /* 0x000fe4000001145a */
[CC--:B------:R-:W-:Y:S01]  /*38470*/  IADD3 R92, P5, PT, R90.reuse, R3.reuse, RZ ;  /* 0x000000035a5c7210 */ /* 0x0c0fe20007fbe0ff */
[--C-:B------:R-:W-:Y:S01]  /*38480*/  IMAD.X R27, R5, 0x1, R69.reuse, P2 ;  /* 0x00000001051b7824 */ /* 0x100fe200010e0645 */
[----:B------:R-:W-:Y:S01]  /*38490*/  IADD3 R90, P2, PT, R90, R68, RZ ;  /* 0x000000445a5a7210 */ /* 0x000fe20007f5e0ff */
[----:B------:R-:W-:Y:S01]  /*384a0*/  STL.64 [R1+0x2e0], R28 ;  /* 0x0002e01c01007387 */ /* 0x000fe20000100a00 */
[----:B------:R-:W-:Y:S01]  /*384b0*/  SHF.R.S32.HI R5, RZ, 0x1f, R86 ;  /* 0x0000001fff057819 */ /* 0x000fe20000011456 */
[----:B------:R-:W-:Y:S01]  /*384c0*/  IMAD.X R93, R4, 0x1, R2, P5 ;  /* 0x00000001045d7824 */ /* 0x000fe200028e0602 */
[----:B------:R-:W-:Y:S01]  /*384d0*/  IADD3 R88, P5, PT, R86, R3, RZ ;  /* 0x0000000356587210 */ /* 0x000fe20007fbe0ff */
[----:B------:R-:W-:Y:S01]  /*384e0*/  IMAD.X R91, R4, 0x1, R69, P2 ;  /* 0x00000001045b7824 */ /* 0x000fe200010e0645 */
[----:B------:R-:W-:Y:S01]  /*384f0*/  STL.64 [R1+0x2d8], R26 ;  /* 0x0002d81a01007387 */ /* 0x000fe20000100a00 */
[----:B------:R-:W-:-:S02]  /*38500*/  SHF.R.S32.HI R4, RZ, 0x1f, R82 ;  /* 0x0000001fff047819 */ /* 0x000fc40000011452 */
[--C-:B------:R-:W-:Y:S01]  /*38510*/  IMAD.X R89, R5, 0x1, R2.reuse, P5 ;  /* 0x0000000105597824 */ /* 0x100fe200028e0602 */
[----:B------:R-:W-:Y:S01]  /*38520*/  IADD3 R86, P5, PT, R86, R68, RZ ;  /* 0x0000004456567210 */ /* 0x000fe20007fbe0ff */
[----:B------:R-:W-:Y:S01]  /*38530*/  STL.64 [R1+0xf80], R92 ;  /* 0x000f805c01007387 */ /* 0x000fe20000100a00 */
[----:B------:R-:W-:Y:S01]  /*38540*/  ISETP.GE.AND P2, PT, R8, UR4, PT ;  /* 0x0000000408007c0c */ /* 0x000fe2000bf46270 */
[----:B------:R-:W0:Y:S01]  /*38550*/  LDCU.64 UR4, c[0x0][0x398] ;  /* 0x00007300ff0477ac */ /* 0x000e220008000a00 */
[----:B------:R-:W-:Y:S01]  /*38560*/  F2FP.SATFINITE.E4M3.F32.PACK_AB_MERGE_C R8, R15, R16, RZ ;  /* 0x000000100f08723e */ /* 0x000fe200048070ff */
[----:B------:R-:W-:Y:S01]  /*38570*/  STL [R1+0xf88], R90 ;  /* 0x000f885a01007387 */ /* 0x000fe20000100800 */
[----:B------:R-:W-:Y:S01]  /*38580*/  IMAD.X R87, R5, 0x1, R69, P5 ;  /* 0x0000000105577824 */ /* 0x000fe200028e0645 */
[C---:B------:R-:W-:Y:S01]  /*38590*/  IADD3 R84, P5, PT, R82.reuse, R3, RZ ;  /* 0x0000000352547210 */ /* 0x040fe20007fbe0ff */
[----:B------:R-:W-:Y:S01]  /*385a0*/  VIADD R5, R82, UR28 ;  /* 0x0000001c52057c36 */ /* 0x000fe20008000000 */
[----:B------:R-:W-:Y:S03]  /*385b0*/  STL [R1+0xf78], R91 ;  /* 0x000f785b01007387 */ /* 0x000fe60000100800 */
[----:B------:R-:W-:Y:S01]  /*385c0*/  IMAD.X R85, R4, 0x1, R2, P5 ;  /* 0x0000000104557824 */ /* 0x000fe200028e0602 */
[----:B------:R-:W-:Y:S01]  /*385d0*/  STL.64 [R1+0xf90], R88 ;  /* 0x000f905801007387 */ /* 0x000fe20000100a00 */
[----:B------:R-:W-:-:S03]  /*385e0*/  IADD3 R82, P5, PT, R82, R68, RZ ;  /* 0x0000004452527210 */ /* 0x000fc60007fbe0ff */
[----:B------:R1:W-:Y:S02]  /*385f0*/  STL [R1+0x468], R7 ;  /* 0x0004680701007387 */ /* 0x0003e40000100800 */
[----:B------:R-:W-:Y:S01]  /*38600*/  IMAD.X R83, R4, 0x1, R69, P5 ;  /* 0x0000000104537824 */ /* 0x000fe200028e0645 */
[----:B------:R-:W-:Y:S01]  /*38610*/  IADD3 R80, P5, PT, R5, R3, RZ ;  /* 0x0000000305507210 */ /* 0x000fe20007fbe0ff */
[----:B------:R2:W-:Y:S04]  /*38620*/  STL [R1+0x46c], R6 ;  /* 0x00046c0601007387 */ /* 0x0005e80000100800 */
[----:B------:R-:W-:Y:S01]  /*38630*/  STL [R1+0xfa0], R86 ;  /* 0x000fa05601007387 */ /* 0x000fe20000100800 */
[----:B-1----:R-:W-:-:S03]  /*38640*/  F2FP.SATFINITE.E4M3.F32.PACK_AB_MERGE_C R7, R19, R20, RZ ;  /* 0x000000141307723e */ /* 0x002fc600048070ff */
[----:B------:R-:W-:Y:S01]  /*38650*/  STL [R1+0xf74], R87 ;  /* 0x000f745701007387 */ /* 0x000fe20000100800 */
[----:B--2---:R-:W-:-:S03]  /*38660*/  F2FP.SATFINITE.E4M3.F32.PACK_AB_MERGE_C R6, R17, R18, RZ ;  /* 0x000000121106723e */ /* 0x004fc600048070ff */
[----:B------:R1:W-:Y:S04]  /*38670*/  STL [R1+0x470], R7 ;  /* 0x0004700701007387 */ /* 0x0003e80000100800 */
[----:B------:R2:W-:Y:S04]  /*38680*/  STL [R1+0x474], R6 ;  /* 0x0004740601007387 */ /* 0x0005e80000100800 */
[----:B------:R-:W-:Y:S01]  /*38690*/  STL [R1+0xfa4], R84 ;  /* 0x000fa45401007387 */ /* 0x000fe20000100800 */
[----:B-1----:R-:W-:-:S03]  /*386a0*/  F2FP.SATFINITE.E4M3.F32.PACK_AB_MERGE_C R7, R9, R14, RZ ;  /* 0x0000000e0907723e */ /* 0x002fc600048070ff */
[----:B------:R-:W-:Y:S01]  /*386b0*/  STL [R1+0xf70], R85 ;  /* 0x000f705501007387 */ /* 0x000fe20000100800 */
[----:B--2---:R-:W-:-:S03]  /*386c0*/  SHF.R.S32.HI R6, RZ, 0x1f, R5 ;  /* 0x0000001fff067819 */ /* 0x004fc60000011405 */
[----:B------:R-:W-:Y:S04]  /*386d0*/  STL [R1+0x478], R8 ;  /* 0x0004780801007387 */ /* 0x000fe80000100800 */
[----:B------:R-:W-:Y:S04]  /*386e0*/  STL [R1+0x47c], R7 ;  /* 0x00047c0701007387 */ /* 0x000fe80000100800 */
[----:B------:R-:W-:Y:S04]  /*386f0*/  STL.64 [R1+0x1100], R68 ;  /* 0x0011004401007387 */ /* 0x000fe80000100a00 */
[----:B----4-:R-:W-:Y:S04]  /*38700*/  STL.64 [R1+0x10f8], R64 ;  /* 0x0010f84001007387 */ /* 0x010fe80000100a00 */
        /* <DEDUP_REMOVED lines=12> */
[----:B------:R1:W-:Y:S04]  /*387d0*/  STL.64 [R1+0x1090], R10 ;  /* 0x0010900a01007387 */ /* 0x0003e80000100a00 */
[----:B------:R-:W-:Y:S01]  /*387e0*/  STL [R1+0xf6c], R83 ;  /* 0x000f6c5301007387 */ /* 0x000fe20000100800 */
[----:B-1----:R-:W1:Y:S03]  /*387f0*/  LDTM.x64 R8, tmem[UR10+0x40] ;  /* 0x0000400a000879ee */ /* 0x002e660008340000 */
[----:B-1----:R-:W-:Y:S04]  /*38800*/  STL.64 [R1+0x100], R8 ;  /* 0x0001000801007387 */ /* 0x002fe80000100a00 */
        /* <DEDUP_REMOVED lines=30> */
[----:B------:R-:W-:Y:S04]  /*389f0*/  STL.64 [R1+0x1f8], R70 ;  /* 0x0001f84601007387 */ /* 0x000fe80000100a00 */
[----:B-1----:R-:W2:Y:S04]  /*38a00*/  LDL.LU.64 R68, [R1+0x1100] ;  /* 0x0011000001447983 */ /* 0x002ea80000300a00 */
[----:B------:R-:W3:Y:S04]  /*38a10*/  LDL.LU.64 R64, [R1+0x10f8] ;  /* 0x0010f80001407983 */ /* 0x000ee80000300a00 */
[----:B------:R-:W4:Y:S04]  /*38a20*/  LDL.LU.64 R62, [R1+0x10f0] ;  /* 0x0010f000013e7983 */ /* 0x000f280000300a00 */
[----:B------:R-:W2:Y:S04]  /*38a30*/  LDL.LU.64 R60, [R1+0x10e8] ;  /* 0x0010e800013c7983 */ /* 0x000ea80000300a00 */
[----:B------:R-:W5:Y:S04]  /*38a40*/  LDL.LU.64 R58, [R1+0x10e0] ;  /* 0x0010e000013a7983 */ /* 0x000f680000300a00 */
        /* <DEDUP_REMOVED lines=10> */
[----:B------:R-:W5:Y:S04]  /*38af0*/  LDL R41, [R1+0x2d0] ;  /* 0x0002d00001297983 */ /* 0x000f680000100800 */
[----:B---3--:R-:W-:Y:S04]  /*38b00*/  STL.64 [R1+0x1088], R64 ;  /* 0x0010884001007387 */ /* 0x008fe80000100a00 */
[----:B----4-:R-:W-:Y:S04]  /*38b10*/  STL.64 [R1+0x1080], R62 ;  /* 0x0010803e01007387 */ /* 0x010fe80000100a00 */
[----:B--2---:R-:W-:Y:S04]  /*38b20*/  STL.64 [R1+0x1078], R60 ;  /* 0x0010783c01007387 */ /* 0x004fe80000100a00 */
[----:B-----5:R-:W-:Y:S04]  /*38b30*/  STL.64 [R1+0x1070], R58 ;  /* 0x0010703a01007387 */ /* 0x020fe80000100a00 */
[----:B------:R-:W-:Y:S04]  /*38b40*/  STL.64 [R1+0x1068], R56 ;  /* 0x0010683801007387 */ /* 0x000fe80000100a00 */
[----:B------:R-:W-:Y:S04]  /*38b50*/  STL.64 [R1+0x1060], R54 ;  /* 0x0010603601007387 */ /* 0x000fe80000100a00 */
[----:B------:R-:W-:Y:S04]  /*38b60*/  STL.64 [R1+0x1058], R52 ;  /* 0x0010583401007387 */ /* 0x000fe80000100a00 */
[----:B------:R-:W-:Y:S04]  /*38b70*/  STL.64 [R1+0x1050], R50 ;  /* 0x0010503201007387 */ /* 0x000fe80000100a00 */
[----:B------:R-:W-:Y:S04]  /*38b80*/  STL.64 [R1+0x1048], R48 ;  /* 0x0010483001007387 */ /* 0x000fe80000100a00 */
[----:B------:R-:W-:Y:S04]  /*38b90*/  STL.64 [R1+0x1040], R46 ;  /* 0x0010402e01007387 */ /* 0x000fe80000100a00 */
[----:B------:R-:W-:Y:S04]  /*38ba0*/  STL.64 [R1+0x1038], R42 ;  /* 0x0010382a01007387 */ /* 0x000fe80000100a00 */
[----:B------:R-:W-:Y:S04]  /*38bb0*/  STL [R1+0x1030], R41 ;  /* 0x0010302901007387 */ /* 0x000fe80000100800 */
[----:B------:R-:W-:Y:S04]  /*38bc0*/  STL.64 [R1+0x1028], R30 ;  /* 0x0010281e01007387 */ /* 0x000fe80000100a00 */
[----:B------:R-:W-:Y:S04]  /*38bd0*/  STL.64 [R1+0x1020], R12 ;  /* 0x0010200c01007387 */ /* 0x000fe80000100a00 */
[----:B------:R-:W-:Y:S04]  /*38be0*/  STL.64 [R1+0x1018], R10 ;  /* 0x0010180a01007387 */ /* 0x000fe80000100a00 */
[----:B------:R-:W-:Y:S04]  /*38bf0*/  STL [R1+0x1014], R6 ;  /* 0x0010140601007387 */ /* 0x000fe80000100800 */
[----:B------:R1:W-:Y:S02]  /*38c00*/  STL [R1+0x1010], R5 ;  /* 0x0010100501007387 */ /* 0x0003e40000100800 */
[----:B-1----:R-:W1:Y:S02]  /*38c10*/  LDTM.x64 R4, tmem[UR10+0x80] ;  /* 0x0000800a000479ee */ /* 0x002e640008340000 */
[----:B-1----:R-:W-:Y:S04]  /*38c20*/  STL [R1+0x4], R5 ;  /* 0x0000040501007387 */ /* 0x002fe80000100800 */
        /* <DEDUP_REMOVED lines=21> */
[----:B------:R-:W-:Y:S04]  /*38d80*/  STL.64 [R1+0xb0], R48 ;  /* 0x0000b03001007387 */ /* 0x000fe80000100a00 */
[----:B------:R-:W-:Y:S01]  /*38d90*/  STL.64 [R1+0xb8], R50 ;  /* 0x0000b83201007387 */ /* 0x000fe20000100a00 */
[----:B-1----:R-:W-:-:S03]  /*38da0*/  IMAD.MOV.U32 R45, RZ, RZ, R4 ;  /* 0x000000ffff2d7224 */ /* 0x002fc600078e0004 */
        /* <DEDUP_REMOVED lines=19> */
[----:B------:R-:W5:Y:S04]  /*38ee0*/  LDL.LU R41, [R1+0x1030] ;  /* 0x0010300001297983 */ /* 0x000f680000300800 */
[----:B------:R-:W5:Y:S04]  /*38ef0*/  LDL.LU.64 R30, [R1+0x1028] ;  /* 0x00102800011e7983 */ /* 0x000f680000300a00 */
[----:B------:R-:W5:Y:S04]  /*38f00*/  LDL.LU.64 R12, [R1+0x1020] ;  /* 0x00102000010c7983 */ /* 0x000f680000300a00 */
[----:B------:R-:W5:Y:S04]  /*38f10*/  LDL.LU.64 R10, [R1+0x1018] ;  /* 0x00101800010a7983 */ /* 0x000f680000300a00 */
        /* <DEDUP_REMOVED lines=30> */
[----:B------:R-:W5:Y:S01]  /*39100*/  LDL.LU R7, [R1+0x74] ;  /* 0x0000740001077983 */ /* 0x000f620000300800 */
[----:B--2---:R-:W-:-:S02]  /*39110*/  F2FP.SATFINITE.E4M3.F32.PACK_AB_MERGE_C R93, R64, R65, RZ ;  /* 0x00000041405d723e */ /* 0x004fc400048070ff */
[----:B---3--:R-:W-:Y:S02]  /*39120*/  F2FP.SATFINITE.E4M3.F32.PACK_AB_MERGE_C R89, R62, R63, RZ ;  /* 0x0000003f3e59723e */ /* 0x008fe400048070ff */
[----:B----4-:R-:W-:Y:S02]  /*39130*/  F2FP.SATFINITE.E4M3.F32.PACK_AB_MERGE_C R92, R60, R61, RZ ;  /* 0x0000003d3c5c723e */ /* 0x010fe400048070ff */
[----:B-----5:R-:W-:Y:S02]  /*39140*/  F2FP.SATFINITE.E4M3.F32.PACK_AB_MERGE_C R84, R55, R56, RZ ;  /* 0x000000383754723e */ /* 0x020fe400048070ff */
[----:B------:R-:W-:Y:S02]  /*39150*/  F2FP.SATFINITE.E4M3.F32.PACK_AB_MERGE_C R91, R53, R54, RZ ;  /* 0x00000036355b723e */ /* 0x000fe400048070ff */
[----:B------:R-:W-:Y:S02]  /*39160*/  F2FP.SATFINITE.E4M3.F32.PACK_AB_MERGE_C R88, R50, R59, RZ ;  /* 0x0000003b3258723e */ /* 0x000fe400048070ff */
[----:B------:R-:W-:Y:S01]  /*39170*/  F2FP.SATFINITE.E4M3.F32.PACK_AB_MERGE_C R85, R51, R52, RZ ;  /* 0x000000343355723e */ /* 0x000fe200048070ff */
[----:B------:R-:W-:Y:S01]  /*39180*/  IMAD.X R81, R6, 0x1, R2, P5 ;  /* 0x0000000106517824 */ /* 0x000fe200028e0602 */
[C---:B------:R-:W-:Y:S01]  /*39190*/  IADD3 R78, P5, PT, R5.reuse, R68, RZ ;  /* 0x00000044054e7210 */ /* 0x040fe20007fbe0ff */
[----:B------:R-:W-:-:S03]  /*391a0*/  VIADD R4, R5, UR28 ;  /* 0x0000001c05047c36 */ /* 0x000fc60008000000 */
[----:B------:R1:W-:Y:S01]  /*391b0*/  STL.64 [R1+0xf98], R80 ;  /* 0x000f985001007387 */ /* 0x0003e20000100a00 */
[----:B------:R-:W-:Y:S01]  /*391c0*/  IMAD.X R79, R6, 0x1, R69, P5 ;  /* 0x00000001064f7824 */ /* 0x000fe200028e0645 */
[----:B------:R-:W-:Y:S01]  /*391d0*/  SHF.R.S32.HI R5, RZ, 0x1f, R4 ;  /* 0x0000001fff057819 */ /* 0x000fe20000011404 */
[C---:B------:R-:W-:Y:S01]  /*391e0*/  VIADD R50, R4.reuse, UR28 ;  /* 0x0000001c04327c36 */ /* 0x040fe20008000000 */
[C---:B------:R-:W-:Y:S02]  /*391f0*/  IADD3 R76, P5, PT, R4.reuse, R3, RZ ;  /* 0x00000003044c7210 */ /* 0x040fe40007fbe0ff */
[----:B------:R-:W-:Y:S03]  /*39200*/  STL.64 [R1+0xfa8], R78 ;  /* 0x000fa84e01007387 */ /* 0x000fe60000100a00 */
[----:B------:R-:W-:Y:S01]  /*39210*/  IMAD.X R77, R5, 0x1, R2, P5 ;  /* 0x00000001054d7824 */ /* 0x000fe200028e0602 */
[----:B------:R-:W-:Y:S01]  /*39220*/  IADD3 R74, P5, PT, R4, R68, RZ ;  /* 0x00000044044a7210 */ /* 0x000fe20007fbe0ff */
[----:B------:R-:W-:Y:S01]  /*39230*/  STL [R1+0xfd8], R92 ;  /* 0x000fd85c01007387 */ /* 0x000fe20000100800 */
[----:B------:R-:W-:-:S02]  /*39240*/  SHF.R.S32.HI R4, RZ, 0x1f, R50 ;  /* 0x0000001fff047819 */ /* 0x000fc40000011432 */
[----:B-1----:R-:W-:Y:S01]  /*39250*/  F2FP.SATFINITE.E4M3.F32.PACK_AB_MERGE_C R81, R57, R58, RZ ;  /* 0x0000003a3951723e */ /* 0x002fe200048070ff */
[----:B------:R-:W-:Y:S01]  /*39260*/  IMAD.X R75, R5, 0x1, R69, P5 ;  /* 0x00000001054b7824 */ /* 0x000fe200028e0645 */
[----:B------:R-:W-:Y:S01]  /*39270*/  IADD3 R72, P5, PT, R50, R3, RZ ;  /* 0x0000000332487210 */ /* 0x000fe20007fbe0ff */
[----:B------:R-:W-:Y:S04]  /*39280*/  STL [R1+0xfec], R93 ;  /* 0x000fec5d01007387 */ /* 0x000fe80000100800 */
[----:B------:R-:W-:Y:S01]  /*39290*/  STL [R1+0xfcc], R88 ;  /* 0x000fcc5801007387 */ /* 0x000fe20000100800 */
[----:B------:R-:W-:Y:S01]  /*392a0*/  IMAD.X R73, R4, 0x1, R2, P5 ;  /* 0x0000000104497824 */ /* 0x000fe200028e0602 */
[----:B------:R-:W-:Y:S02]  /*392b0*/  IADD3 R70, P5, PT, R50, R68, RZ ;  /* 0x0000004432467210 */ /* 0x000fe40007fbe0ff */
[----:B------:R-:W-:Y:S04]  /*392c0*/  STL [R1+0xfe8], R89 ;  /* 0x000fe85901007387 */ /* 0x000fe80000100800 */
[----:B------:R1:W-:Y:S04]  /*392d0*/  STL [R1+0xf68], R77 ;  /* 0x000f684d01007387 */ /* 0x0003e80000100800 */
[----:B------:R-:W-:Y:S04]  /*392e0*/  STL [R1+0x200], R50 ;  /* 0x0002003201007387 */ /* 0x000fe80000100800 */
[----:B------:R-:W-:Y:S01]  /*392f0*/  STL [R1+0xfc8], R81 ;  /* 0x000fc85101007387 */ /* 0x000fe20000100800 */
[----:B-1----:R-:W-:-:S03]  /*39300*/  F2FP.SATFINITE.E4M3.F32.PACK_AB_MERGE_C R77, R48, R49, RZ ;  /* 0x00000031304d723e */ /* 0x002fc600048070ff */
[----:B------:R-:W-:Y:S04]  /*39310*/  STL [R1+0xf64], R75 ;  /* 0x000f644b01007387 */ /* 0x000fe80000100800 */
[----:B------:R-:W-:Y:S01]  /*39320*/  STL.64 [R1+0xfc0], R84 ;  /* 0x000fc05401007387 */ /* 0x000fe20000100a00 */
[----:B------:R-:W-:-:S03]  /*39330*/  IMAD.X R71, R4, 0x1, R69, P5 ;  /* 0x0000000104477824 */ /* 0x000fc600028e0645 */
[----:B------:R-:W-:Y:S04]  /*39340*/  STL.64 [R1+0xfb8], R72 ;  /* 0x000fb84801007387 */ /* 0x000fe80000100a00 */
[----:B------:R1:W-:Y:S04]  /*39350*/  STL.64 [R1+0xfb0], R2 ;  /* 0x000fb00201007387 */ /* 0x0003e80000100a00 */
[----:B------:R-:W-:Y:S04]  /*39360*/  STL.64 [R1+0xfd0], R76 ;  /* 0x000fd04c01007387 */ /* 0x000fe80000100a00 */
[----:B------:R-:W2:Y:S01]  /*39370*/  LDL.LU R92, [R1+0x468] ;  /* 0x00046800015c7983 */ /* 0x000ea20000300800 */
[----:B-1----:R-:W-:-:S05]  /*39380*/  F2FP.SATFINITE.E4M3.F32.PACK_AB_MERGE_C R2, R46, R47, RZ ;  /* 0x0000002f2e02723e */ /* 0x002fca00048070ff */
[----:B------:R-:W-:Y:S04]  /*39390*/  STL [R1+0x228], R2 ;  /* 0x0002280201007387 */ /* 0x000fe80000100800 */
[----:B------:R1:W-:Y:S04]  /*393a0*/  STL.64 [R1+0xff0], R70 ;  /* 0x000ff04601007387 */ /* 0x0003e80000100a00 */
[----:B------:R3:W-:Y:S01]  /*393b0*/  STL.64 [R1+0xfe0], R68 ;  /* 0x000fe04401007387 */ /* 0x0007e20000100a00 */
[----:B------:R-:W-:Y:S02]  /*393c0*/  F2FP.SATFINITE.E4M3.F32.PACK_AB_MERGE_C R84, R44, R45, RZ ;  /* 0x0000002d2c54723e */ /* 0x000fe400048070ff */
[----:B-1----:R-:W-:-:S02]  /*393d0*/  F2FP.SATFINITE.E4M3.F32.PACK_AB_MERGE_C R70, R35, R36, RZ ;  /* 0x000000242346723e */ /* 0x002fc400048070ff */
[----:B---3--:R-:W-:Y:S02]  /*393e0*/  F2FP.SATFINITE.E4M3.F32.PACK_AB_MERGE_C R69, R33, R34, RZ ;  /* 0x000000222145723e */ /* 0x008fe400048070ff */
[----:B------:R-:W-:Y:S01]  /*393f0*/  F2FP.SATFINITE.E4M3.F32.PACK_AB_MERGE_C R68, R29, R32, RZ ;  /* 0x000000201d44723e */ /* 0x000fe200048070ff */
[----:B------:R-:W-:Y:S01]  /*39400*/  STL [R1+0x1000], R70 ;  /* 0x0010004601007387 */ /* 0x000fe20000100800 */
[----:B------:R-:W-:Y:S01]  /*39410*/  ISETP.GE.AND P5, PT, R41, UR14, PT ;  /* 0x0000000e29007c0c */ /* 0x000fe2000bfa6270 */
[----:B------:R-:W-:Y:S01]  /*39420*/  IMAD.MOV.U32 R88, RZ, RZ, R42 ;  /* 0x000000ffff587224 */ /* 0x000fe200078e002a */
[----:B------:R-:W-:Y:S01]  /*39430*/  F2FP.SATFINITE.E4M3.F32.PACK_AB_MERGE_C R71, R39, R40, RZ ;  /* 0x000000282747723e */ /* 0x000fe200048070ff */
[----:B------:R1:W-:Y:S01]  /*39440*/  STL.64 [R1+0xff8], R68 ;  /* 0x000ff84401007387 */ /* 0x0003e20000100a00 */
[----:B------:R-:W-:Y:S01]  /*39450*/  IMAD.MOV.U32 R89, RZ, RZ, R43 ;  /* 0x000000ffff597224 */ /* 0x000fe200078e002b */
[----:B------:R-:W-:Y:S01]  /*39460*/  F2FP.SATFINITE.E4M3.F32.PACK_AB_MERGE_C R73, R37, R38, RZ ;  /* 0x000000262549723e */ /* 0x000fe200048070ff */
        /* <DEDUP_REMOVED lines=8> */
[----:B-1----:R-:W-:Y:S01]  /*394f0*/  IMAD.MOV.U32 R68, RZ, RZ, R30 ;  /* 0x000000ffff447224 */ /* 0x002fe200078e001e */
[----:B------:R-:W-:Y:S01]  /*39500*/  F2FP.SATFINITE.E4M3.F32.PACK_AB_MERGE_C R86, R19, R20, RZ ;  /* 0x000000141356723e */ /* 0x000fe200048070ff */
[----:B------:R-:W-:Y:S01]  /*39510*/  IMAD.MOV.U32 R69, RZ, RZ, R31 ;  /* 0x000000ffff457224 */ /* 0x000fe200078e001f */
[----:B------:R-:W-:-:S02]  /*39520*/  F2FP.SATFINITE.E4M3.F32.PACK_AB_MERGE_C R90, R17, R18, RZ ;  /* 0x00000012115a723e */ /* 0x000fc400048070ff */
[----:B------:R-:W-:Y:S02]  /*39530*/  F2FP.SATFINITE.E4M3.F32.PACK_AB_MERGE_C R87, R15, R16, RZ ;  /* 0x000000100f57723e */ /* 0x000fe400048070ff */
[----:B------:R-:W-:Y:S02]  /*39540*/  F2FP.SATFINITE.E4M3.F32.PACK_AB_MERGE_C R83, R9, R14, RZ ;  /* 0x0000000e0953723e */ /* 0x000fe400048070ff */
[----:B------:R-:W-:Y:S02]  /*39550*/  F2FP.SATFINITE.E4M3.F32.PACK_AB_MERGE_C R75, R7, R8, RZ ;  /* 0x00000008074b723e */ /* 0x000fe400048070ff */
[----:B------:R-:W1:Y:S01]  /*39560*/  LDTM.x64 R4, tmem[UR10+0xc0] ;  /* 0x0000c00a000479ee */ /* 0x000e620008340000 */
[----:B------:R3:W-:Y:S01]  /*39570*/  STL.64 [R1+0x1008], R72 ;  /* 0x0010084801007387 */ /* 0x0007e20000100a00 */
[C---:B------:R-:W-:Y:S01]  /*39580*/  ISETP.LT.AND P5, PT, R0.reuse, UR33, !P5 ;  /* 0x0000002100007c0c */ /* 0x040fe2000efa1270 */
[----:B------:R-:W-:Y:S01]  /*39590*/  NOP ;  /* 0x0000000000007918 */ /* 0x000fe20000000000 */
[----:B------:R-:W4:Y:S01]  /*395a0*/  LDCU.64 UR10, c[0x0][0x398] ;  /* 0x00007300ff0a77ac */ /* 0x000f220008000a00 */
[----:B---3--:R-:W3:Y:S04]  /*395b0*/  LDL.LU.64 R72, [R1+0x450] ;  /* 0x0004500001487983 */ /* 0x008ee80000300a00 */
[----:B------:R-:W5:Y:S04]  /*395c0*/  LDL.LU R79, [R1+0x46c] ;  /* 0x00046c00014f7983 */ /* 0x000f680000300800 */
[----:B-1----:R1:W-:Y:S04]  /*395d0*/  STL [R1+0xf60], R66 ;  /* 0x000f604201007387 */ /* 0x0023e80000100800 */
[----:B-1----:R-:W3:Y:S04]  /*395e0*/  LDL.LU R66, [R1+0x2d0] ;  /* 0x0002d00001427983 */ /* 0x002ee80000300800 */
[----:B------:R1:W-:Y:S04]  /*395f0*/  STL [R1+0xf5c], R67 ;  /* 0x000f5c4301007387 */ /* 0x0003e80000100800 */
[----:B-1----:R-:W0:Y:S04]  /*39600*/  LDL.LU R67, [R1+0x2d4] ;  /* 0x0002d40001437983 */ /* 0x002e280000300800 */
[----:B--2---:R1:W-:Y:S01]  /*39610*/  @P5 STG.E.U8 desc[UR20][R88.64], R92 ;  /* 0x0000005c58005986 */ /* 0x0043e2000c101114 */
[----:B------:R-:W-:Y:S01]  /*39620*/  ISETP.GE.AND P5, PT, R0, UR15, PT ;  /* 0x0000000f00007c0c */ /* 0x000fe2000bfa6270 */
[----:B------:R-:W2:Y:S02]  /*39630*/  LDCU.64 UR14, c[0x0][0x398] ;  /* 0x00007300ff0e77ac */ /* 0x000ea40008000a00 */
[----:B-1----:R-:W2:Y:S01]  /*39640*/  LDL.LU.64 R88, [R1+0x438] ;  /* 0x0004380001587983 */ /* 0x002ea20000300a00 */
[----:B0-----:R-:W-:Y:S01]  /*39650*/  ISETP.LT.AND P5, PT, R67, UR4, !P5 ;  /* 0x0000000443007c0c */ /* 0x001fe2000efa1270 */
[----:B------:R-:W0:-:S12]  /*39660*/  LDCU UR4, c[0x0][0x39c] ;  /* 0x00007380ff0477ac */ /* 0x000e180008000800 */
[----:B------:R1:W-:Y:S01]  /*39670*/  @P5 STG.E.U8 desc[UR20][R68.64], R84 ;  /* 0x0000005444005986 */ /* 0x0003e2000c101114 */
[----:B---3--:R-:W-:Y:S01]  /*39680*/  ISETP.LT.AND P5, PT, R66, UR6, !P0 ;  /* 0x0000000642007c0c */ /* 0x008fe2000c7a1270 */
[----:B------:R-:W3:Y:S01]  /*39690*/  LDCU UR6, c[0x0][0x398] ;  /* 0x00007300ff0677ac */ /* 0x000ee20008000800 */
[----:B-1----:R-:W-:Y:S02]  /*396a0*/  PRMT R68, R92, 0x9910, RZ ;  /* 0x000099105c447816 */ /* 0x002fe400000000ff */
[----:B------:R-:W3:Y:S02]  /*396b0*/  LDL.LU.64 R92, [R1+0x430] ;  /* 0x00043000015c7983 */ /* 0x000ee40000300a00 */
[----:B------:R-:W-:-:S07]  /*396c0*/  SHF.R.S32.HI R68, RZ, 0x8, R68 ;  /* 0x00000008ff447819 */ /* 0x000fce0000011444 */
[----:B------:R1:W-:Y:S04]  /*396d0*/  @P5 STG.E.U8 desc[UR20][R72.64], R68 ;  /* 0x0000004448005986 */ /* 0x0003e8000c101114 */
[----:B-1----:R-:W3:Y:S01]  /*396e0*/  LDL.LU.64 R72, [R1+0x428] ;  /* 0x0004280001487983 */ /* 0x002ee20000300a00 */
[----:B------:R-:W-:Y:S01]  /*396f0*/  VIADD R68, R0, 0x6 ;  /* 0x0000000600447836 */ /* 0x000fe20000000000 */
[----:B------:R-:W-:Y:S01]  /*39700*/  ISETP.LT.AND P0, PT, R67, UR12, !P0 ;  /* 0x0000000c43007c0c */ /* 0x000fe2000c701270 */
[----:B------:R-:W1:Y:S03]  /*39710*/  LDCU UR12, c[0x0][0x398] ;  /* 0x00007300ff0c77ac */ /* 0x000e660008000800 */
[----:B0-----:R-:W-:Y:S01]  /*39720*/  ISETP.GE.AND P5, PT, R68, UR4, PT ;  /* 0x0000000444007c0c */ /* 0x001fe2000bfa6270 */
[----:B------:R-:W0:Y:S01]  /*39730*/  LDCU UR4, c[0x0][0x39c] ;  /* 0x00007380ff0477ac */ /* 0x000e220008000800 */
[----:B------:R-:W-:-:S02]  /*39740*/  PRMT R68, R84, 0x9910, RZ ;  /* 0x0000991054447816 */ /* 0x000fc400000000ff */
[----:B-----5:R-:W-:Y:S01]  /*39750*/  PRMT R70, R79, 0x9910, RZ ;  /* 0x000099104f467816 */ /* 0x020fe200000000ff */
[----:B------:R-:W5:Y:S01]  /*39760*/  LDL.LU.64 R84, [R1+0x420] ;  /* 0x0004200001547983 */ /* 0x000f620000300a00 */
[----:B------:R-:W-:-:S05]  /*39770*/  SHF.R.S32.HI R68, RZ, 0x8, R68 ;  /* 0x00000008ff447819 */ /* 0x000fca0000011444 */
[----:B------:R0:W-:Y:S01]  /*39780*/  @P0 STG.E.U8 desc[UR20][R80.64], R68 ;  /* 0x0000004450000986 */ /* 0x0001e2000c101114 */
[----:B----4-:R-:W-:Y:S01]  /*39790*/  ISETP.LT.AND P0, PT, R66, UR10, !P3 ;  /* 0x0000000a42007c0c */ /* 0x010fe2000df01270 */
[----:B------:R-:W4:Y:S01]  /*397a0*/  LDCU UR10, c[0x0][0x398] ;  /* 0x00007300ff0a77ac */ /* 0x000f220008000800 */
[----:B------:R-:W-:Y:S02]  /*397b0*/  ISETP.LT.AND P3, PT, R67, UR16, !P3 ;  /* 0x0000001043007c0c */ /* 0x000fe4000df61270 */
[----:B------:R-:W-:Y:S01]  /*397c0*/  SHF.R.S32.HI R70, RZ, 0x8, R70 ;  /* 0x00000008ff467819 */ /* 0x000fe20000011446 */
[----:B------:R-:W1:Y:S01]  /*397d0*/  LDCU UR16, c[0x0][0x398] ;  /* 0x00007300ff1077ac */ /* 0x000e620008000800 */
[----:B0-----:R-:W-:Y:S01]  /*397e0*/  VIADD R68, R0, 0x7 ;  /* 0x0000000700447836 */ /* 0x001fe20000000000 */
[----:B------:R-:W5:Y:S06]  /*397f0*/  LDL.LU R80, [R1+0x470] ;  /* 0x0004700001507983 */ /* 0x000f6c0000300800 */
[----:B------:R0:W-:Y:S01]  /*39800*/  @P0 STG.E.U8 desc[UR20][R76.64], R79 ;  /* 0x0000004f4c000986 */ /* 0x0001e2000c101114 */
[----:B------:R-:W-:Y:S01]  /*39810*/  ISETP.GE.AND P0, PT, R68, UR4, PT ;  /* 0x0000000444007c0c */ /* 0x000fe2000bf06270 */
[----:B------:R-:W1:Y:S02]  /*39820*/  LDCU UR4, c[0x0][0x39c] ;  /* 0x00007380ff0477ac */ /* 0x000e640008000800 */
[----:B------:R-:W4:Y:S01]  /*39830*/  LDL.LU.64 R68, [R1+0x418] ;  /* 0x0004180001447983 */ /* 0x000f220000300a00 */
[----:B0-----:R-:W-:-:S04]  /*39840*/  PRMT R76, R71, 0x9910, RZ ;  /* 0x00009910474c7816 */ /* 0x001fc800000000ff */
[----:B------:R-:W-:Y:S01]  /*39850*/  SHF.R.S32.HI R76, RZ, 0x8, R76 ;  /* 0x00000008ff4c7819 */ /* 0x000fe2000001144c */
[----:B--2---:R0:W-:Y:S01]  /*39860*/  @P3 STG.E.U8 desc[UR20][R88.64], R71 ;  /* 0x0000004758003986 */ /* 0x0041e2000c101114 */
[----:B------:R-:W-:Y:S01]  /*39870*/  ISETP.LT.AND P3, PT, R66, UR14, !P4 ;  /* 0x0000000e42007c0c */ /* 0x000fe2000e761270 */
[C---:B------:R-:W-:Y:S01]  /*39880*/  VIADD R79, R0.reuse, 0x9 ;  /* 0x00000009004f7836 */ /* 0x040fe20000000000 */
[----:B------:R-:W-:Y:S01]  /*39890*/  ISETP.LT.AND P4, PT, R67, UR22, !P4 ;  /* 0x0000001643007c0c */ /* 0x000fe2000e781270 */
[----:B------:R-:W2:Y:S01]  /*398a0*/  LDCU UR14, c[0x0][0x398] ;  /* 0x00007300ff0e77ac */ /* 0x000ea20008000800 */
[----:B0-----:R-:W2:Y:S09]  /*398b0*/  LDL.LU.64 R88, [R1+0x410] ;  /* 0x0004100001587983 */ /* 0x001eb20000300a00 */
[----:B---3--:R0:W-:Y:S02]  /*398c0*/  @P3 STG.E.U8 desc[UR20][R92.64], R70 ;  /* 0x000000465c003986 */ /* 0x0081e4000c101114 */
[----:B0-----:R-:W-:-:S05]  /*398d0*/  VIADD R70, R0, 0x8 ;  /* 0x0000000800467836 */ /* 0x001fca0000000000 */
[----:B-1----:R-:W-:Y:S01]  /*398e0*/  ISETP.GE.AND P3, PT, R70, UR4, PT ;  /* 0x0000000446007c0c */ /* 0x002fe2000bf66270 */
[----:B------:R-:W0:Y:S01]  /*398f0*/  LDCU UR4, c[0x0][0x39c] ;  /* 0x00007380ff0477ac */ /* 0x000e220008000800 */
[----:B------:R-:W3:Y:S04]  /*39900*/  LDL.LU.64 R70, [R1+0x408] ;  /* 0x0004080001467983 */ /* 0x000ee80000300a00 */
[----:B------:R-:W2:Y:S04]  /*39910*/  LDL.LU R92, [R1+0x474] ;  /* 0x00047400015c7983 */ /* 0x000ea80000300800 */
[----:B------:R1:W-:Y:S04]  /*39920*/  @P4 STG.E.U8 desc[UR20][R72.64], R76 ;  /* 0x0000004c48004986 */ /* 0x0003e8000c101114 */
[----:B-1----:R-:W4:Y:S01]  /*39930*/  LDL.LU.64 R72, [R1+0x1008] ;  /* 0x0010080001487983 */ /* 0x002f220000300a00 */
[C---:B------:R-:W-:Y:S01]  /*39940*/  ISETP.LT.AND P4, PT, R66.reuse, UR18, !P6 ;  /* 0x0000001242007c0c */ /* 0x040fe2000f781270 */
[----:B------:R-:W1:Y:S01]  /*39950*/  LDCU UR18, c[0x0][0x398] ;  /* 0x00007300ff1277ac */ /* 0x000e620008000800 */
[----:B------:R-:W-:Y:S01]  /*39960*/  ISETP.LT.AND P6, PT, R67, UR26, !P6 ;  /* 0x0000001a43007c0c */ /* 0x000fe2000f7c1270 */
[----:B------:R-:W2:Y:S10]  /*39970*/  LDL.LU.64 R76, [R1+0x400] ;  /* 0x00040000014c7983 */ /* 0x000eb40000300a00 */
[----:B-----5:R5:W-:Y:S01]  /*39980*/  @P4 STG.E.U8 desc[UR20][R84.64], R80 ;  /* 0x0000005054004986 */ /* 0x020be2000c101114 */
[----:B0-----:R-:W-:Y:S01]  /*39990*/  ISETP.GE.AND P4, PT, R79, UR4, PT ;  /* 0x000000044f007c0c */ /* 0x001fe2000bf86270 */
[----:B------:R-:W0:Y:S02]  /*399a0*/  LDCU UR4, c[0x0][0x39c] ;  /* 0x00007380ff0477ac */ /* 0x000e240008000800 */
[----:B-----5:R-:W5:Y:S04]  /*399b0*/  LDL.LU.64 R84, [R1+0x3f8] ;  /* 0x0003f80001547983 */ /* 0x020f680000300a00 */
[----:B----4-:R4:W-:Y:S01]  /*399c0*/  @P6 STG.E.U8 desc[UR20][R68.64], R73 ;  /* 0x0000004944006986 */ /* 0x0109e2000c101114 */
[----:B------:R-:W-:-:S02]  /*399d0*/  ISETP.LT.AND P6, PT, R66, UR24, !P2 ;  /* 0x0000001842007c0c */ /* 0x000fc4000d7c1270 */
[----:B------:R-:W-:Y:S02]  /*399e0*/  ISETP.LT.AND P2, PT, R67, UR30, !P2 ;  /* 0x0000001e43007c0c */ /* 0x000fe4000d741270 */
[----:B----4-:R-:W-:Y:S02]  /*399f0*/  PRMT R68, R80, 0x9910, RZ ;  /* 0x0000991050447816 */ /* 0x010fe400000000ff */
[----:B------:R-:W4:Y:S02]  /*39a00*/  LDL.LU.64 R80, [R1+0x3f0] ;  /* 0x0003f00001507983 */ /* 0x000f240000300a00 */
[----:B------:R-:W-:Y:S01]  /*39a10*/  SHF.R.S32.HI R69, RZ, 0x8, R68 ;  /* 0x00000008ff457819 */ /* 0x000fe20000011444 */
[----:B------:R-:W-:-:S04]  /*39a20*/  VIADD R68, R0, 0xa ;  /* 0x0000000a00447836 */ /* 0x000fc80000000000 */
[----:B--2---:R2:W-:Y:S01]  /*39a30*/  @P6 STG.E.U8 desc[UR20][R88.64], R69 ;  /* 0x0000004558006986 */ /* 0x0045e2000c101114 */
[----:B0-----:R-:W-:Y:S01]  /*39a40*/  ISETP.GE.AND P6, PT, R68, UR4, PT ;  /* 0x0000000444007c0c */ /* 0x001fe2000bfc6270 */
[----:B------:R-:W0:Y:S01]  /*39a50*/  LDCU UR4, c[0x0][0x39c] ;  /* 0x00007380ff0477ac */ /* 0x000e220008000800 */
[----:B------:R-:W-:-:S04]  /*39a60*/  PRMT R68, R73, 0x9910, RZ ;  /* 0x0000991049447816 */ /* 0x000fc800000000ff */
[----:B------:R-:W-:Y:S01]  /*39a70*/  SHF.R.S32.HI R68, RZ, 0x8, R68 ;  /* 0x00000008ff447819 */ /* 0x000fe20000011444 */
[----:B--2---:R-:W2:Y:S04]  /*39a80*/  LDL.LU.64 R88, [R1+0x3e8] ;  /* 0x0003e80001587983 */ /* 0x004ea80000300a00 */
[----:B---3--:R3:W-:Y:S04]  /*39a90*/  @P2 STG.E.U8 desc[UR20][R70.64], R68 ;  /* 0x0000004446002986 */ /* 0x0087e8000c101114 */
[----:B---3--:R-:W5:Y:S04]  /*39aa0*/  LDL.LU R70, [R1+0x1000] ;  /* 0x0010000001467983 */ /* 0x008f680000300800 */
[----:B------:R-:W3:Y:S04]  /*39ab0*/  LDL.LU.64 R68, [R1+0x3e0] ;  /* 0x0003e00001447983 */ /* 0x000ee80000300a00 */
[----:B------:R-:W3:Y:S01]  /*39ac0*/  LDL.LU R79, [R1+0x478] ;  /* 0x00047800014f7983 */ /* 0x000ee20000300800 */
[----:B------:R-:W-:Y:S01]  /*39ad0*/  ISETP.LT.AND P2, PT, R66, UR32, !P5 ;  /* 0x0000002042007c0c */ /* 0x000fe2000ef41270 */
[----:B------:R-:W-:-:S12]  /*39ae0*/  VIADD R71, R0, 0xb ;  /* 0x0000000b00477836 */ /* 0x000fd80000000000 */
[----:B------:R1:W-:Y:S01]  /*39af0*/  @P2 STG.E.U8 desc[UR20][R76.64], R92 ;  /* 0x0000005c4c002986 */ /* 0x0003e2000c101114 */
[----:B0-----:R-:W-:Y:S01]  /*39b00*/  ISETP.GE.AND P2, PT, R71, UR4, PT ;  /* 0x0000000447007c0c */ /* 0x001fe2000bf46270 */
[----:B------:R-:W0:Y:S02]  /*39b10*/  LDCU UR4, c[0x0][0x398] ;  /* 0x00007300ff0477ac */ /* 0x000e240008000800 */
[----:B-1----:R-:W2:Y:S01]  /*39b20*/  LDL.LU.64 R76, [R1+0x3d8] ;  /* 0x0003d800014c7983 */ /* 0x002ea20000300a00 */
[----:B0-----:R-:W-:Y:S01]  /*39b30*/  ISETP.LT.AND P5, PT, R67, UR4, !P5 ;  /* 0x0000000443007c0c */ /* 0x001fe2000efa1270 */
[----:B------:R-:W0:Y:S01]  /*39b40*/  LDCU UR4, c[0x0][0x39c] ;  /* 0x00007380ff0477ac */ /* 0x000e220008000800 */
[----:B------:R-:W-:Y:S02]  /*39b50*/  PRMT R71, R92, 0x9910, RZ ;  /* 0x000099105c477816 */ /* 0x000fe400000000ff */
[----:B------:R-:W2:Y:S02]  /*39b60*/  LDL.LU.64 R92, [R1+0x3d0] ;  /* 0x0003d000015c7983 */ /* 0x000ea40000300a00 */
[----:B------:R-:W-:Y:S01]  /*39b70*/  SHF.R.S32.HI R73, RZ, 0x8, R71 ;  /* 0x00000008ff497819 */ /* 0x000fe20000011447 */
[----:B------:R-:W-:-:S06]  /*39b80*/  VIADD R71, R0, 0xc ;  /* 0x0000000c00477836 */ /* 0x000fcc0000000000 */
[----:B-----5:R1:W-:Y:S01]  /*39b90*/  @P5 STG.E.U8 desc[UR20][R84.64], R70 ;  /* 0x0000004654005986 */ /* 0x0203e2000c101114 */
[----:B------:R-:W-:Y:S01]  /*39ba0*/  ISETP.LT.AND P5, PT, R66, UR6, !P0 ;  /* 0x0000000642007c0c */ /* 0x000fe2000c7a1270 */
[----:B------:R-:W5:Y:S01]  /*39bb0*/  LDCU UR6, c[0x0][0x398] ;  /* 0x00007300ff0677ac */ /* 0x000f620008000800 */
[----:B-1----:R-:W-:Y:S01]  /*39bc0*/  PRMT R70, R70, 0x9910, RZ ;  /* 0x0000991046467816 */ /* 0x002fe200000000ff */
[----:B------:R-:W3:Y:S10]  /*39bd0*/  LDL.LU.64 R84, [R1+0x3c8] ;  /* 0x0003c80001547983 */ /* 0x000ef40000300a00 */
[----:B----4-:R1:W-:Y:S01]  /*39be0*/  @P5 STG.E.U8 desc[UR20][R80.64], R73 ;  /* 0x0000004950005986 */ /* 0x0103e2000c101114 */
[----:B0-----:R-:W-:Y:S01]  /*39bf0*/  ISETP.GE.AND P5, PT, R71, UR4, PT ;  /* 0x0000000447007c0c */ /* 0x001fe2000bfa6270 */
[----:B------:R-:W0:Y:S01]  /*39c00*/  LDCU UR4, c[0x0][0x398] ;  /* 0x00007300ff0477ac */ /* 0x000e220008000800 */
[----:B------:R-:W-:Y:S01]  /*39c10*/  SHF.R.S32.HI R70, RZ, 0x8, R70 ;  /* 0x00000008ff467819 */ /* 0x000fe20000011446 */
[----:B-1----:R-:W4:Y:S01]  /*39c20*/  LDL.LU R80, [R1+0x47c] ;  /* 0x00047c0001507983 */ /* 0x002f220000300800 */
[----:B0-----:R-:W-:Y:S01]  /*39c30*/  ISETP.LT.AND P0, PT, R67, UR4, !P0 ;  /* 0x0000000443007c0c */ /* 0x001fe2000c701270 */
[----:B------:R-:W0:-:S12]  /*39c40*/  LDCU UR4, c[0x0][0x39c] ;  /* 0x00007380ff0477ac */ /* 0x000e180008000800 */
[----:B--2---:R1:W-:Y:S01]  /*39c50*/  @P0 STG.E.U8 desc[UR20][R88.64], R70 ;  /* 0x0000004658000986 */ /* 0x0043e2000c101114 */
[----:B-----5:R-:W-:Y:S01]  /*39c60*/  ISETP.LT.AND P0, PT, R66, UR6, !P3 ;  /* 0x0000000642007c0c */ /* 0x020fe2000df01270 */
[----:B------:R-:W2:Y:S02]  /*39c70*/  LDCU UR6, c[0x0][0x398] ;  /* 0x00007300ff0677ac */ /* 0x000ea40008000800 */
[----:B-1----:R-:W4:Y:S10]  /*39c80*/  LDL.LU.64 R88, [R1+0x3c0] ;  /* 0x0003c00001587983 */ /* 0x002f340000300a00 */
[----:B---3--:R1:W-:Y:S04]  /*39c90*/  @P0 STG.E.U8 desc[UR20][R68.64], R79 ;  /* 0x0000004f44000986 */ /* 0x0083e8000c101114 */
[----:B-1----:R-:W3:Y:S01]  /*39ca0*/  LDL.LU.64 R68, [R1+0xff8] ;  /* 0x000ff80001447983 */ /* 0x002ee20000300a00 */
[----:B------:R-:W-:-:S05]  /*39cb0*/  VIADD R70, R0, 0xd ;  /* 0x0000000d00467836 */ /* 0x000fca0000000000 */
[----:B0-----:R-:W-:Y:S01]  /*39cc0*/  ISETP.GE.AND P0, PT, R70, UR4, PT ;  /* 0x0000000446007c0c */ /* 0x001fe2000bf06270 */
[----:B------:R-:W0:Y:S01]  /*39cd0*/  LDCU UR4, c[0x0][0x398] ;  /* 0x00007300ff0477ac */ /* 0x000e220008000800 */
[----:B------:R-:W5:Y:S01]  /*39ce0*/  LDL.LU.64 R70, [R1+0x3b8] ;  /* 0x0003b80001467983 */ /* 0x000f620000300a00 */
[----:B0-----:R-:W-:Y:S01]  /*39cf0*/  ISETP.LT.AND P3, PT, R67, UR4, !P3 ;  /* 0x0000000443007c0c */ /* 0x001fe2000df61270 */
[----:B------:R-:W0:Y:S01]  /*39d00*/  LDCU UR4, c[0x0][0x39c] ;  /* 0x00007380ff0477ac */ /* 0x000e220008000800 */
[----:B------:R-:W-:-:S04]  /*39d10*/  PRMT R73, R79, 0x9910, RZ ;  /* 0x000099104f497816 */ /* 0x000fc800000000ff */
[----:B------:R-:W-:Y:S01]  /*39d20*/  SHF.R.S32.HI R79, RZ, 0x8, R73 ;  /* 0x00000008ff4f7819 */ /* 0x000fe20000011449 */
[----:B------:R-:W-:-:S06]  /*39d30*/  VIADD R73, R0, 0xe ;  /* 0x0000000e00497836 */ /* 0x000fcc0000000000 */
[----:B---3--:R1:W-:Y:S04]  /*39d40*/  @P3 STG.E.U8 desc[UR20][R76.64], R69 ;  /* 0x000000454c003986 */ /* 0x0083e8000c101114 */
[----:B-1----:R-:W3:Y:S01]  /*39d50*/  LDL.LU.64 R76, [R1+0x3b0] ;  /* 0x0003b000014c7983 */ /* 0x002ee20000300a00 */
[----:B--2---:R-:W-:Y:S01]  /*39d60*/  ISETP.LT.AND P3, PT, R66, UR6, !P4 ;  /* 0x0000000642007c0c */ /* 0x004fe2000e761270 */
[----:B------:R-:W1:-:S12]  /*39d70*/  LDCU UR6, c[0x0][0x398] ;  /* 0x00007300ff0677ac */ /* 0x000e580008000800 */
[----:B------:R2:W-:Y:S04]  /*39d80*/  @P3 STG.E.U8 desc[UR20][R92.64], R79 ;  /* 0x0000004f5c003986 */ /* 0x0005e8000c101114 */
[----:B--2---:R-:W2:Y:S01]  /*39d90*/  LDL.LU.64 R92, [R1+0x3a8] ;  /* 0x0003a800015c7983 */ /* 0x004ea20000300a00 */
[----:B0-----:R-:W-:Y:S01]  /*39da0*/  ISETP.GE.AND P3, PT, R73, UR4, PT ;  /* 0x0000000449007c0c */ /* 0x001fe2000bf66270 */
[----:B------:R-:W0:Y:S01]  /*39db0*/  LDCU UR4, c[0x0][0x398] ;  /* 0x00007300ff0477ac */ /* 0x000e220008000800 */
[----:B------:R-:W-:-:S04]  /*39dc0*/  PRMT R69, R69, 0x9910, RZ ;  /* 0x0000991045457816 */ /* 0x000fc800000000ff */
[----:B------:R-:W-:Y:S02]  /*39dd0*/  SHF.R.S32.HI R69, RZ, 0x8, R69 ;  /* 0x00000008ff457819 */ /* 0x000fe40000011445 */
[----:B0-----:R-:W-:Y:S01]  /*39de0*/  ISETP.LT.AND P4, PT, R67, UR4, !P4 ;  /* 0x0000000443007c0c */ /* 0x001fe2000e781270 */
[----:B------:R-:W0:-:S12]  /*39df0*/  LDCU UR4, c[0x0][0x39c] ;  /* 0x00007380ff0477ac */ /* 0x000e180008000800 */
[----:B------:R0:W-:Y:S01]  /*39e00*/  @P4 STG.E.U8 desc[UR20][R84.64], R69 ;  /* 0x0000004554004986 */ /* 0x0001e2000c101114 */
[----:B-1----:R-:W-:Y:S01]  /*39e10*/  ISETP.LT.AND P4, PT, R66, UR6, !P6 ;  /* 0x0000000642007c0c */ /* 0x002fe2000f781270 */
[----:B------:R-:W1:Y:S01]  /*39e20*/  LDCU UR6, c[0x0][0x398] ;  /* 0x00007300ff0677ac */ /* 0x000e620008000800 */
[----:B0-----:R-:W-:Y:S01]  /*39e30*/  VIADD R69, R0, 0xf ;  /* 0x0000000f00457836 */ /* 0x001fe20000000000 */
[----:B------:R-:W2:Y:S10]  /*39e40*/  LDL.LU.64 R84, [R1+0x3a0] ;  /* 0x0003a00001547983 */ /* 0x000eb40000300a00 */
[----:B----4-:R0:W-:Y:S01]  /*39e50*/  @P4 STG.E.U8 desc[UR20][R88.64], R80 ;  /* 0x0000005058004986 */ /* 0x0101e2000c101114 */
[----:B------:R-:W-:Y:S01]  /*39e60*/  ISETP.GE.AND P4, PT, R69, UR4, PT ;  /* 0x0000000445007c0c */ /* 0x000fe2000bf86270 */
[----:B------:R-:W4:Y:S02]  /*39e70*/  LDCU UR4, c[0x0][0x398] ;  /* 0x00007300ff0477ac */ /* 0x000f240008000800 */
[----:B0-----:R-:W2:Y:S01]  /*39e80*/  LDL.LU.64 R88, [R1+0x398] ;  /* 0x0003980001587983 */ /* 0x001ea20000300a00 */
[----:B----4-:R-:W-:Y:S01]  /*39e90*/  ISETP.LT.AND P6, PT, R67, UR4, !P6 ;  /* 0x0000000443007c0c */ /* 0x010fe2000f7c1270 */
[----:B------:R-:W0:Y:S01]  /*39ea0*/  LDCU UR4, c[0x0][0x39c] ;  /* 0x00007380ff0477ac */ /* 0x000e220008000800 */
[----:B------:R-:W-:-:S11]  /*39eb0*/  PRMT R69, R80, 0x9910, RZ ;  /* 0x0000991050457816 */ /* 0x000fd600000000ff */
[----:B-----5:R4:W-:Y:S01]  /*39ec0*/  @P6 STG.E.U8 desc[UR20][R70.64], R68 ;  /* 0x0000004446006986 */ /* 0x0209e2000c101114 */
[----:B-1----:R-:W-:Y:S01]  /*39ed0*/  ISETP.LT.AND P6, PT, R66, UR6, !P2 ;  /* 0x0000000642007c0c */ /* 0x002fe2000d7c1270 */
[----:B------:R-:W1:Y:S01]  /*39ee0*/  LDCU UR6, c[0x0][0x398] ;  /* 0x00007300ff0677ac */ /* 0x000e620008000800 */
[----:B------:R-:W-:Y:S01]  /*39ef0*/  SHF.R.S32.HI R73, RZ, 0x8, R69 ;  /* 0x00000008ff497819 */ /* 0x000fe20000011445 */
[----:B------:R-:W-:Y:S01]  /*39f00*/  VIADD R69, R0, 0x10 ;  /* 0x0000001000457836 */ /* 0x000fe20000000000 */
[----:B----4-:R-:W-:Y:S01]  /*39f10*/  PRMT R68, R68, 0x9910, RZ ;  /* 0x0000991044447816 */ /* 0x010fe200000000ff */
[----:B------:R-:W4:Y:S03]  /*39f20*/  LDL.LU.64 R70, [R1+0xff0] ;  /* 0x000ff00001467983 */ /* 0x000f260000300a00 */
[----:B------:R-:W-:Y:S01]  /*39f30*/  SHF.R.S32.HI R68, RZ, 0x8, R68 ;  /* 0x00000008ff447819 */ /* 0x000fe20000011444 */
[----:B------:R-:W5:Y:S04]  /*39f40*/  LDL.LU.64 R80, [R1+0x390] ;  /* 0x0003900001507983 */ /* 0x000f680000300a00 */
[----:B---3--:R3:W-:Y:S01]  /*39f50*/  @P6 STG.E.U8 desc[UR20][R76.64], R73 ;  /* 0x000000494c006986 */ /* 0x0087e2000c101114 */
[----:B0-----:R-:W-:Y:S01]  /*39f60*/  ISETP.GE.AND P6, PT, R69, UR4, PT ;  /* 0x0000000445007c0c */ /* 0x001fe2000bfc6270 */
[----:B------:R-:W0:Y:S02]  /*39f70*/  LDCU UR4, c[0x0][0x398] ;  /* 0x00007300ff0477ac */ /* 0x000e240008000800 */
[----:B---3--:R-:W3:Y:S01]  /*39f80*/  LDL.LU.64 R76, [R1+0x388] ;  /* 0x00038800014c7983 */ /* 0x008ee20000300a00 */
[----:B0-----:R-:W-:Y:S01]  /*39f90*/  ISETP.LT.AND P2, PT, R67, UR4, !P2 ;  /* 0x0000000443007c0c */ /* 0x001fe2000d741270 */
[----:B------:R-:W0:-:S12]  /*39fa0*/  LDCU UR4, c[0x0][0x39c] ;  /* 0x00007380ff0477ac */ /* 0x000e180008000800 */
[----:B--2---:R2:W-:Y:S04]  /*39fb0*/  @P2 STG.E.U8 desc[UR20][R92.64], R68 ;  /* 0x000000445c002986 */ /* 0x0045e8000c101114 */
[----:B--2---:R-:W2:Y:S01]  /*39fc0*/  LDL.LU R93, [R1+0xfec] ;  /* 0x000fec00015d7983 */ /* 0x004ea20000300800 */
[----:B-1----:R-:W-:Y:S01]  /*39fd0*/  ISETP.LT.AND P2, PT, R66, UR6, !P5 ;  /* 0x0000000642007c0c */ /* 0x002fe2000ef41270 */
[----:B------:R-:W-:Y:S01]  /*39fe0*/  VIADD R73, R0, 0x11 ;  /* 0x0000001100497836 */ /* 0x000fe20000000000 */
[----:B------:R-:W1:Y:S01]  /*39ff0*/  LDCU UR6, c[0x0][0x398] ;  /* 0x00007300ff0677ac */ /* 0x000e620008000800 */
[----:B------:R-:W3:Y:S10]  /*3a000*/  LDL.LU.64 R68, [R1+0x380] ;  /* 0x0003800001447983 */ /* 0x000ef40000300a00 */
[----:B--2---:R2:W-:Y:S01]  /*3a010*/  @P2 STG.E.U8 desc[UR20][R84.64], R93 ;  /* 0x0000005d54002986 */ /* 0x0045e2000c101114 */
[----:B0-----:R-:W-:Y:S01]  /*3a020*/  ISETP.GE.AND P2, PT, R73, UR4, PT ;  /* 0x0000000449007c0c */ /* 0x001fe2000bf46270 */
[----:B------:R-:W0:Y:S02]  /*3a030*/  LDCU UR4, c[0x0][0x398] ;  /* 0x00007300ff0477ac */ /* 0x000e240008000800 */
[----:B--2---:R-:W2:Y:S01]  /*3a040*/  LDL.LU.64 R84, [R1+0x378] ;  /* 0x0003780001547983 */ /* 0x004ea20000300a00 */
[----:B0-----:R-:W-:Y:S01]  /*3a050*/  ISETP.LT.AND P5, PT, R67, UR4, !P5 ;  /* 0x0000000443007c0c */ /* 0x001fe2000efa1270 */
[----:B------:R-:W0:-:S12]  /*3a060*/  LDCU UR4, c[0x0][0x39c] ;  /* 0x00007380ff0477ac */ /* 0x000e180008000800 */
[----:B------:R0:W-:Y:S04]  /*3a070*/  @P5 STG.E.U8 desc[UR20][R88.64], R72 ;  /* 0x0000004858005986 */ /* 0x0001e8000c101114 */
[----:B0-----:R-:W2:Y:S01]  /*3a080*/  LDL.LU R89, [R1+0xfe8] ;  /* 0x000fe80001597983 */ /* 0x001ea20000300800 */
[----:B------:R-:W-:-:S03]  /*3a090*/  PRMT R73, R93, 0x9910, RZ ;  /* 0x000099105d497816 */ /* 0x000fc600000000ff */
[----:B------:R-:W4:Y:S01]  /*3a0a0*/  LDL.LU.64 R92, [R1+0x370] ;  /* 0x00037000015c7983 */ /* 0x000f220000300a00 */
[----:B-1----:R-:W-:Y:S01]  /*3a0b0*/  ISETP.LT.AND P5, PT, R66, UR6, !P0 ;  /* 0x0000000642007c0c */ /* 0x002fe2000c7a1270 */
[----:B------:R-:W0:Y:S01]  /*3a0c0*/  LDCU UR6, c[0x0][0x398] ;  /* 0x00007300ff0677ac */ /* 0x000e220008000800 */
[----:B------:R-:W-:Y:S01]  /*3a0d0*/  SHF.R.S32.HI R79, RZ, 0x8, R73 ;  /* 0x00000008ff4f7819 */ /* 0x000fe20000011449 */
[----:B------:R-:W-:-:S10]  /*3a0e0*/  VIADD R73, R0, 0x12 ;  /* 0x0000001200497836 */ /* 0x000fd40000000000 */
[----:B-----5:R1:W-:Y:S01]  /*3a0f0*/  @P5 STG.E.U8 desc[UR20][R80.64], R79 ;  /* 0x0000004f50005986 */ /* 0x0203e2000c101114 */
[----:B------:R-:W-:Y:S01]  /*3a100*/  ISETP.GE.AND P5, PT, R73, UR4, PT ;  /* 0x0000000449007c0c */ /* 0x000fe2000bfa6270 */
[----:B------:R-:W5:Y:S01]  /*3a110*/  LDCU UR4, c[0x0][0x398] ;  /* 0x00007300ff0477ac */ /* 0x000f620008000800 */
[----:B------:R-:W-:-:S04]  /*3a120*/  PRMT R72, R72, 0x9910, RZ ;  /* 0x0000991048487816 */ /* 0x000fc800000000ff */
[----:B------:R-:W-:Y:S01]  /*3a130*/  SHF.R.S32.HI R72, RZ, 0x8, R72 ;  /* 0x00000008ff487819 */ /* 0x000fe20000011448 */
[----:B-1----:R-:W4:Y:S01]  /*3a140*/  LDL.LU.64 R80, [R1+0x368] ;  /* 0x0003680001507983 */ /* 0x002f220000300a00 */
[----:B-----5:R-:W-:Y:S01]  /*3a150*/  ISETP.LT.AND P0, PT, R67, UR4, !P0 ;  /* 0x0000000443007c0c */ /* 0x020fe2000c701270 */
[----:B------:R-:W1:-:S12]  /*3a160*/  LDCU UR4, c[0x0][0x39c] ;  /* 0x00007380ff0477ac */ /* 0x000e580008000800 */
[----:B---3--:R3:W-:Y:S01]  /*3a170*/  @P0 STG.E.U8 desc[UR20][R76.64], R72 ;  /* 0x000000484c000986 */ /* 0x0087e2000c101114 */
[----:B0-----:R-:W-:Y:S01]  /*3a180*/  ISETP.LT.AND P0, PT, R66, UR6, !P3 ;  /* 0x0000000642007c0c */ /* 0x001fe2000df01270 */
[----:B------:R-:W0:Y:S01]  /*3a190*/  LDCU UR6, c[0x0][0x398] ;  /* 0x00007300ff0677ac */ /* 0x000e220008000800 */
[----:B---3--:R-:W-:Y:S01]  /*3a1a0*/  VIADD R72, R0, 0x13 ;  /* 0x0000001300487836 */ /* 0x008fe20000000000 */
[----:B------:R-:W3:Y:S10]  /*3a1b0*/  LDL.LU.64 R76, [R1+0x360] ;  /* 0x00036000014c7983 */ /* 0x000ef40000300a00 */
[----:B--2---:R2:W-:Y:S01]  /*3a1c0*/  @P0 STG.E.U8 desc[UR20][R68.64], R89 ;  /* 0x0000005944000986 */ /* 0x0045e2000c101114 */
[----:B-1----:R-:W-:Y:S01]  /*3a1d0*/  ISETP.GE.AND P0, PT, R72, UR4, PT ;  /* 0x0000000448007c0c */ /* 0x002fe2000bf06270 */
[----:B------:R-:W1:Y:S01]  /*3a1e0*/  LDCU UR4, c[0x0][0x398] ;  /* 0x00007300ff0477ac */ /* 0x000e620008000800 */
[----:B------:R-:W-:Y:S01]  /*3a1f0*/  PRMT R79, R89, 0x9910, RZ ;  /* 0x00009910594f7816 */ /* 0x000fe200000000ff */
[----:B--2---:R-:W2:Y:S04]  /*3a200*/  LDL.LU.64 R68, [R1+0xfe0] ;  /* 0x000fe00001447983 */ /* 0x004ea80000300a00 */
[----:B------:R-:W5:Y:S01]  /*3a210*/  LDL.LU.64 R72, [R1+0x358] ;  /* 0x0003580001487983 */ /* 0x000f620000300a00 */
[----:B-1----:R-:W-:-:S03]  /*3a220*/  ISETP.LT.AND P3, PT, R67, UR4, !P3 ;  /* 0x0000000443007c0c */ /* 0x002fc6000df61270 */
[----:B------:R-:W2:Y:S01]  /*3a230*/  LDL.LU.64 R88, [R1+0x350] ;  /* 0x0003500001587983 */ /* 0x000ea20000300a00 */
[----:B------:R-:W1:Y:S09]  /*3a240*/  LDCU UR4, c[0x0][0x39c] ;  /* 0x00007380ff0477ac */ /* 0x000e720008000800 */
[----:B------:R1:W-:Y:S01]  /*3a250*/  @P3 STG.E.U8 desc[UR20][R84.64], R78 ;  /* 0x0000004e54003986 */ /* 0x0003e2000c101114 */
[----:B0-----:R-:W-:Y:S01]  /*3a260*/  ISETP.LT.AND P3, PT, R66, UR6, !P4 ;  /* 0x0000000642007c0c */ /* 0x001fe2000e761270 */
[----:B------:R-:W0:Y:S01]  /*3a270*/  LDCU UR6, c[0x0][0x398] ;  /* 0x00007300ff0677ac */ /* 0x000e220008000800 */
[----:B-1----:R-:W-:-:S11]  /*3a280*/  SHF.R.S32.HI R84, RZ, 0x8, R79 ;  /* 0x00000008ff547819 */ /* 0x002fd6000001144f */
[----:B----4-:R1:W-:Y:S04]  /*3a290*/  @P3 STG.E.U8 desc[UR20][R92.64], R84 ;  /* 0x000000545c003986 */ /* 0x0103e8000c101114 */
[----:B-1----:R-:W3:Y:S01]  /*3a2a0*/  LDL.LU R92, [R1+0xfd8] ;  /* 0x000fd800015c7983 */ /* 0x002ee20000300800 */
[----:B------:R-:W-:Y:S01]  /*3a2b0*/  VIADD R79, R0, 0x14 ;  /* 0x00000014004f7836 */ /* 0x000fe20000000000 */
[----:B------:R-:W-:Y:S02]  /*3a2c0*/  PRMT R78, R78, 0x9910, RZ ;  /* 0x000099104e4e7816 */ /* 0x000fe400000000ff */
[----:B------:R-:W4:Y:S02]  /*3a2d0*/  LDL.LU.64 R84, [R1+0x348] ;  /* 0x0003480001547983 */ /* 0x000f240000300a00 */
[----:B------:R-:W-:Y:S01]  /*3a2e0*/  ISETP.GE.AND P3, PT, R79, UR4, PT ;  /* 0x000000044f007c0c */ /* 0x000fe2000bf66270 */
[----:B------:R-:W1:Y:S01]  /*3a2f0*/  LDCU UR4, c[0x0][0x398] ;  /* 0x00007300ff0477ac */ /* 0x000e620008000800 */
[----:B------:R-:W-:-:S02]  /*3a300*/  SHF.R.S32.HI R78, RZ, 0x8, R78 ;  /* 0x00000008ff4e7819 */ /* 0x000fc4000001144e */
[----:B-1----:R-:W-:Y:S01]  /*3a310*/  ISETP.LT.AND P4, PT, R67, UR4, !P4 ;  /* 0x0000000443007c0c */ /* 0x002fe2000e781270 */
[----:B------:R-:W1:-:S12]  /*3a320*/  LDCU UR4, c[0x0][0x39c] ;  /* 0x00007380ff0477ac */ /* 0x000e580008000800 */
[----:B------:R1:W-:Y:S01]  /*3a330*/  @P4 STG.E.U8 desc[UR20][R80.64], R78 ;  /* 0x0000004e50004986 */ /* 0x0003e2000c101114 */
[----:B0-----:R-:W-:Y:S01]  /*3a340*/  ISETP.LT.AND P4, PT, R66, UR6, !P6 ;  /* 0x0000000642007c0c */ /* 0x001fe2000f781270 */
[----:B------:R-:W0:Y:S01]  /*3a350*/  LDCU UR6, c[0x0][0x398] ;  /* 0x00007300ff0677ac */ /* 0x000e220008000800 */
[----:B-1----:R-:W-:Y:S01]  /*3a360*/  VIADD R80, R0, 0x15 ;  /* 0x0000001500507836 */ /* 0x002fe20000000000 */
[----:B------:R-:W2:Y:S10]  /*3a370*/  LDL.LU.64 R78, [R1+0x340] ;  /* 0x00034000014e7983 */ /* 0x000eb40000300a00 */
[----:B---3--:R1:W-:Y:S01]  /*3a380*/  @P4 STG.E.U8 desc[UR20][R76.64], R92 ;  /* 0x0000005c4c004986 */ /* 0x0083e2000c101114 */
[----:B------:R-:W-:Y:S01]  /*3a390*/  ISETP.GE.AND P4, PT, R80, UR4, PT ;  /* 0x0000000450007c0c */ /* 0x000fe2000bf86270 */
[----:B------:R-:W3:Y:S02]  /*3a3a0*/  LDCU UR4, c[0x0][0x398] ;  /* 0x00007300ff0477ac */ /* 0x000ee40008000800 */
[----:B-1----:R-:W4:Y:S04]  /*3a3b0*/  LDL.LU.64 R76, [R1+0xfd0] ;  /* 0x000fd000014c7983 */ /* 0x002f280000300a00 */
[----:B------:R-:W4:Y:S01]  /*3a3c0*/  LDL.LU.64 R80, [R1+0x338] ;  /* 0x0003380001507983 */ /* 0x000f220000300a00 */
[----:B---3--:R-:W-:Y:S01]  /*3a3d0*/  ISETP.LT.AND P6, PT, R67, UR4, !P6 ;  /* 0x0000000443007c0c */ /* 0x008fe2000f7c1270 */
[----:B------:R-:W1:-:S12]  /*3a3e0*/  LDCU UR4, c[0x0][0x39c] ;  /* 0x00007380ff0477ac */ /* 0x000e580008000800 */
[----:B-----5:R3:W-:Y:S01]  /*3a3f0*/  @P6 STG.E.U8 desc[UR20][R72.64], R3 ;  /* 0x0000000348006986 */ /* 0x0207e2000c101114 */
[----:B0-----:R-:W-:Y:S01]  /*3a400*/  ISETP.LT.AND P6, PT, R66, UR6, !P2 ;  /* 0x0000000642007c0c */ /* 0x001fe2000d7c1270 */
[----:B------:R-:W0:Y:S01]  /*3a410*/  LDCU UR6, c[0x0][0x398] ;  /* 0x00007300ff0677ac */ /* 0x000e220008000800 */
[----:B---3--:R-:W-:Y:S02]  /*3a420*/  PRMT R72, R92, 0x9910, RZ ;  /* 0x000099105c487816 */ /* 0x008fe400000000ff */
[----:B------:R-:W3:Y:S02]  /*3a430*/  LDL.LU.64 R92, [R1+0x330] ;  /* 0x00033000015c7983 */ /* 0x000ee40000300a00 */
[----:B------:R-:W-:-:S07]  /*3a440*/  SHF.R.S32.HI R73, RZ, 0x8, R72 ;  /* 0x00000008ff497819 */ /* 0x000fce0000011448 */
[----:B--2---:R2:W-:Y:S04]  /*3a450*/  @P6 STG.E.U8 desc[UR20][R88.64], R73 ;  /* 0x0000004958006986 */ /* 0x0045e8000c101114 */
[----:B--2---:R-:W2:Y:S01]  /*3a460*/  LDL.LU R88, [R1+0xfcc] ;  /* 0x000fcc0001587983 */ /* 0x004ea20000300800 */
[----:B------:R-:W-:-:S05]  /*3a470*/  VIADD R72, R0, 0x16 ;  /* 0x0000001600487836 */ /* 0x000fca0000000000 */
[----:B-1----:R-:W-:Y:S01]  /*3a480*/  ISETP.GE.AND P6, PT, R72, UR4, PT ;  /* 0x0000000448007c0c */ /* 0x002fe2000bfc6270 */
[----:B------:R-:W1:Y:S01]  /*3a490*/  LDCU UR4, c[0x0][0x398] ;  /* 0x00007300ff0477ac */ /* 0x000e620008000800 */
[----:B------:R-:W-:Y:S01]  /*3a4a0*/  PRMT R3, R3, 0x9910, RZ ;  /* 0x0000991003037816 */ /* 0x000fe200000000ff */
[----:B------:R-:W5:Y:S03]  /*3a4b0*/  LDL.LU.64 R72, [R1+0x328] ;  /* 0x0003280001487983 */ /* 0x000f660000300a00 */
[----:B------:R-:W-:Y:S02]  /*3a4c0*/  SHF.R.S32.HI R3, RZ, 0x8, R3 ;  /* 0x00000008ff037819 */ /* 0x000fe40000011403 */
[----:B-1----:R-:W-:Y:S01]  /*3a4d0*/  ISETP.LT.AND P2, PT, R67, UR4, !P2 ;  /* 0x0000000443007c0c */ /* 0x002fe2000d741270 */
[----:B------:R-:W1:-:S12]  /*3a4e0*/  LDCU UR4, c[0x0][0x39c] ;  /* 0x00007380ff0477ac */ /* 0x000e580008000800 */
[----:B----4-:R4:W-:Y:S01]  /*3a4f0*/  @P2 STG.E.U8 desc[UR20][R84.64], R3 ;  /* 0x0000000354002986 */ /* 0x0109e2000c101114 */
[----:B0-----:R-:W-:Y:S01]  /*3a500*/  ISETP.LT.AND P2, PT, R66, UR6, !P5 ;  /* 0x0000000642007c0c */ /* 0x001fe2000ef41270 */
[----:B------:R-:W0:Y:S01]  /*3a510*/  LDCU UR6, c[0x0][0x398] ;  /* 0x00007300ff0677ac */ /* 0x000e220008000800 */
[----:B----4-:R-:W-:Y:S01]  /*3a520*/  VIADD R3, R0, 0x17 ;  /* 0x0000001700037836 */ /* 0x010fe20000000000 */
[----:B------:R-:W4:Y:S10]  /*3a530*/  LDL.LU.64 R84, [R1+0x320] ;  /* 0x0003200001547983 */ /* 0x000f340000300a00 */
[----:B--2---:R2:W-:Y:S01]  /*3a540*/  @P2 STG.E.U8 desc[UR20][R78.64], R88 ;  /* 0x000000584e002986 */ /* 0x0045e2000c101114 */
[----:B-1----:R-:W-:Y:S01]  /*3a550*/  ISETP.GE.AND P2, PT, R3, UR4, PT ;  /* 0x0000000403007c0c */ /* 0x002fe2000bf46270 */
[----:B------:R-:W1:Y:S02]  /*3a560*/  LDCU UR4, c[0x0][0x398] ;  /* 0x00007300ff0477ac */ /* 0x000e640008000800 */
[----:B--2---:R-:W2:Y:S01]  /*3a570*/  LDL.LU.64 R78, [R1+0x318] ;  /* 0x00031800014e7983 */ /* 0x004ea20000300a00 */
[----:B-1----:R-:W-:Y:S01]  /*3a580*/  ISETP.LT.AND P5, PT, R67, UR4, !P5 ;  /* 0x0000000443007c0c */ /* 0x002fe2000efa1270 */
[----:B------:R-:W1:-:S12]  /*3a590*/  LDCU UR4, c[0x0][0x39c] ;  /* 0x00007380ff0477ac */ /* 0x000e580008000800 */
[----:B------:R0:W-:Y:S04]  /*3a5a0*/  @P5 STG.E.U8 desc[UR20][R80.64], R2 ;  /* 0x0000000250005986 */ /* 0x0001e8000c101114 */
[----:B0-----:R-:W4:Y:S01]  /*3a5b0*/  LDL.LU R81, [R1+0xfc8] ;  /* 0x000fc80001517983 */ /* 0x001f220000300800 */
[----:B------:R-:W-:-:S03]  /*3a5c0*/  PRMT R3, R88, 0x9910, RZ ;  /* 0x0000991058037816 */ /* 0x000fc600000000ff */
[----:B------:R-:W2:Y:S01]  /*3a5d0*/  LDL.LU.64 R88, [R1+0x310] ;  /* 0x0003100001587983 */ /* 0x000ea20000300a00 */
[----:B------:R-:W-:Y:S01]  /*3a5e0*/  ISETP.LT.AND P5, PT, R66, UR6, !P0 ;  /* 0x0000000642007c0c */ /* 0x000fe2000c7a1270 */
[----:B------:R-:W0:Y:S01]  /*3a5f0*/  LDCU UR6, c[0x0][0x398] ;  /* 0x00007300ff0677ac */ /* 0x000e220008000800 */
[----:B------:R-:W-:-:S11]  /*3a600*/  SHF.R.S32.HI R80, RZ, 0x8, R3 ;  /* 0x00000008ff507819 */ /* 0x000fd60000011403 */
[----:B---3--:R3:W-:Y:S04]  /*3a610*/  @P5 STG.E.U8 desc[UR20][R92.64], R80 ;  /* 0x000000505c005986 */ /* 0x0087e8000c101114 */
[----:B---3--:R-:W3:Y:S01]  /*3a620*/  LDL.LU.64 R92, [R1+0x308] ;  /* 0x00030800015c7983 */ /* 0x008ee20000300a00 */
[----:B------:R-:W-:-:S05]  /*3a630*/  VIADD R3, R0, 0x18 ;  /* 0x0000001800037836 */ /* 0x000fca0000000000 */
[----:B-1----:R-:W-:Y:S01]  /*3a640*/  ISETP.GE.AND P5, PT, R3, UR4, PT ;  /* 0x0000000403007c0c */ /* 0x002fe2000bfa6270 */
[----:B------:R-:W1:Y:S01]  /*3a650*/  LDCU UR4, c[0x0][0x398] ;  /* 0x00007300ff0477ac */ /* 0x000e620008000800 */
[----:B------:R-:W-:-:S04]  /*3a660*/  PRMT R2, R2, 0x9910, RZ ;  /* 0x0000991002027816 */ /* 0x000fc800000000ff */
[----:B------:R-:W-:Y:S02]  /*3a670*/  SHF.R.S32.HI R2, RZ, 0x8, R2 ;  /* 0x00000008ff027819 */ /* 0x000fe40000011402 */
[----:B-1----:R-:W-:Y:S01]  /*3a680*/  ISETP.LT.AND P0, PT, R67, UR4, !P0 ;  /* 0x0000000443007c0c */ /* 0x002fe2000c701270 */
[----:B------:R-:W1:-:S12]  /*3a690*/  LDCU UR4, c[0x0][0x39c] ;  /* 0x00007380ff0477ac */ /* 0x000e580008000800 */
[----:B-----5:R5:W-:Y:S01]  /*3a6a0*/  @P0 STG.E.U8 desc[UR20][R72.64], R2 ;  /* 0x0000000248000986 */ /* 0x020be2000c101114 */
[----:B0-----:R-:W-:Y:S01]  /*3a6b0*/  ISETP.LT.AND P0, PT, R66, UR6, !P3 ;  /* 0x0000000642007c0c */ /* 0x001fe2000df01270 */
[----:B------:R-:W0:Y:S02]  /*3a6c0*/  LDCU UR6, c[0x0][0x398] ;  /* 0x00007300ff0677ac */ /* 0x000e240008000800 */
[----:B-----5:R-:W5:Y:S01]  /*3a6d0*/  LDL.LU.64 R72, [R1+0x300] ;  /* 0x0003000001487983 */ /* 0x020f620000300a00 */
[----:B------:R-:W-:-:S09]  /*3a6e0*/  VIADD R2, R0, 0x19 ;  /* 0x0000001900027836 */ /* 0x000fd20000000000 */
[----:B----4-:R4:W-:Y:S04]  /*3a6f0*/  @P0 STG.E.U8 desc[UR20][R84.64], R81 ;  /* 0x0000005154000986 */ /* 0x0109e8000c101114 */
[----:B----4-:R-:W5:Y:S01]  /*3a700*/  LDL.LU.64 R84, [R1+0xfc0] ;  /* 0x000fc00001547983 */ /* 0x010f620000300a00 */
[----:B-1----:R-:W-:Y:S01]  /*3a710*/  ISETP.GE.AND P0, PT, R2, UR4, PT ;  /* 0x0000000402007c0c */ /* 0x002fe2000bf06270 */
[----:B------:R-:W1:Y:S02]  /*3a720*/  LDCU UR4, c[0x0][0x398] ;  /* 0x00007300ff0477ac */ /* 0x000e640008000800 */
[----:B------:R-:W4:Y:S01]  /*3a730*/  LDL.LU.64 R2, [R1+0x2f8] ;  /* 0x0002f80001027983 */ /* 0x000f220000300a00 */
[----:B-1----:R-:W-:Y:S01]  /*3a740*/  ISETP.LT.AND P3, PT, R67, UR4, !P3 ;  /* 0x0000000443007c0c */ /* 0x002fe2000df61270 */
[----:B------:R-:W1:-:S12]  /*3a750*/  LDCU UR4, c[0x0][0x39c] ;  /* 0x00007380ff0477ac */ /* 0x000e580008000800 */
[----:B--2---:R2:W-:Y:S04]  /*3a760*/  @P3 STG.E.U8 desc[UR20][R78.64], R86 ;  /* 0x000000564e003986 */ /* 0x0045e8000c101114 */
[----:B--2---:R-:W2:Y:S01]  /*3a770*/  LDL.LU.64 R78, [R1+0x2f0] ;  /* 0x0002f000014e7983 */ /* 0x004ea20000300a00 */
[----:B0-----:R-:W-:Y:S01]  /*3a780*/  ISETP.LT.AND P3, PT, R66, UR6, !P4 ;  /* 0x0000000642007c0c */ /* 0x001fe2000e761270 */
[----:B------:R-:W0:Y:S01]  /*3a790*/  LDCU UR6, c[0x0][0x398] ;  /* 0x00007300ff0677ac */ /* 0x000e220008000800 */
[----:B------:R-:W-:-:S04]  /*3a7a0*/  PRMT R80, R81, 0x9910, RZ ;  /* 0x0000991051507816 */ /* 0x000fc800000000ff */
[----:B------:R-:W-:Y:S01]  /*3a7b0*/  SHF.R.S32.HI R81, RZ, 0x8, R80 ;  /* 0x00000008ff517819 */ /* 0x000fe20000011450 */
[----:B------:R-:W-:-:S06]  /*3a7c0*/  VIADD R80, R0, 0x1a ;  /* 0x0000001a00507836 */ /* 0x000fcc0000000000 */
[----:B------:R0:W-:Y:S01]  /*3a7d0*/  @P3 STG.E.U8 desc[UR20][R88.64], R81 ;  /* 0x0000005158003986 */ /* 0x0001e2000c101114 */
[----:B-1----:R-:W-:Y:S01]  /*3a7e0*/  ISETP.GE.AND P3, PT, R80, UR4, PT ;  /* 0x0000000450007c0c */ /* 0x002fe2000bf66270 */
[----:B------:R-:W1:Y:S02]  /*3a7f0*/  LDCU UR4, c[0x0][0x398] ;  /* 0x00007300ff0477ac */ /* 0x000e640008000800 */
[----:B0-----:R-:W2:Y:S04]  /*3a800*/  LDL.LU.64 R80, [R1+0x2e8] ;  /* 0x0002e80001507983 */ /* 0x001ea80000300a00 */
[----:B------:R-:W2:Y:S01]  /*3a810*/  LDL.LU.64 R88, [R1+0x2e0] ;  /* 0x0002e00001587983 */ /* 0x000ea20000300a00 */
[----:B-1----:R-:W-:Y:S01]  /*3a820*/  ISETP.LT.AND P4, PT, R67, UR4, !P4 ;  /* 0x0000000443007c0c */ /* 0x002fe2000e781270 */
[----:B------:R-:W0:Y:S01]  /*3a830*/  LDCU UR4, c[0x0][0x39c] ;  /* 0x00007380ff0477ac */ /* 0x000e220008000800 */
[----:B------:R-:W-:-:S04]  /*3a840*/  PRMT R86, R86, 0x9910, RZ ;  /* 0x0000991056567816 */ /* 0x000fc800000000ff */
[----:B------:R-:W-:-:S07]  /*3a850*/  SHF.R.S32.HI R86, RZ, 0x8, R86 ;  /* 0x00000008ff567819 */ /* 0x000fce0000011456 */
[----:B---3--:R1:W-:Y:S04]  /*3a860*/  @P4 STG.E.U8 desc[UR20][R92.64], R86 ;  /* 0x000000565c004986 */ /* 0x0083e8000c101114 */
[----:B-1----:R-:W3:Y:S01]  /*3a870*/  LDL.LU.64 R92, [R1+0x2d8] ;  /* 0x0002d800015c7983 */ /* 0x002ee20000300a00 */
[----:B------:R-:W-:Y:S01]  /*3a880*/  ISETP.LT.AND P4, PT, R66, UR6, !P6 ;  /* 0x0000000642007c0c */ /* 0x000fe2000f781270 */
[----:B------:R-:W-:Y:S01]  /*3a890*/  VIADD R86, R0, 0x1b ;  /* 0x0000001b00567836 */ /* 0x000fe20000000000 */
[----:B------:R-:W1:Y:S11]  /*3a8a0*/  LDCU UR6, c[0x0][0x398] ;  /* 0x00007300ff0677ac */ /* 0x000e760008000800 */
[----:B-----5:R5:W-:Y:S01]  /*3a8b0*/  @P4 STG.E.U8 desc[UR20][R72.64], R84 ;  /* 0x0000005448004986 */ /* 0x020be2000c101114 */
[----:B0-----:R-:W-:Y:S01]  /*3a8c0*/  ISETP.GE.AND P4, PT, R86, UR4, PT ;  /* 0x0000000456007c0c */ /* 0x001fe2000bf86270 */
[----:B------:R-:W0:Y:S01]  /*3a8d0*/  LDCU UR4, c[0x0][0x398] ;  /* 0x00007300ff0477ac */ /* 0x000e220008000800 */
[----:B-----5:R-:W-:Y:S01]  /*3a8e0*/  PRMT R84, R84, 0x9910, RZ ;  /* 0x0000991054547816 */ /* 0x020fe200000000ff */
[----:B------:R-:W5:Y:S01]  /*3a8f0*/  LDL.LU.64 R72, [R1+0xfb8] ;  /* 0x000fb80001487983 */ /* 0x000f620000300a00 */
[----:B0-----:R-:W-:Y:S01]  /*3a900*/  ISETP.LT.AND P6, PT, R67, UR4, !P6 ;  /* 0x0000000443007c0c */ /* 0x001fe2000f7c1270 */
[----:B------:R-:W0:Y:S01]  /*3a910*/  LDCU UR4, c[0x0][0x39c] ;  /* 0x00007380ff0477ac */ /* 0x000e220008000800 */
[----:B------:R-:W-:Y:S01]  /*3a920*/  SHF.R.S32.HI R84, RZ, 0x8, R84 ;  /* 0x00000008ff547819 */ /* 0x000fe20000011454 */
[----:B------:R-:W-:-:S10]  /*3a930*/  VIADD R86, R0, 0x1c ;  /* 0x0000001c00567836 */ /* 0x000fd40000000000 */
[----:B----4-:R4:W-:Y:S01]  /*3a940*/  @P6 STG.E.U8 desc[UR20][R2.64], R90 ;  /* 0x0000005a02006986 */ /* 0x0109e2000c101114 */
[----:B-1----:R-:W-:Y:S01]  /*3a950*/  ISETP.LT.AND P6, PT, R66, UR6, !P2 ;  /* 0x0000000642007c0c */ /* 0x002fe2000d7c1270 */
[----:B------:R-:W1:Y:S01]  /*3a960*/  LDCU UR6, c[0x0][0x398] ;  /* 0x00007300ff0677ac */ /* 0x000e620008000800 */
[----:B----4-:R-:W-:Y:S01]  /*3a970*/  PRMT R90, R90, 0x9910, RZ ;  /* 0x000099105a5a7816 */ /* 0x010fe200000000ff */
[----:B------:R-:W4:Y:S10]  /*3a980*/  LDL.LU.64 R2, [R1+0xfb0] ;  /* 0x000fb00001027983 */ /* 0x000f340000300a00 */
[----:B--2---:R2:W-:Y:S01]  /*3a990*/  @P6 STG.E.U8 desc[UR20][R78.64], R84 ;  /* 0x000000544e006986 */ /* 0x0045e2000c101114 */
[----:B0-----:R-:W-:Y:S01]  /*3a9a0*/  ISETP.GE.AND P6, PT, R86, UR4, PT ;  /* 0x0000000456007c0c */ /* 0x001fe2000bfc6270 */
[----:B------:R-:W0:Y:S01]  /*3a9b0*/  LDCU UR4, c[0x0][0x398] ;  /* 0x00007300ff0477ac */ /* 0x000e220008000800 */
[----:B------:R-:W-:Y:S01]  /*3a9c0*/  SHF.R.S32.HI R90, RZ, 0x8, R90 ;  /* 0x00000008ff5a7819 */ /* 0x000fe2000001145a */
[----:B--2---:R-:W2:Y:S04]  /*3a9d0*/  LDL.LU.64 R78, [R1+0xfa8] ;  /* 0x000fa800014e7983 */ /* 0x004ea80000300a00 */
[----:B------:R-:W2:Y:S01]  /*3a9e0*/  LDL.LU R84, [R1+0xfa4] ;  /* 0x000fa40001547983 */ /* 0x000ea20000300800 */
[C---:B0-----:R-:W-:Y:S01]  /*3a9f0*/  ISETP.LT.AND P2, PT, R67.reuse, UR4, !P2 ;  /* 0x0000000443007c0c */ /* 0x041fe2000d741270 */
[----:B------:R-:W0:Y:S02]  /*3aa00*/  LDCU UR4, c[0x0][0x39c] ;  /* 0x00007380ff0477ac */ /* 0x000e240008000800 */
[----:B------:R-:W2:Y:S10]  /*3aa10*/  LDL.LU R86, [R1+0xfa0] ;  /* 0x000fa00001567983 */ /* 0x000eb40000300800 */
[----:B------:R0:W-:Y:S01]  /*3aa20*/  @P2 STG.E.U8 desc[UR20][R80.64], R90 ;  /* 0x0000005a50002986 */ /* 0x0001e2000c101114 */
[----:B-1----:R-:W-:Y:S01]  /*3aa30*/  ISETP.LT.AND P2, PT, R66, UR6, !P5 ;  /* 0x0000000642007c0c */ /* 0x002fe2000ef41270 */
[----:B------:R-:W1:Y:S01]  /*3aa40*/  LDCU UR6, c[0x0][0x398] ;  /* 0x00007300ff0677ac */ /* 0x000e620008000800 */
[----:B0-----:R-:W-:Y:S01]  /*3aa50*/  VIADD R90, R0, 0x1d ;  /* 0x0000001d005a7836 */ /* 0x001fe20000000000 */
[----:B------:R-:W2:Y:S10]  /*3aa60*/  LDL.LU.64 R80, [R1+0xf98] ;  /* 0x000f980001507983 */ /* 0x000eb40000300a00 */
[----:B------:R0:W-:Y:S01]  /*3aa70*/  @P2 STG.E.U8 desc[UR20][R88.64], R91 ;  /* 0x0000005b58002986 */ /* 0x0001e2000c101114 */
[----:B------:R-:W-:Y:S01]  /*3aa80*/  ISETP.GE.AND P2, PT, R90, UR4, PT ;  /* 0x000000045a007c0c */ /* 0x000fe2000bf46270 */
[----:B------:R-:W1:Y:S02]  /*3aa90*/  LDCU UR4, c[0x0][0x398] ;  /* 0x00007300ff0477ac */ /* 0x000e640008000800 */
[----:B0-----:R-:W2:Y:S04]  /*3aaa0*/  LDL.LU.64 R88, [R1+0xf90] ;  /* 0x000f900001587983 */ /* 0x001ea80000300a00 */
[----:B------:R-:W2:Y:S01]  /*3aab0*/  LDL.LU R90, [R1+0xf88] ;  /* 0x000f8800015a7983 */ /* 0x000ea20000300800 */
[----:B-1----:R-:W-:Y:S01]  /*3aac0*/  ISETP.LT.AND P5, PT, R67, UR4, !P5 ;  /* 0x0000000443007c0c */ /* 0x002fe2000efa1270 */
[----:B------:R-:W0:-:S12]  /*3aad0*/  LDCU UR4, c[0x0][0x39c] ;  /* 0x00007380ff0477ac */ /* 0x000e180008000800 */
[----:B---3--:R1:W-:Y:S04]  /*3aae0*/  @P5 STG.E.U8 desc[UR20][R92.64], R87 ;  /* 0x000000575c005986 */ /* 0x0083e8000c101114 */
[----:B-1----:R-:W3:Y:S01]  /*3aaf0*/  LDL.LU.64 R92, [R1+0xf80] ;  /* 0x000f8000015c7983 */ /* 0x002ee20000300a00 */
[----:B------:R-:W-:Y:S01]  /*3ab00*/  ISETP.LT.AND P5, PT, R66, UR6, !P0 ;  /* 0x0000000642007c0c */ /* 0x000fe2000c7a1270 */
[----:B------:R-:W1:Y:S01]  /*3ab10*/  LDCU UR6, c[0x0][0x398] ;  /* 0x00007300ff0677ac */ /* 0x000e620008000800 */
[----:B------:R-:W-:-:S04]  /*3ab20*/  PRMT R91, R91, 0x9910, RZ ;  /* 0x000099105b5b7816 */ /* 0x000fc800000000ff */
[----:B------:R-:W-:-:S07]  /*3ab30*/  SHF.R.S32.HI R91, RZ, 0x8, R91 ;  /* 0x00000008ff5b7819 */ /* 0x000fce000001145b */
[----:B---3--:R3:W-:Y:S04]  /*3ab40*/  @P5 STG.E.U8 desc[UR20][R92.64], R91 ;  /* 0x0000005b5c005986 */ /* 0x0087e8000c101114 */
[----:B---3--:R-:W2:Y:S01]  /*3ab50*/  LDL.LU R91, [R1+0xf78] ;  /* 0x000f7800015b7983 */ /* 0x008ea20000300800 */
[----:B------:R-:W-:-:S03]  /*3ab60*/  PRMT R92, R87, 0x9910, RZ ;  /* 0x00009910575c7816 */ /* 0x000fc600000000ff */
[----:B------:R-:W3:Y:S01]  /*3ab70*/  LDL.LU R87, [R1+0xf74] ;  /* 0x000f740001577983 */ /* 0x000ee20000300800 */
[----:B------:R-:W-:-:S05]  /*3ab80*/  VIADD R93, R0, 0x1e ;  /* 0x0000001e005d7836 */ /* 0x000fca0000000000 */
[----:B0-----:R-:W-:Y:S01]  /*3ab90*/  ISETP.GE.AND P5, PT, R93, UR4, PT ;  /* 0x000000045d007c0c */ /* 0x001fe2000bfa6270 */
[----:B------:R-:W0:Y:S01]  /*3aba0*/  LDCU UR4, c[0x0][0x398] ;  /* 0x00007300ff0477ac */ /* 0x000e220008000800 */
[----:B------:R-:W-:Y:S02]  /*3abb0*/  SHF.R.S32.HI R92, RZ, 0x8, R92 ;  /* 0x00000008ff5c7819 */ /* 0x000fe4000001145c */
[----:B0-----:R-:W-:Y:S01]  /*3abc0*/  ISETP.LT.AND P0, PT, R67, UR4, !P0 ;  /* 0x0000000443007c0c */ /* 0x001fe2000c701270 */
[----:B------:R-:W0:-:S12]  /*3abd0*/  LDCU UR4, c[0x0][0x39c] ;  /* 0x00007380ff0477ac */ /* 0x000e180008000800 */
[----:B--2---:R2:W-:Y:S01]  /*3abe0*/  @P0 STG.E.U8 desc[UR20][R90.64], R92 ;  /* 0x0000005c5a000986 */ /* 0x0045e2000c101114 */
[----:B-1----:R-:W-:Y:S01]  /*3abf0*/  ISETP.LT.AND P0, PT, R66, UR6, !P3 ;  /* 0x0000000642007c0c */ /* 0x002fe2000df01270 */
[----:B------:R-:W1:Y:S01]  /*3ac00*/  LDCU UR6, c[0x0][0x398] ;  /* 0x00007300ff0677ac */ /* 0x000e620008000800 */
[----:B--2---:R-:W-:-:S11]  /*3ac10*/  VIADD R90, R0, 0x1f ;  /* 0x0000001f005a7836 */ /* 0x004fd60000000000 */
[----:B------:R-:W-:Y:S01]  /*3ac20*/  @P0 STG.E.U8 desc[UR20][R88.64], R85 ;  /* 0x0000005558000986 */ /* 0x000fe2000c101114 */
[----:B0-----:R-:W-:Y:S01]  /*3ac30*/  ISETP.GE.AND P0, PT, R90, UR4, PT ;  /* 0x000000045a007c0c */ /* 0x001fe2000bf06270 */
[----:B------:R-:W0:Y:S02]  /*3ac40*/  LDCU UR4, c[0x0][0x398] ;  /* 0x00007300ff0477ac */ /* 0x000e240008000800 */
[----:B0-----:R-:W-:Y:S01]  /*3ac50*/  ISETP.LT.AND P3, PT, R67, UR4, !P3 ;  /* 0x0000000443007c0c */ /* 0x001fe2000df61270 */
[----:B------:R-:W0:-:S12]  /*3ac60*/  LDCU UR4, c[0x0][0x39c] ;  /* 0x00007380ff0477ac */ /* 0x000e180008000800 */
[----:B---3--:R2:W-:Y:S02]  /*3ac70*/  @P3 STG.E.U8 desc[UR20][R86.64], R83 ;  /* 0x0000005356003986 */ /* 0x0085e4000c101114 */
[----:B--2---:R-:W-:Y:S02]  /*3ac80*/  PRMT R86, R85, 0x9910, RZ ;  /* 0x0000991055567816 */ /* 0x004fe400000000ff */
[----:B------:R-:W2:Y:S01]  /*3ac90*/  LDL.LU R85, [R1+0xf70] ;  /* 0x000f700001557983 */ /* 0x000ea20000300800 */
[----:B------:R-:W-:-:S03]  /*3aca0*/  PRMT R87, R83, 0x9910, RZ ;  /* 0x0000991053577816 */ /* 0x000fc600000000ff */
[----:B------:R-:W3:Y:S01]  /*3acb0*/  LDL.LU R83, [R1+0xf6c] ;  /* 0x000f6c0001537983 */ /* 0x000ee20000300800 */
[C---:B-1----:R-:W-:Y:S01]  /*3acc0*/  ISETP.LT.AND P3, PT, R66.reuse, UR6, !P4 ;  /* 0x0000000642007c0c */ /* 0x042fe2000e761270 */
[----:B------:R-:W1:Y:S01]  /*3acd0*/  LDCU UR6, c[0x0][0x39c] ;  /* 0x00007380ff0677ac */ /* 0x000e620008000800 */
[----:B------:R-:W-:Y:S01]  /*3ace0*/  SHF.R.S32.HI R86, RZ, 0x8, R86 ;  /* 0x00000008ff567819 */ /* 0x000fe20000011456 */
[----:B------:R-:W3:Y:S01]  /*3acf0*/  LDL.LU R92, [R1+0x78] ;  /* 0x00007800015c7983 */ /* 0x000ee20000300800 */
[C---:B------:R-:W-:Y:S01]  /*3ad00*/  ISETP.LT.AND P4, PT, R67.reuse, UR9, !P4 ;  /* 0x0000000943007c0c */ /* 0x040fe2000e781270 */
[----:B------:R-:W0:Y:S02]  /*3ad10*/  LDCU UR9, c[0x0][0x398] ;  /* 0x00007300ff0977ac */ /* 0x000e240008000800 */
[----:B------:R-:W3:Y:S04]  /*3ad20*/  LDL.LU R91, [R1+0x7c] ;  /* 0x00007c00015b7983 */ /* 0x000ee80000300800 */
[----:B------:R-:W3:Y:S04]  /*3ad30*/  LDL.LU R93, [R1+0x200] ;  /* 0x00020000015d7983 */ /* 0x000ee80000300800 */
[----:B------:R-:W5:Y:S04]  /*3ad40*/  LDL.LU R88, [R1+0x228] ;  /* 0x0002280001587983 */ /* 0x000f680000300800 */
[----:B--2---:R2:W-:Y:S01]  /*3ad50*/  @P3 STG.E.U8 desc[UR20][R84.64], R86 ;  /* 0x0000005654003986 */ /* 0x0045e2000c101114 */
[----:B------:R-:W-:Y:S01]  /*3ad60*/  ISETP.LT.AND P3, PT, R66, UR10, !P6 ;  /* 0x0000000a42007c0c */ /* 0x000fe2000f761270 */
[----:B------:R-:W0:Y:S01]  /*3ad70*/  LDCU UR10, c[0x0][0x398] ;  /* 0x00007300ff0a77ac */ /* 0x000e220008000800 */
[----:B------:R-:W-:Y:S01]  /*3ad80*/  ISETP.LT.AND P6, PT, R67, UR12, !P6 ;  /* 0x0000000c43007c0c */ /* 0x000fe2000f7c1270 */
[----:B------:R-:W0:Y:S01]  /*3ad90*/  LDCU UR12, c[0x0][0x398] ;  /* 0x00007300ff0c77ac */ /* 0x000e220008000800 */
[----:B--2---:R-:W-:-:S05]  /*3ada0*/  IMAD.MOV.U32 R85, RZ, RZ, R87 ;  /* 0x000000ffff557224 */ /* 0x004fca00078e0057 */
[----:B------:R-:W-:-:S05]  /*3adb0*/  SHF.R.S32.HI R85, RZ, 0x8, R85 ;  /* 0x00000008ff557819 */ /* 0x000fca0000011455 */
[----:B---3--:R-:W-:Y:S04]  /*3adc0*/  @P4 STG.E.U8 desc[UR20][R82.64], R85 ;  /* 0x0000005552004986 */ /* 0x008fe8000c101114 */
[----:B------:R2:W-:Y:S04]  /*3add0*/  @P3 STG.E.U8 desc[UR20][R80.64], R77 ;  /* 0x0000004d50003986 */ /* 0x0005e8000c101114 */
[----:B------:R3:W-:Y:S01]  /*3ade0*/  @P6 STG.E.U8 desc[UR20][R78.64], R75 ;  /* 0x0000004b4e006986 */ /* 0x0007e2000c101114 */
[----:B--2---:R-:W-:-:S03]  /*3adf0*/  PRMT R80, R77, 0x9910, RZ ;  /* 0x000099104d507816 */ /* 0x004fc600000000ff */
[----:B------:R-:W2:Y:S02]  /*3ae00*/  LDL.LU R77, [R1+0xf68] ;  /* 0x000f6800014d7983 */ /* 0x000ea40000300800 */
[----:B---3--:R-:W-:Y:S01]  /*3ae10*/  IMAD.MOV.U32 R79, RZ, RZ, R80 ;  /* 0x000000ffff4f7224 */ /* 0x008fe200078e0050 */
[----:B------:R-:W-:Y:S02]  /*3ae20*/  PRMT R80, R75, 0x9910, RZ ;  /* 0x000099104b507816 */ /* 0x000fe400000000ff */
[----:B------:R-:W3:Y:S01]  /*3ae30*/  LDL.LU R75, [R1+0xf64] ;  /* 0x000f6400014b7983 */ /* 0x000ee20000300800 */
[----:B------:R-:W-:Y:S01]  /*3ae40*/  ISETP.LT.AND P3, PT, R66, UR14, !P2 ;  /* 0x0000000e42007c0c */ /* 0x000fe2000d761270 */
[C---:B------:R-:W-:Y:S01]  /*3ae50*/  VIADD R84, R0.reuse, 0x20 ;  /* 0x0000002000547836 */ /* 0x040fe20000000000 */
[C---:B------:R-:W-:Y:S01]  /*3ae60*/  ISETP.LT.AND P2, PT, R67.reuse, UR16, !P2 ;  /* 0x0000001043007c0c */ /* 0x040fe2000d741270 */
[----:B------:R-:W3:Y:S01]  /*3ae70*/  LDL.LU R89, [R1+0x250] ;  /* 0x0002500001597983 */ /* 0x000ee20000300800 */
[----:B------:R-:W-:Y:S01]  /*3ae80*/  SHF.R.S32.HI R79, RZ, 0x8, R79 ;  /* 0x00000008ff4f7819 */ /* 0x000fe2000001144f */
[----:B------:R-:W-:Y:S01]  /*3ae90*/  VIADD R78, R0, 0x21 ;  /* 0x00000021004e7836 */ /* 0x000fe20000000000 */
[----:B0-----:R-:W-:Y:S01]  /*3aea0*/  ISETP.LT.AND P6, PT, R66, UR9, !P5 ;  /* 0x0000000942007c0c */ /* 0x001fe2000efc1270 */
[----:B------:R-:W0:Y:S01]  /*3aeb0*/  LDCU UR14, c[0x0][0x398] ;  /* 0x00007300ff0e77ac */ /* 0x000e220008000800 */
[----:B------:R-:W-:-:S02]  /*3aec0*/  ISETP.LT.AND P5, PT, R67, UR10, !P5 ;  /* 0x0000000a43007c0c */ /* 0x000fc4000efa1270 */
[----:B------:R-:W-:Y:S01]  /*3aed0*/  ISETP.GE.AND P4, PT, R84, UR4, PT ;  /* 0x0000000454007c0c */ /* 0x000fe2000bf86270 */
[----:B------:R-:W0:Y:S01]  /*3aee0*/  LDCU UR4, c[0x0][0x39c] ;  /* 0x00007380ff0477ac */ /* 0x000e220008000800 */
[----:B------:R-:W0:Y:S01]  /*3aef0*/  LDCU UR9, c[0x0][0x398] ;  /* 0x00007300ff0977ac */ /* 0x000e220008000800 */
[----:B------:R-:W0:Y:S01]  /*3af00*/  LDCU UR10, c[0x0][0x398] ;  /* 0x00007300ff0a77ac */ /* 0x000e220008000800 */
[----:B--2---:R2:W-:Y:S02]  /*3af10*/  @P3 STG.E.U8 desc[UR20][R76.64], R79 ;  /* 0x0000004f4c003986 */ /* 0x0045e4000c101114 */
[----:B--2---:R-:W-:Y:S02]  /*3af20*/  SHF.R.S32.HI R76, RZ, 0x8, R80 ;  /* 0x00000008ff4c7819 */ /* 0x004fe40000011450 */
[----:B------:R-:W-:Y:S02]  /*3af30*/  F2FP.SATFINITE.E4M3.F32.PACK_AB_MERGE_C R77, R91, R92, RZ ;  /* 0x0000005c5b4d723e */ /* 0x000fe400048070ff */
[----:B------:R-:W2:Y:S04]  /*3af40*/  LDL.LU R92, [R1+0x254] ;  /* 0x00025400015c7983 */ /* 0x000ea80000300800 */
[----:B---3--:R3:W-:Y:S04]  /*3af50*/  @P2 STG.E.U8 desc[UR20][R74.64], R76 ;  /* 0x0000004c4a002986 */ /* 0x0087e8000c101114 */
[----:B------:R-:W2:Y:S01]  /*3af60*/  LDL.LU R91, [R1+0x80] ;  /* 0x00008000015b7983 */ /* 0x000ea20000300800 */
[----:B---3--:R-:W-:-:S03]  /*3af70*/  VIADD R74, R93, UR28 ;  /* 0x0000001c5d4a7c36 */ /* 0x008fc60008000000 */
[----:B------:R-:W3:Y:S04]  /*3af80*/  LDL.LU R93, [R1+0x84] ;  /* 0x00008400015d7983 */ /* 0x000ee80000300800 */
[----:B-----5:R4:W-:Y:S04]  /*3af90*/  @P6 STG.E.U8 desc[UR20][R72.64], R88 ;  /* 0x0000005848006986 */ /* 0x0209e8000c101114 */
[----:B------:R5:W-:Y:S01]  /*3afa0*/  @P5 STG.E.U8 desc[UR20][R70.64], R77 ;  /* 0x0000004d46005986 */ /* 0x000be2000c101114 */
[----:B------:R-:W-:Y:S02]  /*3afb0*/  ISETP.LT.AND P5, PT, R66, UR12, !P0 ;  /* 0x0000000c42007c0c */ /* 0x000fe4000c7a1270 */
[----:B------:R-:W-:Y:S01]  /*3afc0*/  PRMT R76, R88, 0x9910, RZ ;  /* 0x00009910584c7816 */ /* 0x000fe200000000ff */
[----:B------:R-:W-:Y:S01]  /*3afd0*/  VIADD R75, R0, 0x22 ;  /* 0x00000022004b7836 */ /* 0x000fe20000000000 */
[----:B-1----:R-:W-:Y:S01]  /*3afe0*/  ISETP.GE.AND P3, PT, R78, UR6, PT ;  /* 0x000000064e007c0c */ /* 0x002fe2000bf66270 */
[----:B------:R-:W1:Y:S01]  /*3aff0*/  LDCU UR6, c[0x0][0x39c] ;  /* 0x00007380ff0677ac */ /* 0x000e620008000800 */
[----:B----4-:R-:W-:-:S02]  /*3b000*/  IADD3 R72, P2, PT, R74, R3, RZ ;  /* 0x000000034a487210 */ /* 0x010fc40007f5e0ff */
[----:B-----5:R-:W-:Y:S01]  /*3b010*/  SHF.R.S32.HI R71, RZ, 0x1f, R74 ;  /* 0x0000001fff477819 */ /* 0x020fe2000001144a */
[----:B------:R-:W4:Y:S01]  /*3b020*/  LDCU UR12, c[0x0][0x398] ;  /* 0x00007300ff0c77ac */ /* 0x000f220008000800 */
[----:B------:R-:W-:-:S03]  /*3b030*/  SHF.R.S32.HI R76, RZ, 0x8, R76 ;  /* 0x00000008ff4c7819 */ /* 0x000fc6000001144c */
[----:B------:R-:W-:Y:S01]  /*3b040*/  IMAD.X R73, R71, 0x1, R2, P2 ;  /* 0x0000000147497824 */ /* 0x000fe200010e0602 */
[----:B------:R-:W-:Y:S02]  /*3b050*/  PRMT R77, R77, 0x9910, RZ ;  /* 0x000099104d4d7816 */ /* 0x000fe400000000ff */
[----:B0-----:R-:W-:Y:S01]  /*3b060*/  ISETP.GE.AND P2, PT, R75, UR4, PT ;  /* 0x000000044b007c0c */ /* 0x001fe2000bf46270 */
[----:B------:R-:W0:Y:S01]  /*3b070*/  LDCU UR4, c[0x0][0x39c] ;  /* 0x00007380ff0477ac */ /* 0x000e220008000800 */
[----:B------:R2:W-:Y:S01]  /*3b080*/  @P5 STG.E.U8 desc[UR20][R72.64], R76 ;  /* 0x0000004c48005986 */ /* 0x0005e2000c101114 */
[----:B------:R-:W-:Y:S02]  /*3b090*/  SHF.R.S32.HI R75, RZ, 0x8, R77 ;  /* 0x00000008ff4b7819 */ /* 0x000fe4000001144d */
[----:B--2---:R-:W-:Y:S02]  /*3b0a0*/  F2FP.SATFINITE.E4M3.F32.PACK_AB_MERGE_C R76, R92, R89, RZ ;  /* 0x000000595c4c723e */ /* 0x004fe400048070ff */
[----:B------:R-:W2:Y:S04]  /*3b0b0*/  LDL.LU R89, [R1+0x258] ;  /* 0x0002580001597983 */ /* 0x000ea80000300800 */
[----:B------:R-:W2:Y:S01]  /*3b0c0*/  LDL.LU R92, [R1+0x25c] ;  /* 0x00025c00015c7983 */ /* 0x000ea20000300800 */
[----:B---3--:R-:W-:-:S03]  /*3b0d0*/  F2FP.SATFINITE.E4M3.F32.PACK_AB_MERGE_C R77, R93, R91, RZ ;  /* 0x0000005b5d4d723e */ /* 0x008fc600048070ff */
[----:B------:R-:W3:Y:S04]  /*3b0e0*/  LDL.LU R91, [R1+0x88] ;  /* 0x00008800015b7983 */ /* 0x000ee80000300800 */
[----:B------:R-:W3:Y:S01]  /*3b0f0*/  LDL.LU R93, [R1+0x8c] ;  /* 0x00008c00015d7983 */ /* 0x000ee20000300800 */
[----:B------:R-:W-:Y:S02]  /*3b100*/  ISETP.LT.AND P0, PT, R67, UR18, !P0 ;  /* 0x0000001243007c0c */ /* 0x000fe4000c701270 */
[C---:B------:R-:W-:Y:S01]  /*3b110*/  IADD3 R70, P6, PT, R74.reuse, R68, RZ ;  /* 0x000000444a467210 */ /* 0x040fe20007fde0ff */
[----:B------:R-:W-:-:S04]  /*3b120*/  VIADD R74, R74, UR28 ;  /* 0x0000001c4a4a7c36 */ /* 0x000fc80008000000 */
[----:B------:R-:W-:Y:S01]  /*3b130*/  IMAD.X R71, R71, 0x1, R69, P6 ;  /* 0x0000000147477824 */ /* 0x000fe200030e0645 */
[----:B------:R-:W-:Y:S02]  /*3b140*/  IADD3 R72, P6, PT, R74, R3, RZ ;  /* 0x000000034a487210 */ /* 0x000fe40007fde0ff */
[----:B------:R-:W-:Y:S01]  /*3b150*/  ISETP.LT.AND P5, PT, R66, UR14, !P4 ;  /* 0x0000000e42007c0c */ /* 0x000fe2000e7a1270 */
[----:B------:R-:W5:Y:S02]  /*3b160*/  LDCU UR14, c[0x0][0x398] ;  /* 0x00007300ff0e77ac */ /* 0x000f640008000800 */
[----:B------:R0:W-:Y:S01]  /*3b170*/  @P0 STG.E.U8 desc[UR20][R70.64], R75 ;  /* 0x0000004b46000986 */ /* 0x0001e2000c101114 */
[----:B------:R-:W-:Y:S01]  /*3b180*/  ISETP.LT.AND P4, PT, R67, UR9, !P4 ;  /* 0x0000000943007c0c */ /* 0x000fe2000e781270 */
[----:B------:R-:W2:Y:S01]  /*3b190*/  LDCU UR9, c[0x0][0x398] ;  /* 0x00007300ff0977ac */ /* 0x000ea20008000800 */
[----:B0-----:R-:W-:Y:S01]  /*3b1a0*/  VIADD R70, R0, 0x23 ;  /* 0x0000002300467836 */ /* 0x001fe20000000000 */
[----:B------:R-:W-:-:S04]  /*3b1b0*/  SHF.R.S32.HI R71, RZ, 0x1f, R74 ;  /* 0x0000001fff477819 */ /* 0x000fc8000001144a */
[----:B-1----:R-:W-:Y:S01]  /*3b1c0*/  ISETP.GE.AND P0, PT, R70, UR6, PT ;  /* 0x0000000646007c0c */ /* 0x002fe2000bf06270 */
[C---:B------:R-:W-:Y:S01]  /*3b1d0*/  IMAD.X R73, R71.reuse, 0x1, R2, P6 ;  /* 0x0000000147497824 */ /* 0x040fe200030e0602 */
[C---:B------:R-:W-:Y:S01]  /*3b1e0*/  IADD3 R70, P6, PT, R74.reuse, R68, RZ ;  /* 0x000000444a467210 */ /* 0x040fe20007fde0ff */
[----:B------:R-:W-:Y:S01]  /*3b1f0*/  VIADD R74, R74, UR28 ;  /* 0x0000001c4a4a7c36 */ /* 0x000fe20008000000 */
[----:B------:R-:W0:Y:S03]  /*3b200*/  LDCU UR6, c[0x0][0x398] ;  /* 0x00007300ff0677ac */ /* 0x000e260008000800 */
[----:B------:R-:W-:Y:S01]  /*3b210*/  IMAD.X R71, R71, 0x1, R69, P6 ;  /* 0x0000000147477824 */ /* 0x000fe200030e0645 */
[----:B------:R1:W-:Y:S04]  /*3b220*/  @P5 STG.E.U8 desc[UR20][R72.64], R76 ;  /* 0x0000004c48005986 */ /* 0x0003e8000c101114 */
[----:B------:R0:W-:Y:S01]  /*3b230*/  @P4 STG.E.U8 desc[UR20][R70.64], R77 ;  /* 0x0000004d46004986 */ /* 0x0001e2000c101114 */
[----:B------:R-:W-:Y:S01]  /*3b240*/  ISETP.LT.AND P4, PT, R66, UR10, !P3 ;  /* 0x0000000a42007c0c */ /* 0x000fe2000df81270 */
[----:B------:R-:W-:Y:S01]  /*3b250*/  VIADD R75, R0, 0x24 ;  /* 0x00000024004b7836 */ /* 0x000fe20000000000 */
[----:B------:R-:W2:Y:S01]  /*3b260*/  LDCU UR10, c[0x0][0x398] ;  /* 0x00007300ff0a77ac */ /* 0x000ea20008000800 */
[----:B-1----:R-:W-:-:S02]  /*3b270*/  IADD3 R72, P6, PT, R74, R3, RZ ;  /* 0x000000034a487210 */ /* 0x002fc40007fde0ff */
[----:B------:R-:W-:Y:S02]  /*3b280*/  PRMT R76, R76, 0x9910, RZ ;  /* 0x000099104c4c7816 */ /* 0x000fe400000000ff */
[----:B0-----:R-:W-:Y:S02]  /*3b290*/  SHF.R.S32.HI R71, RZ, 0x1f, R74 ;  /* 0x0000001fff477819 */ /* 0x001fe4000001144a */
[----:B------:R-:W-:-:S03]  /*3b2a0*/  SHF.R.S32.HI R76, RZ, 0x8, R76 ;  /* 0x00000008ff4c7819 */ /* 0x000fc6000001144c */
[----:B------:R-:W-:Y:S01]  /*3b2b0*/  IMAD.X R73, R71, 0x1, R2, P6 ;  /* 0x0000000147497824 */ /* 0x000fe200030e0602 */
[----:B------:R-:W-:Y:S01]  /*3b2c0*/  ISETP.GE.AND P5, PT, R75, UR4, PT ;  /* 0x000000044b007c0c */ /* 0x000fe2000bfa6270 */
[----:B------:R-:W0:Y:S01]  /*3b2d0*/  LDCU UR4, c[0x0][0x39c] ;  /* 0x00007380ff0477ac */ /* 0x000e220008000800 */
[----:B------:R-:W-:Y:S02]  /*3b2e0*/  PRMT R75, R77, 0x9910, RZ ;  /* 0x000099104d4b7816 */ /* 0x000fe400000000ff */
[----:B------:R3:W-:Y:S01]  /*3b2f0*/  @P4 STG.E.U8 desc[UR20][R72.64], R76 ;  /* 0x0000004c48004986 */ /* 0x0007e2000c101114 */
[----:B--2---:R-:W-:-:S03]  /*3b300*/  F2FP.SATFINITE.E4M3.F32.PACK_AB_MERGE_C R77, R92, R89, RZ ;  /* 0x000000595c4d723e */ /* 0x004fc600048070ff */
[----:B------:R-:W2:Y:S04]  /*3b310*/  LDL.LU R89, [R1+0x260] ;  /* 0x0002600001597983 */ /* 0x000ea80000300800 */
[----:B------:R-:W2:Y:S01]  /*3b320*/  LDL.LU R92, [R1+0x264] ;  /* 0x00026400015c7983 */ /* 0x000ea20000300800 */
[----:B---3--:R-:W-:-:S03]  /*3b330*/  F2FP.SATFINITE.E4M3.F32.PACK_AB_MERGE_C R76, R93, R91, RZ ;  /* 0x0000005b5d4c723e */ /* 0x008fc600048070ff */
[----:B------:R-:W3:Y:S04]  /*3b340*/  LDL.LU R91, [R1+0x90] ;  /* 0x00009000015b7983 */ /* 0x000ee80000300800 */
[----:B------:R-:W3:Y:S01]  /*3b350*/  LDL.LU R93, [R1+0x94] ;  /* 0x00009400015d7983 */ /* 0x000ee20000300800 */
[----:B------:R-:W-:Y:S01]  /*3b360*/  ISETP.LT.AND P3, PT, R67, UR6, !P3 ;  /* 0x0000000643007c0c */ /* 0x000fe2000df61270 */
[----:B------:R-:W1:Y:S01]  /*3b370*/  LDCU UR6, c[0x0][0x39c] ;  /* 0x00007380ff0677ac */ /* 0x000e620008000800 */
[C---:B------:R-:W-:Y:S01]  /*3b380*/  IADD3 R70, P6, PT, R74.reuse, R68, RZ ;  /* 0x000000444a467210 */ /* 0x040fe20007fde0ff */
[----:B------:R-:W-:Y:S01]  /*3b390*/  VIADD R74, R74, UR28 ;  /* 0x0000001c4a4a7c36 */ /* 0x000fe20008000000 */
[----:B------:R-:W-:-:S03]  /*3b3a0*/  SHF.R.S32.HI R75, RZ, 0x8, R75 ;  /* 0x00000008ff4b7819 */ /* 0x000fc6000001144b */
[----:B------:R-:W-:Y:S01]  /*3b3b0*/  IMAD.X R71, R71, 0x1, R69, P6 ;  /* 0x0000000147477824 */ /* 0x000fe200030e0645 */
[----:B------:R-:W-:Y:S01]  /*3b3c0*/  ISETP.LT.AND P4, PT, R66, UR9, !P2 ;  /* 0x0000000942007c0c */ /* 0x000fe2000d781270 */
[----:B------:R-:W0:Y:S01]  /*3b3d0*/  LDCU UR9, c[0x0][0x398] ;  /* 0x00007300ff0977ac */ /* 0x000e220008000800 */
[----:B----4-:R-:W-:-:S03]  /*3b3e0*/  ISETP.LT.AND P2, PT, R67, UR12, !P2 ;  /* 0x0000000c43007c0c */ /* 0x010fc6000d741270 */
[----:B------:R4:W-:Y:S01]  /*3b3f0*/  @P3 STG.E.U8 desc[UR20][R70.64], R75 ;  /* 0x0000004b46003986 */ /* 0x0009e2000c101114 */
[C---:B------:R-:W-:Y:S01]  /*3b400*/  IADD3 R72, P3, PT, R74.reuse, R3, RZ ;  /* 0x000000034a487210 */ /* 0x040fe20007f7e0ff */
[----:B------:R-:W0:Y:S01]  /*3b410*/  LDCU UR12, c[0x0][0x398] ;  /* 0x00007300ff0c77ac */ /* 0x000e220008000800 */
[----:B----4-:R-:W-:Y:S02]  /*3b420*/  SHF.R.S32.HI R71, RZ, 0x1f, R74 ;  /* 0x0000001fff477819 */ /* 0x010fe4000001144a */
[----:B------:R-:W-:Y:S01]  /*3b430*/  IADD3 R70, P6, PT, R74, R68, RZ ;  /* 0x000000444a467210 */ /* 0x000fe20007fde0ff */
[----:B------:R-:W-:Y:S02]  /*3b440*/  VIADD R75, R0, 0x25 ;  /* 0x00000025004b7836 */ /* 0x000fe40000000000 */
[C---:B------:R-:W-:Y:S02]  /*3b450*/  IMAD.X R73, R71.reuse, 0x1, R2, P3 ;  /* 0x0000000147497824 */ /* 0x040fe400018e0602 */
[----:B------:R-:W-:Y:S01]  /*3b460*/  IMAD.X R71, R71, 0x1, R69, P6 ;  /* 0x0000000147477824 */ /* 0x000fe200030e0645 */
[----:B0-----:R-:W-:Y:S01]  /*3b470*/  ISETP.GE.AND P3, PT, R75, UR4, PT ;  /* 0x000000044b007c0c */ /* 0x001fe2000bf66270 */
[----:B------:R-:W0:Y:S01]  /*3b480*/  LDCU UR4, c[0x0][0x39c] ;  /* 0x00007380ff0477ac */ /* 0x000e220008000800 */
[----:B------:R-:W-:Y:S01]  /*3b490*/  @P4 STG.E.U8 desc[UR20][R72.64], R77 ;  /* 0x0000004d48004986 */ /* 0x000fe2000c101114 */
[----:B------:R-:W-:-:S03]  /*3b4a0*/  VIADD R74, R74, UR28 ;  /* 0x0000001c4a4a7c36 */ /* 0x000fc60008000000 */
[----:B------:R4:W-:Y:S01]  /*3b4b0*/  @P2 STG.E.U8 desc[UR20][R70.64], R76 ;  /* 0x0000004c46002986 */ /* 0x0009e2000c101114 */
[----:B------:R-:W-:Y:S01]  /*3b4c0*/  ISETP.LT.AND P4, PT, R66, UR10, !P0 ;  /* 0x0000000a42007c0c */ /* 0x000fe2000c781270 */
[----:B------:R-:W-:Y:S01]  /*3b4d0*/  VIADD R75, R0, 0x26 ;  /* 0x00000026004b7836 */ /* 0x000fe20000000000 */
[----:B----4-:R-:W-:Y:S01]  /*3b4e0*/  PRMT R70, R77, 0x9910, RZ ;  /* 0x000099104d467816 */ /* 0x010fe200000000ff */
[----:B------:R-:W4:Y:S01]  /*3b4f0*/  LDCU UR10, c[0x0][0x398] ;  /* 0x00007300ff0a77ac */ /* 0x000f220008000800 */
[----:B------:R-:W-:Y:S02]  /*3b500*/  PRMT R77, R76, 0x9910, RZ ;  /* 0x000099104c4d7816 */ /* 0x000fe400000000ff */
[----:B------:R-:W-:Y:S01]  /*3b510*/  SHF.R.S32.HI R71, RZ, 0x1f, R74 ;  /* 0x0000001fff477819 */ /* 0x000fe2000001144a */
[----:B------:R-:W-:Y:S01]  /*3b520*/  IMAD.MOV.U32 R76, RZ, RZ, R70 ;  /* 0x000000ffff4c7224 */ /* 0x000fe200078e0046 */
[----:B------:R-:W-:-:S04]  /*3b530*/  IADD3 R72, P2, PT, R74, R3, RZ ;  /* 0x000000034a487210 */ /* 0x000fc80007f5e0ff */
[----:B------:R-:W-:Y:S01]  /*3b540*/  SHF.R.S32.HI R76, RZ, 0x8, R76 ;  /* 0x00000008ff4c7819 */ /* 0x000fe2000001144c */
[----:B------:R-:W-:Y:S01]  /*3b550*/  IMAD.X R73, R71, 0x1, R2, P2 ;  /* 0x0000000147497824 */ /* 0x000fe200010e0602 */
[----:B0-----:R-:W-:Y:S01]  /*3b560*/  ISETP.GE.AND P2, PT, R75, UR4, PT ;  /* 0x000000044b007c0c */ /* 0x001fe2000bf46270 */
[----:B------:R-:W0:Y:S01]  /*3b570*/  LDCU UR4, c[0x0][0x39c] ;  /* 0x00007380ff0477ac */ /* 0x000e220008000800 */
[----:B------:R-:W-:Y:S02]  /*3b580*/  SHF.R.S32.HI R75, RZ, 0x8, R77 ;  /* 0x00000008ff4b7819 */ /* 0x000fe4000001144d */
[----:B------:R2:W-:Y:S02]  /*3b590*/  @P4 STG.E.U8 desc[UR20][R72.64], R76 ;  /* 0x0000004c48004986 */ /* 0x0005e4000c101114 */
[----:B--2---:R-:W-:Y:S02]  /*3b5a0*/  F2FP.SATFINITE.E4M3.F32.PACK_AB_MERGE_C R76, R92, R89, RZ ;  /* 0x000000595c4c723e */ /* 0x004fe400048070ff */
[----:B------:R-:W2:Y:S04]  /*3b5b0*/  LDL.LU R89, [R1+0x268] ;  /* 0x0002680001597983 */ /* 0x000ea80000300800 */
[----:B------:R-:W2:Y:S01]  /*3b5c0*/  LDL.LU R92, [R1+0x26c] ;  /* 0x00026c00015c7983 */ /* 0x000ea20000300800 */
[----:B---3--:R-:W-:-:S03]  /*3b5d0*/  F2FP.SATFINITE.E4M3.F32.PACK_AB_MERGE_C R77, R93, R91, RZ ;  /* 0x0000005b5d4d723e */ /* 0x008fc600048070ff */
[----:B------:R-:W3:Y:S04]  /*3b5e0*/  LDL.LU R91, [R1+0x98] ;  /* 0x00009800015b7983 */ /* 0x000ee80000300800 */
[----:B------:R-:W3:Y:S01]  /*3b5f0*/  LDL.LU R93, [R1+0x9c] ;  /* 0x00009c00015d7983 */ /* 0x000ee20000300800 */
[----:B-----5:R-:W-:Y:S01]  /*3b600*/  ISETP.LT.AND P0, PT, R67, UR14, !P0 ;  /* 0x0000000e43007c0c */ /* 0x020fe2000c701270 */
[----:B------:R-:W5:Y:S01]  /*3b610*/  LDCU UR14, c[0x0][0x398] ;  /* 0x00007300ff0e77ac */ /* 0x000f620008000800 */
[C---:B------:R-:W-:Y:S01]  /*3b620*/  IADD3 R70, P6, PT, R74.reuse, R68, RZ ;  /* 0x000000444a467210 */ /* 0x040fe20007fde0ff */
[----:B------:R-:W-:-:S04]  /*3b630*/  VIADD R74, R74, UR28 ;  /* 0x0000001c4a4a7c36 */ /* 0x000fc80008000000 */
[----:B------:R-:W-:Y:S01]  /*3b640*/  IMAD.X R71, R71, 0x1, R69, P6 ;  /* 0x0000000147477824 */ /* 0x000fe200030e0645 */
[----:B------:R-:W-:Y:S02]  /*3b650*/  IADD3 R72, P6, PT, R74, R3, RZ ;  /* 0x000000034a487210 */ /* 0x000fe40007fde0ff */
[----:B------:R-:W-:Y:S01]  /*3b660*/  ISETP.LT.AND P4, PT, R66, UR9, !P5 ;  /* 0x0000000942007c0c */ /* 0x000fe2000ef81270 */
[----:B------:R-:W0:Y:S02]  /*3b670*/  LDCU UR9, c[0x0][0x398] ;  /* 0x00007300ff0977ac */ /* 0x000e240008000800 */
[----:B------:R1:W-:Y:S01]  /*3b680*/  @P0 STG.E.U8 desc[UR20][R70.64], R75 ;  /* 0x0000004b46000986 */ /* 0x0003e2000c101114 */
[----:B------:R-:W-:Y:S01]  /*3b690*/  ISETP.LT.AND P5, PT, R67, UR12, !P5 ;  /* 0x0000000c43007c0c */ /* 0x000fe2000efa1270 */
[----:B------:R-:W0:Y:S01]  /*3b6a0*/  LDCU UR12, c[0x0][0x398] ;  /* 0x00007300ff0c77ac */ /* 0x000e220008000800 */
[----:B-1----:R-:W-:Y:S01]  /*3b6b0*/  VIADD R70, R0, 0x27 ;  /* 0x0000002700467836 */ /* 0x002fe20000000000 */
[----:B------:R-:W-:-:S04]  /*3b6c0*/  SHF.R.S32.HI R71, RZ, 0x1f, R74 ;  /* 0x0000001fff477819 */ /* 0x000fc8000001144a */
[----:B------:R-:W-:Y:S01]  /*3b6d0*/  ISETP.GE.AND P0, PT, R70, UR6, PT ;  /* 0x0000000646007c0c */ /* 0x000fe2000bf06270 */
[C---:B------:R-:W-:Y:S01]  /*3b6e0*/  IMAD.X R73, R71.reuse, 0x1, R2, P6 ;  /* 0x0000000147497824 */ /* 0x040fe200030e0602 */
[C---:B------:R-:W-:Y:S01]  /*3b6f0*/  IADD3 R70, P6, PT, R74.reuse, R68, RZ ;  /* 0x000000444a467210 */ /* 0x040fe20007fde0ff */
[----:B------:R-:W-:Y:S01]  /*3b700*/  VIADD R74, R74, UR28 ;  /* 0x0000001c4a4a7c36 */ /* 0x000fe20008000000 */
[----:B------:R-:W1:Y:S03]  /*3b710*/  LDCU UR6, c[0x0][0x398] ;  /* 0x00007300ff0677ac */ /* 0x000e660008000800 */
[----:B------:R-:W-:Y:S01]  /*3b720*/  IMAD.X R71, R71, 0x1, R69, P6 ;  /* 0x0000000147477824 */ /* 0x000fe200030e0645 */
[----:B------:R0:W-:Y:S04]  /*3b730*/  @P4 STG.E.U8 desc[UR20][R72.64], R76 ;  /* 0x0000004c48004986 */ /* 0x0001e8000c101114 */
[----:B------:R1:W-:Y:S01]  /*3b740*/  @P5 STG.E.U8 desc[UR20][R70.64], R77 ;  /* 0x0000004d46005986 */ /* 0x0003e2000c101114 */
[----:B----4-:R-:W-:Y:S01]  /*3b750*/  ISETP.LT.AND P5, PT, R66, UR10, !P3 ;  /* 0x0000000a42007c0c */ /* 0x010fe2000dfa1270 */
[----:B------:R-:W-:Y:S01]  /*3b760*/  VIADD R75, R0, 0x28 ;  /* 0x00000028004b7836 */ /* 0x000fe20000000000 */
[----:B------:R-:W4:Y:S01]  /*3b770*/  LDCU UR10, c[0x0][0x398] ;  /* 0x00007300ff0a77ac */ /* 0x000f220008000800 */
[----:B0-----:R-:W-:-:S02]  /*3b780*/  IADD3 R72, P6, PT, R74, R3, RZ ;  /* 0x000000034a487210 */ /* 0x001fc40007fde0ff */
[----:B------:R-:W-:Y:S02]  /*3b790*/  PRMT R76, R76, 0x9910, RZ ;  /* 0x000099104c4c7816 */ /* 0x000fe400000000ff */
[----:B-1----:R-:W-:Y:S02]  /*3b7a0*/  SHF.R.S32.HI R71, RZ, 0x1f, R74 ;  /* 0x0000001fff477819 */ /* 0x002fe4000001144a */
        /* <DEDUP_REMOVED lines=20> */
[----:B------:R-:W-:-:S03]  /*3b8f0*/  ISETP.LT.AND P2, PT, R67, UR12, !P2 ;  /* 0x0000000c43007c0c */ /* 0x000fc6000d741270 */
[----:B------:R1:W-:Y:S01]  /*3b900*/  @P3 STG.E.U8 desc[UR20][R70.64], R75 ;  /* 0x0000004b46003986 */ /* 0x0003e2000c101114 */
[C---:B------:R-:W-:Y:S01]  /*3b910*/  IADD3 R72, P3, PT, R74.reuse, R3, RZ ;  /* 0x000000034a487210 */ /* 0x040fe20007f7e0ff */
[----:B------:R-:W0:Y:S01]  /*3b920*/  LDCU UR12, c[0x0][0x398] ;  /* 0x00007300ff0c77ac */ /* 0x000e220008000800 */
[----:B-1----:R-:W-:Y:S02]  /*3b930*/  SHF.R.S32.HI R71, RZ, 0x1f, R74 ;  /* 0x0000001fff477819 */ /* 0x002fe4000001144a */
        /* <DEDUP_REMOVED lines=9> */
[----:B----4-:R-:W-:Y:S01]  /*3b9d0*/  ISETP.LT.AND P5, PT, R66, UR10, !P0 ;  /* 0x0000000a42007c0c */ /* 0x010fe2000c7a1270 */
[----:B------:R-:W-:Y:S01]  /*3b9e0*/  VIADD R75, R0, 0x2a ;  /* 0x0000002a004b7836 */ /* 0x000fe20000000000 */
[----:B-1----:R-:W-:Y:S01]  /*3b9f0*/  PRMT R70, R77, 0x9910, RZ ;  /* 0x000099104d467816 */ /* 0x002fe200000000ff */
[----:B------:R-:W1:Y:S01]  /*3ba00*/  LDCU UR10, c[0x0][0x398] ;  /* 0x00007300ff0a77ac */ /* 0x000e620008000800 */
        /* <DEDUP_REMOVED lines=17> */
[----:B------:R-:W4:Y:S01]  /*3bb20*/  LDCU UR14, c[0x0][0x398] ;  /* 0x00007300ff0e77ac */ /* 0x000f220008000800 */
        /* <DEDUP_REMOVED lines=8> */
[----:B------:R-:W1:Y:S01]  /*3bbb0*/  LDCU UR12, c[0x0][0x398] ;  /* 0x00007300ff0c77ac */ /* 0x000e620008000800 */
[----:B0-----:R-:W-:Y:S01]  /*3bbc0*/  VIADD R70, R0, 0x2b ;  /* 0x0000002b00467836 */ /* 0x001fe20000000000 */
[----:B------:R-:W-:-:S04]  /*3bbd0*/  SHF.R.S32.HI R71, RZ, 0x1f, R74 ;  /* 0x0000001fff477819 */ /* 0x000fc8000001144a */
[----:B------:R-:W-:Y:S01]  /*3bbe0*/  ISETP.GE.AND P0, PT, R70, UR6, PT ;  /* 0x0000000646007c0c */ /* 0x000fe2000bf06270 */
[C---:B------:R-:W-:Y:S01]  /*3bbf0*/  IMAD.X R73, R71.reuse, 0x1, R2, P6 ;  /* 0x0000000147497824 */ /* 0x040fe200030e0602 */
[C---:B------:R-:W-:Y:S01]  /*3bc00*/  IADD3 R70, P6, PT, R74.reuse, R68, RZ ;  /* 0x000000444a467210 */ /* 0x040fe20007fde0ff */
[----:B------:R-:W-:Y:S01]  /*3bc10*/  VIADD R74, R74, UR28 ;  /* 0x0000001c4a4a7c36 */ /* 0x000fe20008000000 */
[----:B------:R-:W0:Y:S03]  /*3bc20*/  LDCU UR6, c[0x0][0x398] ;  /* 0x00007300ff0677ac */ /* 0x000e260008000800 */
[----:B------:R-:W-:Y:S01]  /*3bc30*/  IMAD.X R71, R71, 0x1, R69, P6 ;  /* 0x0000000147477824 */ /* 0x000fe200030e0645 */
[----:B------:R4:W-:Y:S04]  /*3bc40*/  @P5 STG.E.U8 desc[UR20][R72.64], R76 ;  /* 0x0000004c48005986 */ /* 0x0009e8000c101114 */
[----:B------:R0:W-:Y:S01]  /*3bc50*/  @P4 STG.E.U8 desc[UR20][R70.64], R77 ;  /* 0x0000004d46004986 */ /* 0x0001e2000c101114 */
[----:B-1----:R-:W-:Y:S01]  /*3bc60*/  ISETP.LT.AND P4, PT, R66, UR10, !P3 ;  /* 0x0000000a42007c0c */ /* 0x002fe2000df81270 */
[----:B------:R-:W-:Y:S01]  /*3bc70*/  VIADD R75, R0, 0x2c ;  /* 0x0000002c004b7836 */ /* 0x000fe20000000000 */
[----:B------:R-:W1:Y:S01]  /*3bc80*/  LDCU UR10, c[0x0][0x398] ;  /* 0x00007300ff0a77ac */ /* 0x000e620008000800 */
[----:B----4-:R-:W-:-:S02]  /*3bc90*/  IADD3 R72, P6, PT, R74, R3, RZ ;  /* 0x000000034a487210 */ /* 0x010fc40007fde0ff */
        /* <DEDUP_REMOVED lines=15> */
[----:B------:R-:W4:Y:S01]  /*3bd90*/  LDCU UR6, c[0x0][0x39c] ;  /* 0x00007380ff0677ac */ /* 0x000f220008000800 */
[----:B------:R-:W-:Y:S02]  /*3bda0*/  IADD3 R70, P6, PT, R74, R68, RZ ;  /* 0x000000444a467210 */ /* 0x000fe40007fde0ff */
[----:B------:R-:W-:-:S03]  /*3bdb0*/  SHF.R.S32.HI R75, RZ, 0x8, R75 ;  /* 0x00000008ff4b7819 */ /* 0x000fc6000001144b */
[----:B------:R-:W-:Y:S02]  /*3bdc0*/  IMAD.X R71, R71, 0x1, R69, P6 ;  /* 0x0000000147477824 */ /* 0x000fe400030e0645 */
[----:B------:R-:W-:-:S04]  /*3bdd0*/  VIADD R74, R74, UR28 ;  /* 0x0000001c4a4a7c36 */ /* 0x000fc80008000000 */
[----:B------:R0:W-:Y:S01]  /*3bde0*/  @P3 STG.E.U8 desc[UR20][R70.64], R75 ;  /* 0x0000004b46003986 */ /* 0x0001e2000c101114 */
[----:B-----5:R-:W-:Y:S01]  /*3bdf0*/  ISETP.LT.AND P3, PT, R66, UR9, !P2 ;  /* 0x0000000942007c0c */ /* 0x020fe2000d761270 */
[----:B------:R-:W5:Y:S01]  /*3be00*/  LDCU UR9, c[0x0][0x398] ;  /* 0x00007300ff0977ac */ /* 0x000f620008000800 */
[----:B------:R-:W-:Y:S02]  /*3be10*/  ISETP.LT.AND P2, PT, R67, UR12, !P2 ;  /* 0x0000000c43007c0c */ /* 0x000fe4000d741270 */
[C---:B------:R-:W-:Y:S01]  /*3be20*/  IADD3 R72, P4, PT, R74.reuse, R3, RZ ;  /* 0x000000034a487210 */ /* 0x040fe20007f9e0ff */
[----:B------:R-:W1:Y:S01]  /*3be30*/  LDCU UR12, c[0x0][0x398] ;  /* 0x00007300ff0c77ac */ /* 0x000e620008000800 */
[----:B0-----:R-:W-:Y:S02]  /*3be40*/  SHF.R.S32.HI R71, RZ, 0x1f, R74 ;  /* 0x0000001fff477819 */ /* 0x001fe4000001144a */
[----:B------:R-:W-:Y:S01]  /*3be50*/  IADD3 R70, P6, PT, R74, R68, RZ ;  /* 0x000000444a467210 */ /* 0x000fe20007fde0ff */
[----:B------:R-:W-:-:S02]  /*3be60*/  VIADD R75, R0, 0x2d ;  /* 0x0000002d004b7836 */ /* 0x000fc40000000000 */
[C---:B------:R-:W-:Y:S02]  /*3be70*/  IMAD.X R73, R71.reuse, 0x1, R2, P4 ;  /* 0x0000000147497824 */ /* 0x040fe400020e0602 */
[----:B------:R-:W-:Y:S01]  /*3be80*/  IMAD.X R71, R71, 0x1, R69, P6 ;  /* 0x0000000147477824 */ /* 0x000fe200030e0645 */
[----:B------:R-:W-:Y:S01]  /*3be90*/  ISETP.GE.AND P4, PT, R75, UR4, PT ;  /* 0x000000044b007c0c */ /* 0x000fe2000bf86270 */
[----:B------:R-:W0:Y:S01]  /*3bea0*/  LDCU UR4, c[0x0][0x39c] ;  /* 0x00007380ff0477ac */ /* 0x000e220008000800 */
[----:B------:R-:W-:Y:S01]  /*3beb0*/  @P3 STG.E.U8 desc[UR20][R72.64], R77 ;  /* 0x0000004d48003986 */ /* 0x000fe2000c101114 */
[----:B------:R-:W-:-:S03]  /*3bec0*/  VIADD R74, R74, UR28 ;  /* 0x0000001c4a4a7c36 */ /* 0x000fc60008000000 */
[----:B------:R4:W-:Y:S01]  /*3bed0*/  @P2 STG.E.U8 desc[UR20][R70.64], R76 ;  /* 0x0000004c46002986 */ /* 0x0009e2000c101114 */
[----:B-1----:R-:W-:Y:S01]  /*3bee0*/  ISETP.LT.AND P3, PT, R66, UR10, !P0 ;  /* 0x0000000a42007c0c */ /* 0x002fe2000c761270 */
[----:B------:R-:W-:Y:S01]  /*3bef0*/  VIADD R75, R0, 0x2e ;  /* 0x0000002e004b7836 */ /* 0x000fe20000000000 */
[----:B----4-:R-:W-:Y:S01]  /*3bf00*/  PRMT R70, R77, 0x9910, RZ ;  /* 0x000099104d467816 */ /* 0x010fe200000000ff */
        /* <DEDUP_REMOVED lines=17> */
[----:B------:R-:W-:Y:S01]  /*3c020*/  ISETP.LT.AND P0, PT, R67, UR14, !P0 ;  /* 0x0000000e43007c0c */ /* 0x000fe2000c701270 */
[----:B------:R-:W4:Y:S01]  /*3c030*/  LDCU UR14, c[0x0][0x398] ;  /* 0x00007300ff0e77ac */ /* 0x000f220008000800 */
[C---:B------:R-:W-:Y:S01]  /*3c040*/  IADD3 R70, P6, PT, R74.reuse, R68, RZ ;  /* 0x000000444a467210 */ /* 0x040fe20007fde0ff */
[----:B------:R-:W-:-:S04]  /*3c050*/  VIADD R74, R74, UR28 ;  /* 0x0000001c4a4a7c36 */ /* 0x000fc80008000000 */
[----:B------:R-:W-:Y:S01]  /*3c060*/  IMAD.X R71, R71, 0x1, R69, P6 ;  /* 0x0000000147477824 */ /* 0x000fe200030e0645 */
[----:B------:R-:W-:Y:S02]  /*3c070*/  IADD3 R72, P6, PT, R74, R3, RZ ;  /* 0x000000034a487210 */ /* 0x000fe40007fde0ff */
[----:B-----5:R-:W-:Y:S01]  /*3c080*/  ISETP.LT.AND P3, PT, R66, UR9, !P5 ;  /* 0x0000000942007c0c */ /* 0x020fe2000ef61270 */
        /* <DEDUP_REMOVED lines=37> */
[----:B------:R-:W-:Y:S01]  /*3c2e0*/  VIADD R74, R74, UR28 ;  /* 0x0000001c4a4a7c36 */ /* 0x000fe20008000000 */
[----:B-----5:R-:W-:Y:S01]  /*3c2f0*/  ISETP.LT.AND P5, PT, R66, UR9, !P2 ;  /* 0x0000000942007c0c */ /* 0x020fe2000d7a1270 */
[----:B------:R-:W5:Y:S02]  /*3c300*/  LDCU UR9, c[0x0][0x398] ;  /* 0x00007300ff0977ac */ /* 0x000f640008000800 */
[----:B------:R0:W-:Y:S01]  /*3c310*/  @P4 STG.E.U8 desc[UR20][R70.64], R75 ;  /* 0x0000004b46004986 */ /* 0x0001e2000c101114 */
[----:B------:R-:W-:Y:S01]  /*3c320*/  ISETP.LT.AND P4, PT, R67, UR12, !P2 ;  /* 0x0000000c43007c0c */ /* 0x000fe2000d781270 */
[----:B------:R-:W1:Y:S01]  /*3c330*/  LDCU UR12, c[0x0][0x398] ;  /* 0x00007300ff0c77ac */ /* 0x000e620008000800 */
[----:B------:R-:W-:Y:S02]  /*3c340*/  IADD3 R72, P2, PT, R74, R3, RZ ;  /* 0x000000034a487210 */ /* 0x000fe40007f5e0ff */
[----:B0-----:R-:W-:-:S02]  /*3c350*/  SHF.R.S32.HI R71, RZ, 0x1f, R74 ;  /* 0x0000001fff477819 */ /* 0x001fc4000001144a */
[----:B------:R-:W-:Y:S01]  /*3c360*/  IADD3 R70, P6, PT, R74, R68, RZ ;  /* 0x000000444a467210 */ /* 0x000fe20007fde0ff */
[----:B------:R-:W-:Y:S02]  /*3c370*/  VIADD R75, R0, 0x31 ;  /* 0x00000031004b7836 */ /* 0x000fe40000000000 */
        /* <DEDUP_REMOVED lines=9> */
[----:B------:R-:W-:Y:S01]  /*3c410*/  ISETP.LT.AND P4, PT, R67, UR14, !P0 ;  /* 0x0000000e43007c0c */ /* 0x000fe2000c781270 */
[----:B------:R-:W1:Y:S01]  /*3c420*/  LDCU UR10, c[0x0][0x398] ;  /* 0x00007300ff0a77ac */ /* 0x000e620008000800 */
        /* <DEDUP_REMOVED lines=18> */
[C---:B------:R-:W-:Y:S01]  /*3c550*/  IADD3 R70, P6, PT, R74.reuse, R68, RZ ;  /* 0x000000444a467210 */ /* 0x040fe20007fde0ff */
[----:B------:R-:W-:-:S04]  /*3c560*/  VIADD R74, R74, UR28 ;  /* 0x0000001c4a4a7c36 */ /* 0x000fc80008000000 */
[----:B------:R-:W-:Y:S01]  /*3c570*/  IMAD.X R71, R71, 0x1, R69, P6 ;  /* 0x0000000147477824 */ /* 0x000fe200030e0645 */
[----:B------:R-:W-:-:S04]  /*3c580*/  IADD3 R72, P6, PT, R74, R3, RZ ;  /* 0x000000034a487210 */ /* 0x000fc80007fde0ff */
[----:B------:R0:W-:Y:S01]  /*3c590*/  @P4 STG.E.U8 desc[UR20][R70.64], R75 ;  /* 0x0000004b46004986 */ /* 0x0001e2000c101114 */
[----:B-----5:R-:W-:Y:S01]  /*3c5a0*/  ISETP.LT.AND P5, PT, R66, UR9, !P3 ;  /* 0x0000000942007c0c */ /* 0x020fe2000dfa1270 */
[----:B------:R-:W5:Y:S01]  /*3c5b0*/  LDCU UR9, c[0x0][0x398] ;  /* 0x00007300ff0977ac */ /* 0x000f620008000800 */
        /* <DEDUP_REMOVED lines=77> */
[----:B-----5:R-:W-:Y:S01]  /*3ca90*/  ISETP.LT.AND P6, PT, R66, UR9, !P5 ;  /* 0x0000000942007c0c */ /* 0x020fe2000efc1270 */
[----:B------:R-:W5:Y:S04]  /*3caa0*/  LDCU UR9, c[0x0][0x398] ;  /* 0x00007300ff0977ac */ /* 0x000f680008000800 */
[----:B------:R0:W-:Y:S01]  /*3cab0*/  @P4 STG.E.U8 desc[UR20][R70.64], R75 ;  /* 0x0000004b46004986 */ /* 0x0001e2000c101114 */
[----:B------:R-:W-:Y:S02]  /*3cac0*/  IADD3 R72, P4, PT, R74, R3, RZ ;  /* 0x000000034a487210 */ /* 0x000fe40007f9e0ff */
        /* <DEDUP_REMOVED lines=33> */
[----:B------:R-:W-:Y:S01]  /*3cce0*/  VIADD R74, R74, UR28 ;  /* 0x0000001c4a4a7c36 */ /* 0x000fe20008000000 */
[----:B------:R-:W-:-:S03]  /*3ccf0*/  SHF.R.S32.HI R75, RZ, 0x8, R75 ;  /* 0x00000008ff4b7819 */ /* 0x000fc6000001144b */
[----:B------:R-:W-:Y:S01]  /*3cd00*/  IMAD.X R71, R71, 0x1, R69, P6 ;  /* 0x0000000147477824 */ /* 0x000fe200030e0645 */
[----:B-----5:R-:W-:Y:S01]  /*3cd10*/  ISETP.LT.AND P5, PT, R66, UR9, !P2 ;  /* 0x0000000942007c0c */ /* 0x020fe2000d7a1270 */
[----:B------:R-:W5:Y:S01]  /*3cd20*/  LDCU UR9, c[0x0][0x398] ;  /* 0x00007300ff0977ac */ /* 0x000f620008000800 */
[----:B------:R-:W-:-:S03]  /*3cd30*/  ISETP.LT.AND P2, PT, R67, UR12, !P2 ;  /* 0x0000000c43007c0c */ /* 0x000fc6000d741270 */
[----:B------:R0:W-:Y:S01]  /*3cd40*/  @P0 STG.E.U8 desc[UR20][R70.64], R75 ;  /* 0x0000004b46000986 */ /* 0x0001e2000c101114 */
[C---:B------:R-:W-:Y:S01]  /*3cd50*/  IADD3 R72, P0, PT, R74.reuse, R3, RZ ;  /* 0x000000034a487210 */ /* 0x040fe20007f1e0ff */
[----:B------:R-:W1:Y:S01]  /*3cd60*/  LDCU UR12, c[0x0][0x398] ;  /* 0x00007300ff0c77ac */ /* 0x000e620008000800 */
[----:B0-----:R-:W-:Y:S02]  /*3cd70*/  SHF.R.S32.HI R71, RZ, 0x1f, R74 ;  /* 0x0000001fff477819 */ /* 0x001fe4000001144a */
        /* <DEDUP_REMOVED lines=109> */
[----:B------:R-:W3:Y:S04]  /*3d450*/  LDL.LU R93, [R1+0xfc] ;  /* 0x0000fc00015d7983 */ /* 0x000ee80000300800 */
[----:B------:R-:W4:Y:S04]  /*3d460*/  LDL.LU R90, [R1+0x100] ;  /* 0x00010000015a7983 */ /* 0x000f280000300800 */
[----:B------:R-:W4:Y:S01]  /*3d470*/  LDL.LU R88, [R1+0x104] ;  /* 0x0001040001587983 */ /* 0x000f220000300800 */
[----:B------:R-:W-:Y:S01]  /*3d480*/  ISETP.LT.AND P3, PT, R67, UR14, !P3 ;  /* 0x0000000e43007c0c */ /* 0x000fe2000df61270 */
[----:B------:R-:W0:Y:S01]  /*3d490*/  LDCU UR14, c[0x0][0x398] ;  /* 0x00007300ff0e77ac */ /* 0x000e220008000800 */
[----:B------:R-:W-:-:S05]  /*3d4a0*/  IADD3 R70, P6, PT, R74, R68, RZ ;  /* 0x000000444a467210 */ /* 0x000fca0007fde0ff */
[----:B------:R-:W-:Y:S02]  /*3d4b0*/  IMAD.X R71, R71, 0x1, R69, P6 ;  /* 0x0000000147477824 */ /* 0x000fe400030e0645 */
[----:B------:R-:W-:-:S04]  /*3d4c0*/  VIADD R74, R74, UR28 ;  /* 0x0000001c4a4a7c36 */ /* 0x000fc80008000000 */
[----:B------:R0:W-:Y:S01]  /*3d4d0*/  @P3 STG.E.U8 desc[UR20][R70.64], R75 ;  /* 0x0000004b46003986 */ /* 0x0001e2000c101114 */
[----:B------:R-:W-:Y:S02]  /*3d4e0*/  IADD3 R72, P4, PT, R74, R3, RZ ;  /* 0x000000034a487210 */ /* 0x000fe40007f9e0ff */
[----:B-----5:R-:W-:Y:S01]  /*3d4f0*/  ISETP.LT.AND P6, PT, R66, UR9, !P5 ;  /* 0x0000000942007c0c */ /* 0x020fe2000efc1270 */
[----:B------:R-:W5:Y:S01]  /*3d500*/  LDCU UR9, c[0x0][0x398] ;  /* 0x00007300ff0977ac */ /* 0x000f620008000800 */
[----:B------:R-:W-:Y:S01]  /*3d510*/  ISETP.LT.AND P5, PT, R67, UR12, !P5 ;  /* 0x0000000c43007c0c */ /* 0x000fe2000efa1270 */
[----:B------:R-:W1:Y:S01]  /*3d520*/  LDCU UR12, c[0x0][0x398] ;  /* 0x00007300ff0c77ac */ /* 0x000e620008000800 */
[----:B0-----:R-:W-:Y:S01]  /*3d530*/  VIADD R70, R0, 0x3f ;  /* 0x0000003f00467836 */ /* 0x001fe20000000000 */
[----:B------:R-:W-:-:S04]  /*3d540*/  SHF.R.S32.HI R71, RZ, 0x1f, R74 ;  /* 0x0000001fff477819 */ /* 0x000fc8000001144a */
[----:B------:R-:W-:Y:S01]  /*3d550*/  ISETP.GE.AND P3, PT, R70, UR6, PT ;  /* 0x0000000646007c0c */ /* 0x000fe2000bf66270 */
[----:B------:R-:W0:Y:S01]  /*3d560*/  LDCU UR6, c[0x0][0x398] ;  /* 0x00007300ff0677ac */ /* 0x000e220008000800 */
[----:B------:R-:W-:Y:S01]  /*3d570*/  IMAD.X R73, R71, 0x1, R2, P4 ;  /* 0x0000000147497824 */ /* 0x000fe200020e0602 */
[C---:B------:R-:W-:Y:S01]  /*3d580*/  IADD3 R70, P4, PT, R74.reuse, R68, RZ ;  /* 0x000000444a467210 */ /* 0x040fe20007f9e0ff */
[----:B------:R-:W-:-:S04]  /*3d590*/  VIADD R74, R74, UR28 ;  /* 0x0000001c4a4a7c36 */ /* 0x000fc80008000000 */
[----:B------:R-:W-:Y:S01]  /*3d5a0*/  IMAD.X R71, R71, 0x1, R69, P4 ;  /* 0x0000000147477824 */ /* 0x000fe200020e0645 */
[----:B------:R0:W-:Y:S01]  /*3d5b0*/  @P6 STG.E.U8 desc[UR20][R72.64], R76 ;  /* 0x0000004c48006986 */ /* 0x0001e2000c101114 */
[----:B------:R-:W-:-:S03]  /*3d5c0*/  VIADD R75, R0, 0x40 ;  /* 0x00000040004b7836 */ /* 0x000fc60000000000 */
[----:B------:R5:W-:Y:S01]  /*3d5d0*/  @P5 STG.E.U8 desc[UR20][R70.64], R77 ;  /* 0x0000004d46005986 */ /* 0x000be2000c101114 */
[----:B-1----:R-:W-:Y:S01]  /*3d5e0*/  ISETP.LT.AND P5, PT, R66, UR10, !P0 ;  /* 0x0000000a42007c0c */ /* 0x002fe2000c7a1270 */
[----:B------:R-:W1:Y:S01]  /*3d5f0*/  LDCU UR10, c[0x0][0x398] ;  /* 0x00007300ff0a77ac */ /* 0x000e620008000800 */
[----:B------:R-:W-:Y:S02]  /*3d600*/  ISETP.GE.AND P4, PT, R75, UR4, PT ;  /* 0x000000044b007c0c */ /* 0x000fe4000bf86270 */
[----:B0-----:R-:W-:Y:S01]  /*3d610*/  IADD3 R72, P6, PT, R74, R3, RZ ;  /* 0x000000034a487210 */ /* 0x001fe20007fde0ff */
[----:B------:R-:W0:Y:S01]  /*3d620*/  LDCU UR4, c[0x0][0x39c] ;  /* 0x00007380ff0477ac */ /* 0x000e220008000800 */
[----:B-----5:R-:W-:Y:S02]  /*3d630*/  SHF.R.S32.HI R71, RZ, 0x1f, R74 ;  /* 0x0000001fff477819 */ /* 0x020fe4000001144a */
[----:B------:R-:W-:Y:S01]  /*3d640*/  ISETP.LT.AND P0, PT, R67, UR6, !P0 ;  /* 0x0000000643007c0c */ /* 0x000fe2000c701270 */
[----:B------:R-:W5:Y:S01]  /*3d650*/  LDCU UR6, c[0x0][0x39c] ;  /* 0x00007380ff0677ac */ /* 0x000f620008000800 */
[----:B------:R-:W-:Y:S01]  /*3d660*/  PRMT R76, R76, 0x9910, RZ ;  /* 0x000099104c4c7816 */ /* 0x000fe200000000ff */
[----:B------:R-:W-:Y:S01]  /*3d670*/  IMAD.X R73, R71, 0x1, R2, P6 ;  /* 0x0000000147497824 */ /* 0x000fe200030e0602 */
[----:B------:R-:W-:-:S02]  /*3d680*/  IADD3 R70, P6, PT, R74, R68, RZ ;  /* 0x000000444a467210 */ /* 0x000fc40007fde0ff */
[----:B------:R-:W-:Y:S02]  /*3d690*/  PRMT R75, R77, 0x9910, RZ ;  /* 0x000099104d4b7816 */ /* 0x000fe400000000ff */
[----:B------:R-:W-:Y:S01]  /*3d6a0*/  SHF.R.S32.HI R76, RZ, 0x8, R76 ;  /* 0x00000008ff4c7819 */ /* 0x000fe2000001144c */
[----:B------:R-:W-:Y:S01]  /*3d6b0*/  IMAD.X R71, R71, 0x1, R69, P6 ;  /* 0x0000000147477824 */ /* 0x000fe200030e0645 */
[----:B------:R-:W-:Y:S01]  /*3d6c0*/  SHF.R.S32.HI R75, RZ, 0x8, R75 ;  /* 0x00000008ff4b7819 */ /* 0x000fe2000001144b */
[----:B------:R-:W-:Y:S02]  /*3d6d0*/  VIADD R74, R74, UR28 ;  /* 0x0000001c4a4a7c36 */ /* 0x000fe40008000000 */
[----:B------:R0:W-:Y:S01]  /*3d6e0*/  @P5 STG.E.U8 desc[UR20][R72.64], R76 ;  /* 0x0000004c48005986 */ /* 0x0001e2000c101114 */
[----:B------:R-:W-:Y:S01]  /*3d6f0*/  ISETP.LT.AND P5, PT, R66, UR9, !P2 ;  /* 0x0000000942007c0c */ /* 0x000fe2000d7a1270 */
[----:B------:R-:W1:Y:S02]  /*3d700*/  LDCU UR9, c[0x0][0x398] ;  /* 0x00007300ff0977ac */ /* 0x000e640008000800 */
[----:B------:R5:W-:Y:S01]  /*3d710*/  @P0 STG.E.U8 desc[UR20][R70.64], R75 ;  /* 0x0000004b46000986 */ /* 0x000be2000c101114 */
[----:B------:R-:W-:Y:S01]  /*3d720*/  ISETP.LT.AND P2, PT, R67, UR12, !P2 ;  /* 0x0000000c43007c0c */ /* 0x000fe2000d741270 */
[----:B------:R-:W1:Y:S01]  /*3d730*/  LDCU UR12, c[0x0][0x398] ;  /* 0x00007300ff0c77ac */ /* 0x000e620008000800 */
[----:B0-----:R-:W-:-:S02]  /*3d740*/  IADD3 R72, P0, PT, R74, R3, RZ ;  /* 0x000000034a487210 */ /* 0x001fc40007f1e0ff */
[----:B-----5:R-:W-:Y:S01]  /*3d750*/  SHF.R.S32.HI R71, RZ, 0x1f, R74 ;  /* 0x0000001fff477819 */ /* 0x020fe2000001144a */
[----:B------:R-:W-:Y:S01]  /*3d760*/  VIADD R75, R0, 0x41 ;  /* 0x00000041004b7836 */ /* 0x000fe20000000000 */
[----:B------:R-:W-:-:S03]  /*3d770*/  IADD3 R70, P6, PT, R74, R68, RZ ;  /* 0x000000444a467210 */ /* 0x000fc60007fde0ff */
[----:B------:R-:W-:Y:S01]  /*3d780*/  IMAD.X R73, R71, 0x1, R2, P0 ;  /* 0x0000000147497824 */ /* 0x000fe200000e0602 */
[----:B------:R-:W-:Y:S01]  /*3d790*/  ISETP.GE.AND P0, PT, R75, UR4, PT ;  /* 0x000000044b007c0c */ /* 0x000fe2000bf06270 */
[----:B------:R-:W0:Y:S01]  /*3d7a0*/  LDCU UR4, c[0x0][0x39c] ;  /* 0x00007380ff0477ac */ /* 0x000e220008000800 */
[----:B------:R-:W-:Y:S02]  /*3d7b0*/  IMAD.X R71, R71, 0x1, R69, P6 ;  /* 0x0000000147477824 */ /* 0x000fe400030e0645 */
[----:B------:R-:W-:Y:S02]  /*3d7c0*/  VIADD R74, R74, UR28 ;  /* 0x0000001c4a4a7c36 */ /* 0x000fe40008000000 */
[----:B------:R-:W-:Y:S01]  /*3d7d0*/  VIADD R75, R0, 0x42 ;  /* 0x00000042004b7836 */ /* 0x000fe20000000000 */
[----:B--2---:R-:W-:Y:S02]  /*3d7e0*/  F2FP.SATFINITE.E4M3.F32.PACK_AB_MERGE_C R77, R92, R89, RZ ;  /* 0x000000595c4d723e */ /* 0x004fe400048070ff */
[----:B------:R-:W2:Y:S04]  /*3d7f0*/  LDL.LU R89, [R1+0x1b0] ;  /* 0x0001b00001597983 */ /* 0x000ea80000300800 */
[----:B------:R5:W-:Y:S01]  /*3d800*/  @P5 STG.E.U8 desc[UR20][R72.64], R77 ;  /* 0x0000004d48005986 */ /* 0x000be2000c101114 */
[----:B-1----:R-:W-:Y:S01]  /*3d810*/  ISETP.LT.AND P5, PT, R66, UR10, !P3 ;  /* 0x0000000a42007c0c */ /* 0x002fe2000dfa1270 */
[----:B------:R-:W1:Y:S01]  /*3d820*/  LDCU UR10, c[0x0][0x398] ;  /* 0x00007300ff0a77ac */ /* 0x000e620008000800 */
[----:B------:R-:W-:Y:S01]  /*3d830*/  ISETP.LT.AND P3, PT, R67, UR14, !P3 ;  /* 0x0000000e43007c0c */ /* 0x000fe2000df61270 */
[----:B------:R-:W2:Y:S01]  /*3d840*/  LDL.LU R92, [R1+0x1b4] ;  /* 0x0001b400015c7983 */ /* 0x000ea20000300800 */
[----:B------:R-:W0:Y:S01]  /*3d850*/  LDCU UR14, c[0x0][0x398] ;  /* 0x00007300ff0e77ac */ /* 0x000e220008000800 */
[----:B---3--:R-:W-:-:S02]  /*3d860*/  F2FP.SATFINITE.E4M3.F32.PACK_AB_MERGE_C R76, R93, R91, RZ ;  /* 0x0000005b5d4c723e */ /* 0x008fc400048070ff */
[----:B------:R-:W3:Y:S04]  /*3d870*/  LDL.LU R91, [R1+0x1f0] ;  /* 0x0001f000015b7983 */ /* 0x000ee80000300800 */
[----:B------:R0:W-:Y:S01]  /*3d880*/  @P2 STG.E.U8 desc[UR20][R70.64], R76 ;  /* 0x0000004c46002986 */ /* 0x0001e2000c101114 */
[----:B-----5:R-:W-:-:S03]  /*3d890*/  IADD3 R72, P2, PT, R74, R3, RZ ;  /* 0x000000034a487210 */ /* 0x020fc60007f5e0ff */
[----:B------:R-:W3:Y:S01]  /*3d8a0*/  LDL.LU R93, [R1+0x1f4] ;  /* 0x0001f400015d7983 */ /* 0x000ee20000300800 */
[----:B0-----:R-:W-:Y:S02]  /*3d8b0*/  PRMT R70, R77, 0x9910, RZ ;  /* 0x000099104d467816 */ /* 0x001fe400000000ff */
[----:B------:R-:W-:Y:S02]  /*3d8c0*/  PRMT R77, R76, 0x9910, RZ ;  /* 0x000099104c4d7816 */ /* 0x000fe400000000ff */
[----:B------:R-:W-:Y:S01]  /*3d8d0*/  SHF.R.S32.HI R71, RZ, 0x1f, R74 ;  /* 0x0000001fff477819 */ /* 0x000fe2000001144a */
[----:B------:R-:W-:Y:S01]  /*3d8e0*/  IMAD.MOV.U32 R76, RZ, RZ, R70 ;  /* 0x000000ffff4c7224 */ /* 0x000fe200078e0046 */
[----:B------:R-:W-:-:S03]  /*3d8f0*/  IADD3 R70, P6, PT, R74, R68, RZ ;  /* 0x000000444a467210 */ /* 0x000fc60007fde0ff */
[C---:B------:R-:W-:Y:S01]  /*3d900*/  IMAD.X R73, R71.reuse, 0x1, R2, P2 ;  /* 0x0000000147497824 */ /* 0x040fe200010e0602 */
[----:B------:R-:W-:Y:S01]  /*3d910*/  SHF.R.S32.HI R76, RZ, 0x8, R76 ;  /* 0x00000008ff4c7819 */ /* 0x000fe2000001144c */
[----:B------:R-:W-:Y:S01]  /*3d920*/  IMAD.X R71, R71, 0x1, R69, P6 ;  /* 0x0000000147477824 */ /* 0x000fe200030e0645 */
[----:B------:R-:W-:Y:S01]  /*3d930*/  ISETP.GE.AND P2, PT, R75, UR4, PT ;  /* 0x000000044b007c0c */ /* 0x000fe2000bf46270 */
[----:B------:R-:W-:Y:S01]  /*3d940*/  VIADD R74, R74, UR28 ;  /* 0x0000001c4a4a7c36 */ /* 0x000fe20008000000 */
[----:B------:R-:W-:Y:S01]  /*3d950*/  SHF.R.S32.HI R75, RZ, 0x8, R77 ;  /* 0x00000008ff4b7819 */ /* 0x000fe2000001144d */
[----:B------:R-:W-:Y:S01]  /*3d960*/  @P5 STG.E.U8 desc[UR20][R72.64], R76 ;  /* 0x0000004c48005986 */ /* 0x000fe2000c101114 */
[----:B------:R-:W-:Y:S01]  /*3d970*/  ISETP.LT.AND P6, PT, R66, UR9, !P4 ;  /* 0x0000000942007c0c */ /* 0x000fe2000e7c1270 */
[----:B------:R-:W0:Y:S02]  /*3d980*/  LDCU UR4, c[0x0][0x39c] ;  /* 0x00007380ff0477ac */ /* 0x000e240008000800 */
[----:B------:R4:W-:Y:S01]  /*3d990*/  @P3 STG.E.U8 desc[UR20][R70.64], R75 ;  /* 0x0000004b46003986 */ /* 0x0009e2000c101114 */
[----:B------:R-:W5:Y:S01]  /*3d9a0*/  LDCU UR9, c[0x0][0x398] ;  /* 0x00007300ff0977ac */ /* 0x000f620008000800 */
[----:B----4-:R-:W-:-:S02]  /*3d9b0*/  F2FP.SATFINITE.E4M3.F32.PACK_AB_MERGE_C R75, R88, R90, RZ ;  /* 0x0000005a584b723e */ /* 0x010fc400048070ff */
[----:B------:R-:W4:Y:S04]  /*3d9c0*/  LDL.LU R90, [R1+0x108] ;  /* 0x00010800015a7983 */ /* 0x000f280000300800 */
[----:B------:R-:W4:Y:S01]  /*3d9d0*/  LDL.LU R88, [R1+0x10c] ;  /* 0x00010c0001587983 */ /* 0x000f220000300800 */
[----:B------:R-:W-:Y:S01]  /*3d9e0*/  VIADD R70, R0, 0x43 ;  /* 0x0000004300467836 */ /* 0x000fe20000000000 */
[----:B------:R-:W-:Y:S02]  /*3d9f0*/  SHF.R.S32.HI R71, RZ, 0x1f, R74 ;  /* 0x0000001fff477819 */ /* 0x000fe4000001144a */
[----:B------:R-:W-:Y:S02]  /*3da00*/  IADD3 R72, P5, PT, R74, R3, RZ ;  /* 0x000000034a487210 */ /* 0x000fe40007fbe0ff */
[----:B------:R-:W-:Y:S01]  /*3da10*/  ISETP.GE.AND P3, PT, R70, UR6, PT ;  /* 0x0000000646007c0c */ /* 0x000fe2000bf66270 */
[----:B------:R-:W0:Y:S01]  /*3da20*/  LDCU UR6, c[0x0][0x398] ;  /* 0x00007300ff0677ac */ /* 0x000e220008000800 */
[----:B------:R-:W-:Y:S01]  /*3da30*/  ISETP.LT.AND P4, PT, R67, UR12, !P4 ;  /* 0x0000000c43007c0c */ /* 0x000fe2000e781270 */
[----:B------:R-:W-:Y:S01]  /*3da40*/  IMAD.X R73, R71, 0x1, R2, P5 ;  /* 0x0000000147497824 */ /* 0x000fe200028e0602 */
[----:B------:R-:W-:Y:S01]  /*3da50*/  IADD3 R70, P5, PT, R74, R68, RZ ;  /* 0x000000444a467210 */ /* 0x000fe20007fbe0ff */
[----:B------:R-:W0:Y:S01]  /*3da60*/  LDCU UR12, c[0x0][0x398] ;  /* 0x00007300ff0c77ac */ /* 0x000e220008000800 */
[----:B------:R-:W-:-:S02]  /*3da70*/  F2FP.SATFINITE.E4M3.F32.PACK_AB_MERGE_C R76, R5, R4, RZ ;  /* 0x00000004054c723e */ /* 0x000fc400048070ff */
[----:B------:R1:W-:Y:S01]  /*3da80*/  @P6 STG.E.U8 desc[UR20][R72.64], R75 ;  /* 0x0000004b48006986 */ /* 0x0003e2000c101114 */
[----:B------:R-:W-:Y:S02]  /*3da90*/  IMAD.X R71, R71, 0x1, R69, P5 ;  /* 0x0000000147477824 */ /* 0x000fe400028e0645 */
[----:B------:R-:W-:-:S04]  /*3daa0*/  VIADD R4, R0, 0x44 ;  /* 0x0000004400047836 */ /* 0x000fc80000000000 */
[----:B------:R0:W-:Y:S01]  /*3dab0*/  @P4 STG.E.U8 desc[UR20][R70.64], R76 ;  /* 0x0000004c46004986 */ /* 0x0001e2000c101114 */
[----:B-1----:R-:W-:Y:S01]  /*3dac0*/  VIADD R72, R74, UR28 ;  /* 0x0000001c4a487c36 */ /* 0x002fe20008000000 */
[----:B------:R-:W-:Y:S01]  /*3dad0*/  ISETP.LT.AND P4, PT, R66, UR10, !P0 ;  /* 0x0000000a42007c0c */ /* 0x000fe2000c781270 */
[----:B------:R-:W1:Y:S03]  /*3dae0*/  LDCU UR10, c[0x0][0x398] ;  /* 0x00007300ff0a77ac */ /* 0x000e660008000800 */
[----:B------:R-:W-:Y:S02]  /*3daf0*/  SHF.R.S32.HI R5, RZ, 0x1f, R72 ;  /* 0x0000001fff057819 */ /* 0x000fe40000011448 */
[----:B0-----:R-:W-:Y:S02]  /*3db00*/  IADD3 R70, P6, PT, R72, R3, RZ ;  /* 0x0000000348467210 */ /* 0x001fe40007fde0ff */
[----:B------:R-:W-:Y:S01]  /*3db10*/  ISETP.LT.AND P0, PT, R67, UR6, !P0 ;  /* 0x0000000643007c0c */ /* 0x000fe2000c701270 */
[----:B------:R-:W0:Y:S01]  /*3db20*/  LDCU UR6, c[0x0][0x39c] ;  /* 0x00007380ff0677ac */ /* 0x000e220008000800 */
[----:B------:R-:W-:Y:S01]  /*3db30*/  ISETP.GE.AND P5, PT, R4, UR4, PT ;  /* 0x0000000404007c0c */ /* 0x000fe2000bfa6270 */
[----:B------:R-:W-:Y:S01]  /*3db40*/  IMAD.X R71, R5, 0x1, R2, P6 ;  /* 0x0000000105477824 */ /* 0x000fe200030e0602 */
[----:B------:R-:W-:Y:S01]  /*3db50*/  PRMT R74, R75, 0x9910, RZ ;  /* 0x000099104b4a7816 */ /* 0x000fe200000000ff */
[----:B------:R-:W0:Y:S01]  /*3db60*/  LDCU UR4, c[0x0][0x39c] ;  /* 0x00007380ff0477ac */ /* 0x000e220008000800 */
[----:B------:R-:W-:-:S02]  /*3db70*/  IADD3 R4, P6, PT, R72, R68, RZ ;  /* 0x0000004448047210 */ /* 0x000fc40007fde0ff */
[----:B------:R-:W-:Y:S02]  /*3db80*/  PRMT R73, R76, 0x9910, RZ ;  /* 0x000099104c497816 */ /* 0x000fe400000000ff */
[----:B------:R-:W-:Y:S01]  /*3db90*/  SHF.R.S32.HI R74, RZ, 0x8, R74 ;  /* 0x00000008ff4a7819 */ /* 0x000fe2000001144a */
[----:B------:R-:W-:Y:S01]  /*3dba0*/  IMAD.X R5, R5, 0x1, R69, P6 ;  /* 0x0000000105057824 */ /* 0x000fe200030e0645 */
[----:B------:R-:W-:Y:S01]  /*3dbb0*/  SHF.R.S32.HI R73, RZ, 0x8, R73 ;  /* 0x00000008ff497819 */ /* 0x000fe20000011449 */
[----:B------:R-:W-:Y:S02]  /*3dbc0*/  VIADD R72, R72, UR28 ;  /* 0x0000001c48487c36 */ /* 0x000fe40008000000 */
[----:B------:R0:W-:Y:S04]  /*3dbd0*/  @P4 STG.E.U8 desc[UR20][R70.64], R74 ;  /* 0x0000004a46004986 */ /* 0x0001e8000c101114 */
[----:B------:R1:W-:Y:S01]  /*3dbe0*/  @P0 STG.E.U8 desc[UR20][R4.64], R73 ;  /* 0x0000004904000986 */ /* 0x0003e2000c101114 */
[----:B0-----:R-:W-:-:S02]  /*3dbf0*/  IADD3 R70, P0, PT, R72, R3, RZ ;  /* 0x0000000348467210 */ /* 0x001fc40007f1e0ff */
[----:B-1----:R-:W-:Y:S01]  /*3dc00*/  SHF.R.S32.HI R5, RZ, 0x1f, R72 ;  /* 0x0000001fff057819 */ /* 0x002fe20000011448 */
[----:B------:R-:W-:-:S04]  /*3dc10*/  VIADD R73, R0, 0x45 ;  /* 0x0000004500497836 */ /* 0x000fc80000000000 */
[----:B------:R-:W-:Y:S01]  /*3dc20*/  IMAD.X R71, R5, 0x1, R2, P0 ;  /* 0x0000000105477824 */ /* 0x000fe200000e0602 */
[----:B------:R-:W-:Y:S01]  /*3dc30*/  ISETP.GE.AND P0, PT, R73, UR4, PT ;  /* 0x0000000449007c0c */ /* 0x000fe2000bf06270 */
[----:B------:R-:W0:Y:S01]  /*3dc40*/  LDCU UR4, c[0x0][0x39c] ;  /* 0x00007380ff0477ac */ /* 0x000e220008000800 */
[----:B----4-:R-:W-:Y:S02]  /*3dc50*/  F2FP.SATFINITE.E4M3.F32.PACK_AB_MERGE_C R73, R88, R90, RZ ;  /* 0x0000005a5849723e */ /* 0x010fe400048070ff */
[----:B------:R-:W4:Y:S04]  /*3dc60*/  LDL.LU R90, [R1+0x110] ;  /* 0x00011000015a7983 */ /* 0x000f280000300800 */
[----:B------:R-:W4:Y:S01]  /*3dc70*/  LDL.LU R88, [R1+0x114] ;  /* 0x0001140001587983 */ /* 0x000f220000300800 */
[----:B-----5:R-:W-:Y:S01]  /*3dc80*/  ISETP.LT.AND P4, PT, R66, UR9, !P2 ;  /* 0x0000000942007c0c */ /* 0x020fe2000d781270 */
[----:B------:R-:W1:Y:S01]  /*3dc90*/  LDCU UR9, c[0x0][0x398] ;  /* 0x00007300ff0977ac */ /* 0x000e620008000800 */
[----:B------:R-:W-:-:S02]  /*3dca0*/  ISETP.LT.AND P2, PT, R67, UR12, !P2 ;  /* 0x0000000c43007c0c */ /* 0x000fc4000d741270 */
[----:B------:R-:W-:Y:S01]  /*3dcb0*/  IADD3 R4, P6, PT, R72, R68, RZ ;  /* 0x0000004448047210 */ /* 0x000fe20007fde0ff */
[----:B------:R-:W5:Y:S01]  /*3dcc0*/  LDCU UR12, c[0x0][0x398] ;  /* 0x00007300ff0c77ac */ /* 0x000f620008000800 */
[----:B------:R-:W-:-:S03]  /*3dcd0*/  F2FP.SATFINITE.E4M3.F32.PACK_AB_MERGE_C R6, R7, R6, RZ ;  /* 0x000000060706723e */ /* 0x000fc600048070ff */
[----:B------:R-:W-:-:S04]  /*3dce0*/  IMAD.X R5, R5, 0x1, R69, P6 ;  /* 0x0000000105057824 */ /* 0x000fc800030e0645 */
[----:B------:R0:W-:Y:S01]  /*3dcf0*/  @P4 STG.E.U8 desc[UR20][R70.64], R73 ;  /* 0x0000004946004986 */ /* 0x0001e2000c101114 */
[----:B------:R-:W-:Y:S01]  /*3dd00*/  ISETP.LT.AND P4, PT, R66, UR10, !P3 ;  /* 0x0000000a42007c0c */ /* 0x000fe2000df81270 */
[----:B------:R-:W1:Y:S01]  /*3dd10*/  LDCU UR10, c[0x0][0x398] ;  /* 0x00007300ff0a77ac */ /* 0x000e620008000800 */
[----:B------:R-:W-:Y:S01]  /*3dd20*/  ISETP.LT.AND P3, PT, R67, UR14, !P3 ;  /* 0x0000000e43007c0c */ /* 0x000fe2000df61270 */
[----:B------:R2:W-:Y:S01]  /*3dd30*/  @P2 STG.E.U8 desc[UR20][R4.64], R6 ;  /* 0x0000000604002986 */ /* 0x0005e2000c101114 */
[----:B------:R-:W-:Y:S01]  /*3dd40*/  F2FP.SATFINITE.E4M3.F32.PACK_AB_MERGE_C R9, R9, R8, RZ ;  /* 0x000000080909723e */ /* 0x000fe200048070ff */
[----:B0-----:R-:W-:Y:S01]  /*3dd50*/  VIADD R70, R72, UR28 ;  /* 0x0000001c48467c36 */ /* 0x001fe20008000000 */
[----:B------:R-:W-:Y:S01]  /*3dd60*/  PRMT R72, R73, 0x9910, RZ ;  /* 0x0000991049487816 */ /* 0x000fe200000000ff */
[----:B------:R-:W-:Y:S01]  /*3dd70*/  VIADD R71, R0, 0x46 ;  /* 0x0000004600477836 */ /* 0x000fe20000000000 */
[----:B------:R-:W-:Y:S01]  /*3dd80*/  PRMT R73, R6, 0x9910, RZ ;  /* 0x0000991006497816 */ /* 0x000fe200000000ff */
[----:B------:R-:W0:Y:S01]  /*3dd90*/  LDCU UR14, c[0x0][0x398] ;  /* 0x00007300ff0e77ac */ /* 0x000e220008000800 */
[----:B--2---:R-:W-:-:S02]  /*3dda0*/  SHF.R.S32.HI R5, RZ, 0x1f, R70 ;  /* 0x0000001fff057819 */ /* 0x004fc40000011446 */
[C---:B------:R-:W-:Y:S02]  /*3ddb0*/  IADD3 R6, P2, PT, R70.reuse, R3, RZ ;  /* 0x0000000346067210 */ /* 0x040fe40007f5e0ff */
[C---:B------:R-:W-:Y:S02]  /*3ddc0*/  IADD3 R4, P6, PT, R70.reuse, R68, RZ ;  /* 0x0000004446047210 */ /* 0x040fe40007fde0ff */
[----:B------:R-:W-:Y:S01]  /*3ddd0*/  SHF.R.S32.HI R72, RZ, 0x8, R72 ;  /* 0x00000008ff487819 */ /* 0x000fe20000011448 */
[----:B------:R-:W-:Y:S01]  /*3dde0*/  IMAD.X R7, R5, 0x1, R2, P2 ;  /* 0x0000000105077824 */ /* 0x000fe200010e0602 */
[----:B------:R-:W-:Y:S01]  /*3ddf0*/  ISETP.GE.AND P2, PT, R71, UR4, PT ;  /* 0x0000000447007c0c */ /* 0x000fe2000bf46270 */
[----:B------:R-:W-:Y:S01]  /*3de00*/  IMAD.X R5, R5, 0x1, R69, P6 ;  /* 0x0000000105057824 */ /* 0x000fe200030e0645 */
[----:B------:R-:W-:Y:S01]  /*3de10*/  SHF.R.S32.HI R71, RZ, 0x8, R73 ;  /* 0x00000008ff477819 */ /* 0x000fe20000011449 */
[----:B------:R-:W-:Y:S01]  /*3de20*/  VIADD R70, R70, UR28 ;  /* 0x0000001c46467c36 */ /* 0x000fe20008000000 */
[----:B------:R-:W-:Y:S01]  /*3de30*/  @P4 STG.E.U8 desc[UR20][R6.64], R72 ;  /* 0x0000004806004986 */ /* 0x000fe2000c101114 */
[----:B------:R-:W2:Y:S03]  /*3de40*/  LDCU UR4, c[0x0][0x39c] ;  /* 0x00007380ff0477ac */ /* 0x000ea60008000800 */
[----:B------:R4:W-:Y:S02]  /*3de50*/  @P3 STG.E.U8 desc[UR20][R4.64], R71 ;  /* 0x0000004704003986 */ /* 0x0009e4000c101114 */
[----:B----4-:R-:W-:-:S02]  /*3de60*/  F2FP.SATFINITE.E4M3.F32.PACK_AB_MERGE_C R71, R88, R90, RZ ;  /* 0x0000005a5847723e */ /* 0x010fc400048070ff */
[----:B------:R-:W4:Y:S04]  /*3de70*/  LDL.LU R90, [R1+0x118] ;  /* 0x00011800015a7983 */ /* 0x000f280000300800 */
[----:B------:R-:W4:Y:S01]  /*3de80*/  LDL.LU R88, [R1+0x11c] ;  /* 0x00011c0001587983 */ /* 0x000f220000300800 */
[----:B------:R-:W-:Y:S01]  /*3de90*/  VIADD R4, R0, 0x47 ;  /* 0x0000004700047836 */ /* 0x000fe20000000000 */
[----:B------:R-:W-:Y:S02]  /*3dea0*/  SHF.R.S32.HI R5, RZ, 0x1f, R70 ;  /* 0x0000001fff057819 */ /* 0x000fe40000011446 */
[----:B------:R-:W-:Y:S02]  /*3deb0*/  IADD3 R6, P4, PT, R70, R3, RZ ;  /* 0x0000000346067210 */ /* 0x000fe40007f9e0ff */
[----:B-1----:R-:W-:Y:S01]  /*3dec0*/  ISETP.LT.AND P6, PT, R66, UR9, !P5 ;  /* 0x0000000942007c0c */ /* 0x002fe2000efc1270 */
[----:B------:R-:W-:Y:S01]  /*3ded0*/  VIADD R8, R0, 0x48 ;  /* 0x0000004800087836 */ /* 0x000fe20000000000 */
[----:B-----5:R-:W-:Y:S01]  /*3dee0*/  ISETP.LT.AND P5, PT, R67, UR12, !P5 ;  /* 0x0000000c43007c0c */ /* 0x020fe2000efa1270 */
[C---:B------:R-:W-:Y:S01]  /*3def0*/  IMAD.X R7, R5.reuse, 0x1, R2, P4 ;  /* 0x0000000105077824 */ /* 0x040fe200020e0602 */
[----:B------:R-:W-:Y:S01]  /*3df00*/  ISETP.GE.AND P3, PT, R4, UR6, PT ;  /* 0x0000000604007c0c */ /* 0x000fe2000bf66270 */
[----:B------:R-:W1:Y:S01]  /*3df10*/  LDCU UR6, c[0x0][0x398] ;  /* 0x00007300ff0677ac */ /* 0x000e620008000800 */
[----:B------:R-:W-:Y:S01]  /*3df20*/  IADD3 R4, P4, PT, R70, R68, RZ ;  /* 0x0000004446047210 */ /* 0x000fe20007f9e0ff */
[----:B------:R-:W5:Y:S04]  /*3df30*/  LDCU UR9, c[0x0][0x398] ;  /* 0x00007300ff0977ac */ /* 0x000f680008000800 */
[----:B------:R-:W-:Y:S01]  /*3df40*/  IMAD.X R5, R5, 0x1, R69, P4 ;  /* 0x0000000105057824 */ /* 0x000fe200020e0645 */
[----:B--2---:R-:W-:Y:S01]  /*3df50*/  ISETP.GE.AND P4, PT, R8, UR4, PT ;  /* 0x0000000408007c0c */ /* 0x004fe2000bf86270 */
[----:B------:R2:W-:Y:S01]  /*3df60*/  @P6 STG.E.U8 desc[UR20][R6.64], R71 ;  /* 0x0000004706006986 */ /* 0x0005e2000c101114 */
[----:B------:R-:W-:Y:S01]  /*3df70*/  VIADD R8, R70, UR28 ;  /* 0x0000001c46087c36 */ /* 0x000fe20008000000 */
[----:B------:R-:W0:Y:S02]  /*3df80*/  LDCU UR12, c[0x0][0x398] ;  /* 0x00007300ff0c77ac */ /* 0x000e240008000800 */
[----:B------:R1:W-:Y:S01]  /*3df90*/  @P5 STG.E.U8 desc[UR20][R4.64], R9 ;  /* 0x0000000904005986 */ /* 0x0003e2000c101114 */
[----:B------:R-:W-:Y:S01]  /*3dfa0*/  ISETP.LT.AND P5, PT, R66, UR10, !P0 ;  /* 0x0000000a42007c0c */ /* 0x000fe2000c7a1270 */
[----:B------:R-:W0:Y:S01]  /*3dfb0*/  LDCU UR10, c[0x0][0x398] ;  /* 0x00007300ff0a77ac */ /* 0x000e220008000800 */
[----:B------:R-:W-:-:S02]  /*3dfc0*/  PRMT R70, R71, 0x9910, RZ ;  /* 0x0000991047467816 */ /* 0x000fc400000000ff */
[----:B------:R-:W-:Y:S01]  /*3dfd0*/  F2FP.SATFINITE.E4M3.F32.PACK_AB_MERGE_C R10, R11, R10, RZ ;  /* 0x0000000a0b0a723e */ /* 0x000fe200048070ff */
[----:B------:R-:W0:Y:S01]  /*3dfe0*/  LDCU UR4, c[0x0][0x39c] ;  /* 0x00007380ff0477ac */ /* 0x000e220008000800 */
[----:B--2---:R-:W-:Y:S02]  /*3dff0*/  IADD3 R6, P6, PT, R8, R3, RZ ;  /* 0x0000000308067210 */ /* 0x004fe40007fde0ff */
[----:B-1----:R-:W-:Y:S02]  /*3e000*/  SHF.R.S32.HI R5, RZ, 0x1f, R8 ;  /* 0x0000001fff057819 */ /* 0x002fe40000011408 */
[----:B------:R-:W-:-:S03]  /*3e010*/  SHF.R.S32.HI R70, RZ, 0x8, R70 ;  /* 0x00000008ff467819 */ /* 0x000fc60000011446 */
[----:B------:R-:W-:-:S05]  /*3e020*/  IMAD.X R7, R5, 0x1, R2, P6 ;  /* 0x0000000105077824 */ /* 0x000fca00030e0602 */
[----:B------:R4:W-:Y:S02]  /*3e030*/  @P5 STG.E.U8 desc[UR20][R6.64], R70 ;  /* 0x0000004606005986 */ /* 0x0009e4000c101114 */
[----:B----4-:R-:W-:Y:S02]  /*3e040*/  F2FP.SATFINITE.E4M3.F32.PACK_AB_MERGE_C R70, R88, R90, RZ ;  /* 0x0000005a5846723e */ /* 0x010fe400048070ff */
[----:B------:R-:W2:Y:S04]  /*3e050*/  LDL.LU R90, [R1+0x120] ;  /* 0x00012000015a7983 */ /* 0x000ea80000300800 */
[----:B------:R-:W2:Y:S01]  /*3e060*/  LDL.LU R88, [R1+0x124] ;  /* 0x0001240001587983 */ /* 0x000ea20000300800 */
[----:B------:R-:W-:Y:S01]  /*3e070*/  ISETP.LT.AND P0, PT, R67, UR6, !P0 ;  /* 0x0000000643007c0c */ /* 0x000fe2000c701270 */
[----:B------:R-:W1:Y:S01]  /*3e080*/  LDCU UR6, c[0x0][0x39c] ;  /* 0x00007380ff0677ac */ /* 0x000e620008000800 */
[----:B------:R-:W-:-:S02]  /*3e090*/  IADD3 R4, P6, PT, R8, R68, RZ ;  /* 0x0000004408047210 */ /* 0x000fc40007fde0ff */
[----:B------:R-:W-:Y:S01]  /*3e0a0*/  PRMT R9, R9, 0x9910, RZ ;  /* 0x0000991009097816 */ /* 0x000fe200000000ff */
[----:B------:R-:W-:Y:S02]  /*3e0b0*/  VIADD R8, R8, UR28 ;  /* 0x0000001c08087c36 */ /* 0x000fe40008000000 */
[----:B------:R-:W-:Y:S01]  /*3e0c0*/  IMAD.X R5, R5, 0x1, R69, P6 ;  /* 0x0000000105057824 */ /* 0x000fe200030e0645 */
[----:B------:R-:W-:Y:S02]  /*3e0d0*/  SHF.R.S32.HI R9, RZ, 0x8, R9 ;  /* 0x00000008ff097819 */ /* 0x000fe40000011409 */
[----:B-----5:R-:W-:Y:S01]  /*3e0e0*/  ISETP.LT.AND P5, PT, R66, UR9, !P2 ;  /* 0x0000000942007c0c */ /* 0x020fe2000d7a1270 */
[----:B------:R-:W4:Y:S02]  /*3e0f0*/  LDCU UR9, c[0x0][0x398] ;  /* 0x00007300ff0977ac */ /* 0x000f240008000800 */
[----:B------:R5:W-:Y:S01]  /*3e100*/  @P0 STG.E.U8 desc[UR20][R4.64], R9 ;  /* 0x0000000904000986 */ /* 0x000be2000c101114 */
[----:B------:R-:W-:-:S02]  /*3e110*/  IADD3 R6, P0, PT, R8, R3, RZ ;  /* 0x0000000308067210 */ /* 0x000fc40007f1e0ff */
[----:B0-----:R-:W-:Y:S01]  /*3e120*/  ISETP.LT.AND P2, PT, R67, UR12, !P2 ;  /* 0x0000000c43007c0c */ /* 0x001fe2000d741270 */
[----:B------:R-:W0:Y:S01]  /*3e130*/  LDCU UR12, c[0x0][0x398] ;  /* 0x00007300ff0c77ac */ /* 0x000e220008000800 */
[----:B-----5:R-:W-:Y:S02]  /*3e140*/  SHF.R.S32.HI R5, RZ, 0x1f, R8 ;  /* 0x0000001fff057819 */ /* 0x020fe40000011408 */
[----:B------:R-:W-:-:S03]  /*3e150*/  IADD3 R4, P6, PT, R8, R68, RZ ;  /* 0x0000004408047210 */ /* 0x000fc60007fde0ff */
[C---:B------:R-:W-:Y:S02]  /*3e160*/  IMAD.X R7, R5.reuse, 0x1, R2, P0 ;  /* 0x0000000105077824 */ /* 0x040fe400000e0602 */
[----:B------:R-:W-:Y:S02]  /*3e170*/  IMAD.X R5, R5, 0x1, R69, P6 ;  /* 0x0000000105057824 */ /* 0x000fe400030e0645 */
[----:B------:R-:W-:Y:S01]  /*3e180*/  VIADD R8, R8, UR28 ;  /* 0x0000001c08087c36 */ /* 0x000fe20008000000 */
[----:B------:R5:W-:Y:S01]  /*3e190*/  @P5 STG.E.U8 desc[UR20][R6.64], R70 ;  /* 0x0000004606005986 */ /* 0x000be2000c101114 */
[----:B------:R-:W-:Y:S02]  /*3e1a0*/  ISETP.LT.AND P5, PT, R66, UR10, !P3 ;  /* 0x0000000a42007c0c */ /* 0x000fe4000dfa1270 */
[----:B------:R-:W-:Y:S01]  /*3e1b0*/  PRMT R11, R10, 0x9910, RZ ;  /* 0x000099100a0b7816 */ /* 0x000fe200000000ff */
[----:B------:R0:W-:Y:S01]  /*3e1c0*/  @P2 STG.E.U8 desc[UR20][R4.64], R10 ;  /* 0x0000000a04002986 */ /* 0x0001e2000c101114 */
[----:B------:R-:W-:Y:S01]  /*3e1d0*/  VIADD R9, R0, 0x49 ;  /* 0x0000004900097836 */ /* 0x000fe20000000000 */
[----:B------:R-:W1:Y:S01]  /*3e1e0*/  LDCU UR10, c[0x0][0x398] ;  /* 0x00007300ff0a77ac */ /* 0x000e620008000800 */
[----:B-----5:R-:W-:-:S02]  /*3e1f0*/  PRMT R70, R70, 0x9910, RZ ;  /* 0x0000991046467816 */ /* 0x020fc400000000ff */
[----:B------:R-:W-:Y:S02]  /*3e200*/  IADD3 R6, P2, PT, R8, R3, RZ ;  /* 0x0000000308067210 */ /* 0x000fe40007f5e0ff */
[----:B0-----:R-:W-:Y:S01]  /*3e210*/  SHF.R.S32.HI R5, RZ, 0x1f, R8 ;  /* 0x0000001fff057819 */ /* 0x001fe20000011408 */
[----:B------:R-:W-:-:S04]  /*3e220*/  IMAD.MOV.U32 R10, RZ, RZ, R70 ;  /* 0x000000ffff0a7224 */ /* 0x000fc800078e0046 */
[----:B------:R-:W-:Y:S01]  /*3e230*/  IMAD.X R7, R5, 0x1, R2, P2 ;  /* 0x0000000105077824 */ /* 0x000fe200010e0602 */
[----:B------:R-:W-:-:S05]  /*3e240*/  SHF.R.S32.HI R10, RZ, 0x8, R10 ;  /* 0x00000008ff0a7819 */ /* 0x000fca000001140a */
[----:B------:R2:W-:Y:S02]  /*3e250*/  @P5 STG.E.U8 desc[UR20][R6.64], R10 ;  /* 0x0000000a06005986 */ /* 0x0005e4000c101114 */
[----:B--2---:R-:W-:Y:S02]  /*3e260*/  F2FP.SATFINITE.E4M3.F32.PACK_AB_MERGE_C R10, R88, R90, RZ ;  /* 0x0000005a580a723e */ /* 0x004fe400048070ff */
[----:B------:R-:W2:Y:S04]  /*3e270*/  LDL.LU R90, [R1+0x128] ;  /* 0x00012800015a7983 */ /* 0x000ea80000300800 */
[----:B------:R-:W2:Y:S01]  /*3e280*/  LDL.LU R88, [R1+0x12c] ;  /* 0x00012c0001587983 */ /* 0x000ea20000300800 */
[----:B------:R-:W-:Y:S01]  /*3e290*/  ISETP.GE.AND P0, PT, R9, UR4, PT ;  /* 0x0000000409007c0c */ /* 0x000fe2000bf06270 */
[----:B------:R-:W0:Y:S01]  /*3e2a0*/  LDCU UR4, c[0x0][0x39c] ;  /* 0x00007380ff0477ac */ /* 0x000e220008000800 */
[----:B------:R-:W-:Y:S01]  /*3e2b0*/  ISETP.LT.AND P3, PT, R67, UR14, !P3 ;  /* 0x0000000e43007c0c */ /* 0x000fe2000df61270 */
[----:B------:R-:W-:Y:S01]  /*3e2c0*/  VIADD R9, R0, 0x4a ;  /* 0x0000004a00097836 */ /* 0x000fe20000000000 */
[C---:B------:R-:W-:Y:S01]  /*3e2d0*/  IADD3 R4, P6, PT, R8.reuse, R68, RZ ;  /* 0x0000004408047210 */ /* 0x040fe20007fde0ff */
[----:B------:R-:W-:Y:S01]  /*3e2e0*/  VIADD R8, R8, UR28 ;  /* 0x0000001c08087c36 */ /* 0x000fe20008000000 */
[----:B------:R-:W-:Y:S01]  /*3e2f0*/  F2FP.SATFINITE.E4M3.F32.PACK_AB_MERGE_C R12, R13, R12, RZ ;  /* 0x0000000c0d0c723e */ /* 0x000fe200048070ff */
[----:B------:R-:W5:Y:S02]  /*3e300*/  LDCU UR14, c[0x0][0x398] ;  /* 0x00007300ff0e77ac */ /* 0x000f640008000800 */
[----:B------:R-:W-:Y:S01]  /*3e310*/  IMAD.X R5, R5, 0x1, R69, P6 ;  /* 0x0000000105057824 */ /* 0x000fe200030e0645 */
[----:B------:R-:W-:-:S02]  /*3e320*/  IADD3 R6, P5, PT, R8, R3, RZ ;  /* 0x0000000308067210 */ /* 0x000fc40007fbe0ff */
[----:B0-----:R-:W-:Y:S01]  /*3e330*/  ISETP.GE.AND P2, PT, R9, UR4, PT ;  /* 0x0000000409007c0c */ /* 0x001fe2000bf46270 */
[----:B------:R-:W0:Y:S01]  /*3e340*/  LDCU UR4, c[0x0][0x39c] ;  /* 0x00007380ff0477ac */ /* 0x000e220008000800 */
[----:B------:R-:W-:Y:S02]  /*3e350*/  SHF.R.S32.HI R9, RZ, 0x8, R11 ;  /* 0x00000008ff097819 */ /* 0x000fe4000001140b */
[----:B----4-:R-:W-:Y:S01]  /*3e360*/  ISETP.LT.AND P6, PT, R66, UR9, !P4 ;  /* 0x0000000942007c0c */ /* 0x010fe2000e7c1270 */
[----:B------:R-:W4:Y:S02]  /*3e370*/  LDCU UR9, c[0x0][0x398] ;  /* 0x00007300ff0977ac */ /* 0x000f240008000800 */
        /* <DEDUP_REMOVED lines=20> */
[----:B------:R-:W-:-:S05]  /*3e4c0*/  IMAD.X R7, R5, 0x1, R2, P6 ;  /* 0x0000000105077824 */ /* 0x000fca00030e0602 */
[----:B------:R2:W-:Y:S02]  /*3e4d0*/  @P4 STG.E.U8 desc[UR20][R6.64], R10 ;  /* 0x0000000a06004986 */ /* 0x0005e4000c101114 */
[----:B--2---:R-:W-:Y:S02]  /*3e4e0*/  F2FP.SATFINITE.E4M3.F32.PACK_AB_MERGE_C R10, R88, R90, RZ ;  /* 0x0000005a580a723e */ /* 0x004fe400048070ff */
[----:B------:R-:W2:Y:S04]  /*3e4f0*/  LDL.LU R90, [R1+0x130] ;  /* 0x00013000015a7983 */ /* 0x000ea80000300800 */
[----:B------:R-:W2:Y:S01]  /*3e500*/  LDL.LU R88, [R1+0x134] ;  /* 0x0001340001587983 */ /* 0x000ea20000300800 */
[----:B------:R-:W-:Y:S01]  /*3e510*/  ISETP.LT.AND P0, PT, R67, UR6, !P0 ;  /* 0x0000000643007c0c */ /* 0x000fe2000c701270 */
[----:B------:R-:W0:Y:S01]  /*3e520*/  LDCU UR6, c[0x0][0x39c] ;  /* 0x00007380ff0677ac */ /* 0x000e220008000800 */
[----:B------:R-:W-:-:S02]  /*3e530*/  ISETP.GE.AND P5, PT, R9, UR4, PT ;  /* 0x0000000409007c0c */ /* 0x000fc4000bfa6270 */
[----:B------:R-:W-:Y:S02]  /*3e540*/  IADD3 R4, P6, PT, R8, R68, RZ ;  /* 0x0000004408047210 */ /* 0x000fe40007fde0ff */
[----:B------:R-:W-:Y:S01]  /*3e550*/  PRMT R9, R12, 0x9910, RZ ;  /* 0x000099100c097816 */ /* 0x000fe200000000ff */
[----:B------:R-:W-:Y:S01]  /*3e560*/  VIADD R8, R8, UR28 ;  /* 0x0000001c08087c36 */ /* 0x000fe20008000000 */
[----:B----4-:R-:W-:Y:S01]  /*3e570*/  ISETP.LT.AND P4, PT, R66, UR9, !P2 ;  /* 0x0000000942007c0c */ /* 0x010fe2000d781270 */
[----:B------:R-:W-:Y:S01]  /*3e580*/  IMAD.X R5, R5, 0x1, R69, P6 ;  /* 0x0000000105057824 */ /* 0x000fe200030e0645 */
[----:B------:R-:W-:Y:S01]  /*3e590*/  SHF.R.S32.HI R9, RZ, 0x8, R9 ;  /* 0x00000008ff097819 */ /* 0x000fe20000011409 */
[----:B------:R-:W1:Y:S01]  /*3e5a0*/  LDCU UR4, c[0x0][0x39c] ;  /* 0x00007380ff0477ac */ /* 0x000e620008000800 */
[----:B------:R-:W-:-:S03]  /*3e5b0*/  ISETP.LT.AND P2, PT, R67, UR12, !P2 ;  /* 0x0000000c43007c0c */ /* 0x000fc6000d741270 */
[----:B------:R4:W-:Y:S01]  /*3e5c0*/  @P0 STG.E.U8 desc[UR20][R4.64], R9 ;  /* 0x0000000904000986 */ /* 0x0009e2000c101114 */
[C---:B------:R-:W-:Y:S01]  /*3e5d0*/  IADD3 R6, P0, PT, R8.reuse, R3, RZ ;  /* 0x0000000308067210 */ /* 0x040fe20007f1e0ff */
[----:B------:R-:W0:Y:S01]  /*3e5e0*/  LDCU UR9, c[0x0][0x398] ;  /* 0x00007300ff0977ac */ /* 0x000e220008000800 */
[----:B------:R-:W-:Y:S01]  /*3e5f0*/  F2FP.SATFINITE.E4M3.F32.PACK_AB_MERGE_C R14, R15, R14, RZ ;  /* 0x0000000e0f0e723e */ /* 0x000fe200048070ff */
[----:B------:R-:W0:Y:S01]  /*3e600*/  LDCU UR12, c[0x0][0x398] ;  /* 0x00007300ff0c77ac */ /* 0x000e220008000800 */
[----:B----4-:R-:W-:Y:S02]  /*3e610*/  SHF.R.S32.HI R5, RZ, 0x1f, R8 ;  /* 0x0000001fff057819 */ /* 0x010fe40000011408 */
[----:B------:R-:W-:-:S03]  /*3e620*/  IADD3 R4, P6, PT, R8, R68, RZ ;  /* 0x0000004408047210 */ /* 0x000fc60007fde0ff */
[C---:B------:R-:W-:Y:S02]  /*3e630*/  IMAD.X R7, R5.reuse, 0x1, R2, P0 ;  /* 0x0000000105077824 */ /* 0x040fe400000e0602 */
[----:B------:R-:W-:Y:S02]  /*3e640*/  IMAD.X R5, R5, 0x1, R69, P6 ;  /* 0x0000000105057824 */ /* 0x000fe400030e0645 */
[----:B------:R-:W-:Y:S01]  /*3e650*/  VIADD R8, R8, UR28 ;  /* 0x0000001c08087c36 */ /* 0x000fe20008000000 */
[----:B------:R4:W-:Y:S01]  /*3e660*/  @P4 STG.E.U8 desc[UR20][R6.64], R10 ;  /* 0x0000000a06004986 */ /* 0x0009e2000c101114 */
[----:B------:R-:W-:Y:S01]  /*3e670*/  ISETP.LT.AND P4, PT, R66, UR10, !P3 ;  /* 0x0000000a42007c0c */ /* 0x000fe2000df81270 */
[----:B------:R-:W-:Y:S01]  /*3e680*/  VIADD R9, R0, 0x4d ;  /* 0x0000004d00097836 */ /* 0x000fe20000000000 */
[----:B------:R-:W-:Y:S01]  /*3e690*/  PRMT R11, R14, 0x9910, RZ ;  /* 0x000099100e0b7816 */ /* 0x000fe200000000ff */
[----:B------:R0:W-:Y:S01]  /*3e6a0*/  @P2 STG.E.U8 desc[UR20][R4.64], R14 ;  /* 0x0000000e04002986 */ /* 0x0001e2000c101114 */
[----:B------:R-:W1:Y:S01]  /*3e6b0*/  LDCU UR10, c[0x0][0x398] ;  /* 0x00007300ff0a77ac */ /* 0x000e620008000800 */
[----:B----4-:R-:W-:-:S02]  /*3e6c0*/  IADD3 R6, P2, PT, R8, R3, RZ ;  /* 0x0000000308067210 */ /* 0x010fc40007f5e0ff */
        /* <DEDUP_REMOVED lines=8> */
[----:B-1----:R-:W-:Y:S01]  /*3e750*/  ISETP.GE.AND P0, PT, R9, UR4, PT ;  /* 0x0000000409007c0c */ /* 0x002fe2000bf06270 */
[----:B------:R-:W0:Y:S01]  /*3e760*/  LDCU UR4, c[0x0][0x39c] ;  /* 0x00007380ff0477ac */ /* 0x000e220008000800 */
[----:B-----5:R-:W-:Y:S01]  /*3e770*/  ISETP.LT.AND P3, PT, R67, UR14, !P3 ;  /* 0x0000000e43007c0c */ /* 0x020fe2000df61270 */
[----:B------:R-:W-:Y:S01]  /*3e780*/  VIADD R9, R0, 0x4e ;  /* 0x0000004e00097836 */ /* 0x000fe20000000000 */
[C---:B------:R-:W-:Y:S01]  /*3e790*/  IADD3 R4, P6, PT, R8.reuse, R68, RZ ;  /* 0x0000004408047210 */ /* 0x040fe20007fde0ff */
[----:B------:R-:W-:Y:S01]  /*3e7a0*/  VIADD R8, R8, UR28 ;  /* 0x0000001c08087c36 */ /* 0x000fe20008000000 */
[----:B------:R-:W-:Y:S01]  /*3e7b0*/  F2FP.SATFINITE.E4M3.F32.PACK_AB_MERGE_C R16, R17, R16, RZ ;  /* 0x000000101110723e */ /* 0x000fe200048070ff */
[----:B------:R-:W1:Y:S02]  /*3e7c0*/  LDCU UR14, c[0x0][0x398] ;  /* 0x00007300ff0e77ac */ /* 0x000e640008000800 */
[----:B------:R-:W-:Y:S01]  /*3e7d0*/  IMAD.X R5, R5, 0x1, R69, P6 ;  /* 0x0000000105057824 */ /* 0x000fe200030e0645 */
[----:B------:R-:W-:-:S02]  /*3e7e0*/  IADD3 R6, P4, PT, R8, R3, RZ ;  /* 0x0000000308067210 */ /* 0x000fc40007f9e0ff */
[----:B0-----:R-:W-:Y:S01]  /*3e7f0*/  ISETP.GE.AND P2, PT, R9, UR4, PT ;  /* 0x0000000409007c0c */ /* 0x001fe2000bf46270 */
[----:B------:R-:W0:Y:S01]  /*3e800*/  LDCU UR4, c[0x0][0x39c] ;  /* 0x00007380ff0477ac */ /* 0x000e220008000800 */
[----:B------:R-:W-:Y:S02]  /*3e810*/  SHF.R.S32.HI R9, RZ, 0x8, R11 ;  /* 0x00000008ff097819 */ /* 0x000fe4000001140b */
[----:B------:R-:W-:Y:S01]  /*3e820*/  ISETP.LT.AND P6, PT, R66, UR9, !P5 ;  /* 0x0000000942007c0c */ /* 0x000fe2000efc1270 */
[----:B------:R-:W4:Y:S02]  /*3e830*/  LDCU UR9, c[0x0][0x398] ;  /* 0x00007300ff0977ac */ /* 0x000f240008000800 */
[----:B------:R5:W-:Y:S01]  /*3e840*/  @P3 STG.E.U8 desc[UR20][R4.64], R9 ;  /* 0x0000000904003986 */ /* 0x000be2000c101114 */
[----:B------:R-:W-:Y:S01]  /*3e850*/  ISETP.LT.AND P5, PT, R67, UR12, !P5 ;  /* 0x0000000c43007c0c */ /* 0x000fe2000efa1270 */
[----:B------:R-:W0:Y:S01]  /*3e860*/  LDCU UR12, c[0x0][0x398] ;  /* 0x00007300ff0c77ac */ /* 0x000e220008000800 */
[----:B-----5:R-:W-:Y:S01]  /*3e870*/  VIADD R4, R0, 0x4f ;  /* 0x0000004f00047836 */ /* 0x020fe20000000000 */
[----:B------:R-:W-:-:S04]  /*3e880*/  SHF.R.S32.HI R5, RZ, 0x1f, R8 ;  /* 0x0000001fff057819 */ /* 0x000fc80000011408 */
[----:B------:R-:W-:Y:S01]  /*3e890*/  ISETP.GE.AND P3, PT, R4, UR6, PT ;  /* 0x0000000604007c0c */ /* 0x000fe2000bf66270 */
[C---:B------:R-:W-:Y:S01]  /*3e8a0*/  IMAD.X R7, R5.reuse, 0x1, R2, P4 ;  /* 0x0000000105077824 */ /* 0x040fe200020e0602 */
[C---:B------:R-:W-:Y:S01]  /*3e8b0*/  IADD3 R4, P4, PT, R8.reuse, R68, RZ ;  /* 0x0000004408047210 */ /* 0x040fe20007f9e0ff */
[----:B------:R-:W-:Y:S01]  /*3e8c0*/  VIADD R8, R8, UR28 ;  /* 0x0000001c08087c36 */ /* 0x000fe20008000000 */
[----:B------:R-:W5:Y:S03]  /*3e8d0*/  LDCU UR6, c[0x0][0x398] ;  /* 0x00007300ff0677ac */ /* 0x000f660008000800 */
[----:B------:R-:W-:Y:S01]  /*3e8e0*/  IMAD.X R5, R5, 0x1, R69, P4 ;  /* 0x0000000105057824 */ /* 0x000fe200020e0645 */
[----:B------:R0:W-:Y:S04]  /*3e8f0*/  @P6 STG.E.U8 desc[UR20][R6.64], R10 ;  /* 0x0000000a06006986 */ /* 0x0001e8000c101114 */
[----:B------:R1:W-:Y:S01]  /*3e900*/  @P5 STG.E.U8 desc[UR20][R4.64], R16 ;  /* 0x0000001004005986 */ /* 0x0003e2000c101114 */
[----:B------:R-:W-:Y:S01]  /*3e910*/  ISETP.LT.AND P5, PT, R66, UR10, !P0 ;  /* 0x0000000a42007c0c */ /* 0x000fe2000c7a1270 */
[----:B------:R-:W-:Y:S01]  /*3e920*/  VIADD R9, R0, 0x50 ;  /* 0x0000005000097836 */ /* 0x000fe20000000000 */
[----:B------:R-:W2:Y:S01]  /*3e930*/  LDCU UR10, c[0x0][0x398] ;  /* 0x00007300ff0a77ac */ /* 0x000ea20008000800 */
[----:B0-----:R-:W-:-:S02]  /*3e940*/  IADD3 R6, P6, PT, R8, R3, RZ ;  /* 0x0000000308067210 */ /* 0x001fc40007fde0ff */
[----:B------:R-:W-:Y:S02]  /*3e950*/  PRMT R10, R10, 0x9910, RZ ;  /* 0x000099100a0a7816 */ /* 0x000fe400000000ff */
[----:B-1----:R-:W-:Y:S02]  /*3e960*/  SHF.R.S32.HI R5, RZ, 0x1f, R8 ;  /* 0x0000001fff057819 */ /* 0x002fe40000011408 */
[----:B------:R-:W-:-:S03]  /*3e970*/  SHF.R.S32.HI R10, RZ, 0x8, R10 ;  /* 0x00000008ff0a7819 */ /* 0x000fc6000001140a */
[----:B------:R-:W-:-:S05]  /*3e980*/  IMAD.X R7, R5, 0x1, R2, P6 ;  /* 0x0000000105077824 */ /* 0x000fca00030e0602 */
[----:B------:R2:W-:Y:S02]  /*3e990*/  @P5 STG.E.U8 desc[UR20][R6.64], R10 ;  /* 0x0000000a06005986 */ /* 0x0005e4000c101114 */
[----:B--2---:R-:W-:Y:S02]  /*3e9a0*/  F2FP.SATFINITE.E4M3.F32.PACK_AB_MERGE_C R10, R88, R90, RZ ;  /* 0x0000005a580a723e */ /* 0x004fe400048070ff */
[----:B------:R-:W2:Y:S04]  /*3e9b0*/  LDL.LU R90, [R1+0x140] ;  /* 0x00014000015a7983 */ /* 0x000ea80000300800 */
[----:B------:R-:W2:Y:S01]  /*3e9c0*/  LDL.LU R88, [R1+0x144] ;  /* 0x0001440001587983 */ /* 0x000ea20000300800 */
[----:B-----5:R-:W-:Y:S01]  /*3e9d0*/  ISETP.LT.AND P0, PT, R67, UR6, !P0 ;  /* 0x0000000643007c0c */ /* 0x020fe2000c701270 */
        /* <DEDUP_REMOVED lines=12> */
[----:B------:R-:W5:Y:S01]  /*3eaa0*/  LDCU UR9, c[0x0][0x398] ;  /* 0x00007300ff0977ac */ /* 0x000f620008000800 */
        /* <DEDUP_REMOVED lines=24> */
[----:B------:R-:W-:Y:S01]  /*3ec30*/  ISETP.LT.AND P3, PT, R67, UR14, !P3 ;  /* 0x0000000e43007c0c */ /* 0x000fe2000df61270 */
        /* <DEDUP_REMOVED lines=10> */
[----:B-----5:R-:W-:Y:S01]  /*3ece0*/  ISETP.LT.AND P6, PT, R66, UR9, !P4 ;  /* 0x0000000942007c0c */ /* 0x020fe2000e7c1270 */
        /* <DEDUP_REMOVED lines=105> */
[----:B------:R-:W-:Y:S01]  /*3f380*/  IADD3 R4, P6, PT, R8, R68, RZ ;  /* 0x0000004408047210 */ /* 0x000fe20007fde0ff */
[----:B------:R-:W1:Y:S01]  /*3f390*/  LDCU UR4, c[0x0][0x39c] ;  /* 0x00007380ff0477ac */ /* 0x000e620008000800 */
[----:B------:R-:W-:Y:S01]  /*3f3a0*/  PRMT R9, R24, 0x9910, RZ ;  /* 0x0000991018097816 */ /* 0x000fe200000000ff */
[----:B------:R-:W-:Y:S02]  /*3f3b0*/  VIADD R8, R8, UR28 ;  /* 0x0000001c08087c36 */ /* 0x000fe40008000000 */
[----:B------:R-:W-:Y:S01]  /*3f3c0*/  IMAD.X R5, R5, 0x1, R69, P6 ;  /* 0x0000000105057824 */ /* 0x000fe200030e0645 */
[----:B------:R-:W-:-:S05]  /*3f3d0*/  SHF.R.S32.HI R9, RZ, 0x8, R9 ;  /* 0x00000008ff097819 */ /* 0x000fca0000011409 */
[----:B------:R5:W-:Y:S01]  /*3f3e0*/  @P0 STG.E.U8 desc[UR20][R4.64], R9 ;  /* 0x0000000904000986 */ /* 0x000be2000c101114 */
[----:B------:R-:W-:Y:S02]  /*3f3f0*/  IADD3 R6, P0, PT, R8, R3, RZ ;  /* 0x0000000308067210 */ /* 0x000fe40007f1e0ff */
[----:B----4-:R-:W-:Y:S01]  /*3f400*/  ISETP.LT.AND P5, PT, R66, UR9, !P2 ;  /* 0x0000000942007c0c */ /* 0x010fe2000d7a1270 */
[----:B------:R-:W4:Y:S01]  /*3f410*/  LDCU UR9, c[0x0][0x398] ;  /* 0x00007300ff0977ac */ /* 0x000f220008000800 */
[----:B------:R-:W-:Y:S02]  /*3f420*/  ISETP.LT.AND P2, PT, R67, UR12, !P2 ;  /* 0x0000000c43007c0c */ /* 0x000fe4000d741270 */
[----:B------:R-:W-:Y:S01]  /*3f430*/  F2FP.SATFINITE.E4M3.F32.PACK_AB_MERGE_C R26, R27, R26, RZ ;  /* 0x0000001a1b1a723e */ /* 0x000fe200048070ff */
[----:B------:R-:W0:Y:S01]  /*3f440*/  LDCU UR12, c[0x0][0x398] ;  /* 0x00007300ff0c77ac */ /* 0x000e220008000800 */
[----:B-----5:R-:W-:Y:S01]  /*3f450*/  SHF.R.S32.HI R5, RZ, 0x1f, R8 ;  /* 0x0000001fff057819 */ /* 0x020fe20000011408 */
[----:B------:R-:W-:Y:S01]  /*3f460*/  VIADD R9, R0, 0x59 ;  /* 0x0000005900097836 */ /* 0x000fe20000000000 */
[----:B------:R-:W-:-:S03]  /*3f470*/  IADD3 R4, P6, PT, R8, R68, RZ ;  /* 0x0000004408047210 */ /* 0x000fc60007fde0ff */
[----:B------:R-:W-:Y:S01]  /*3f480*/  IMAD.X R7, R5, 0x1, R2, P0 ;  /* 0x0000000105077824 */ /* 0x000fe200000e0602 */
[----:B-1----:R-:W-:Y:S01]  /*3f490*/  ISETP.GE.AND P0, PT, R9, UR4, PT ;  /* 0x0000000409007c0c */ /* 0x002fe2000bf06270 */
[----:B------:R-:W1:Y:S01]  /*3f4a0*/  LDCU UR4, c[0x0][0x39c] ;  /* 0x00007380ff0477ac */ /* 0x000e620008000800 */
[----:B------:R-:W-:Y:S02]  /*3f4b0*/  IMAD.X R5, R5, 0x1, R69, P6 ;  /* 0x0000000105057824 */ /* 0x000fe400030e0645 */
[----:B------:R-:W-:Y:S01]  /*3f4c0*/  VIADD R8, R8, UR28 ;  /* 0x0000001c08087c36 */ /* 0x000fe20008000000 */
[----:B------:R5:W-:Y:S01]  /*3f4d0*/  @P5 STG.E.U8 desc[UR20][R6.64], R10 ;  /* 0x0000000a06005986 */ /* 0x000be2000c101114 */
[----:B------:R-:W-:Y:S01]  /*3f4e0*/  ISETP.LT.AND P5, PT, R66, UR10, !P3 ;  /* 0x0000000a42007c0c */ /* 0x000fe2000dfa1270 */
[----:B------:R-:W-:Y:S01]  /*3f4f0*/  VIADD R9, R0, 0x5a ;  /* 0x0000005a00097836 */ /* 0x000fe20000000000 */
[----:B------:R-:W-:Y:S01]  /*3f500*/  ISETP.LT.AND P3, PT, R67, UR14, !P3 ;  /* 0x0000000e43007c0c */ /* 0x000fe2000df61270 */
[----:B------:R0:W-:Y:S01]  /*3f510*/  @P2 STG.E.U8 desc[UR20][R4.64], R26 ;  /* 0x0000001a04002986 */ /* 0x0001e2000c101114 */
[----:B------:R-:W-:Y:S01]  /*3f520*/  PRMT R11, R26, 0x9910, RZ ;  /* 0x000099101a0b7816 */ /* 0x000fe200000000ff */
[----:B------:R-:W-:Y:S01]  /*3f530*/  VIADD R12, R0, 0x5b ;  /* 0x0000005b000c7836 */ /* 0x000fe20000000000 */
[----:B------:R-:W2:Y:S01]  /*3f540*/  LDCU UR10, c[0x0][0x398] ;  /* 0x00007300ff0a77ac */ /* 0x000ea20008000800 */
[----:B------:R-:W-:-:S02]  /*3f550*/  F2FP.SATFINITE.E4M3.F32.PACK_AB_MERGE_C R29, R29, R28, RZ ;  /* 0x0000001c1d1d723e */ /* 0x000fc400048070ff */
[----:B------:R-:W-:Y:S01]  /*3f560*/  F2FP.SATFINITE.E4M3.F32.PACK_AB_MERGE_C R31, R31, R30, RZ ;  /* 0x0000001e1f1f723e */ /* 0x000fe200048070ff */
[----:B------:R-:W2:Y:S01]  /*3f570*/  LDCU UR14, c[0x0][0x398] ;  /* 0x00007300ff0e77ac */ /* 0x000ea20008000800 */
[----:B-----5:R-:W-:Y:S02]  /*3f580*/  IADD3 R6, P2, PT, R8, R3, RZ ;  /* 0x0000000308067210 */ /* 0x020fe40007f5e0ff */
[----:B------:R-:W-:Y:S02]  /*3f590*/  PRMT R10, R10, 0x9910, RZ ;  /* 0x000099100a0a7816 */ /* 0x000fe400000000ff */
[----:B0-----:R-:W-:Y:S02]  /*3f5a0*/  SHF.R.S32.HI R5, RZ, 0x1f, R8 ;  /* 0x0000001fff057819 */ /* 0x001fe40000011408 */
[C---:B------:R-:W-:Y:S02]  /*3f5b0*/  IADD3 R4, P6, PT, R8.reuse, R68, RZ ;  /* 0x0000004408047210 */ /* 0x040fe40007fde0ff */
[----:B------:R-:W-:Y:S01]  /*3f5c0*/  SHF.R.S32.HI R10, RZ, 0x8, R10 ;  /* 0x00000008ff0a7819 */ /* 0x000fe2000001140a */
[----:B------:R-:W-:Y:S01]  /*3f5d0*/  IMAD.X R7, R5, 0x1, R2, P2 ;  /* 0x0000000105077824 */ /* 0x000fe200010e0602 */
[----:B-1----:R-:W-:Y:S01]  /*3f5e0*/  ISETP.GE.AND P2, PT, R9, UR4, PT ;  /* 0x0000000409007c0c */ /* 0x002fe2000bf46270 */
[----:B------:R-:W-:Y:S01]  /*3f5f0*/  IMAD.X R5, R5, 0x1, R69, P6 ;  /* 0x0000000105057824 */ /* 0x000fe200030e0645 */
[----:B------:R-:W-:Y:S01]  /*3f600*/  SHF.R.S32.HI R9, RZ, 0x8, R11 ;  /* 0x00000008ff097819 */ /* 0x000fe2000001140b */
[----:B------:R-:W-:Y:S01]  /*3f610*/  VIADD R8, R8, UR28 ;  /* 0x0000001c08087c36 */ /* 0x000fe20008000000 */
[----:B------:R-:W-:Y:S01]  /*3f620*/  @P5 STG.E.U8 desc[UR20][R6.64], R10 ;  /* 0x0000000a06005986 */ /* 0x000fe2000c101114 */
[----:B------:R-:W0:Y:S03]  /*3f630*/  LDCU UR4, c[0x0][0x39c] ;  /* 0x00007380ff0477ac */ /* 0x000e260008000800 */
[----:B------:R2:W-:Y:S02]  /*3f640*/  @P3 STG.E.U8 desc[UR20][R4.64], R9 ;  /* 0x0000000904003986 */ /* 0x0005e4000c101114 */
[----:B--2---:R-:W-:-:S02]  /*3f650*/  F2FP.SATFINITE.E4M3.F32.PACK_AB_MERGE_C R9, R88, R90, RZ ;  /* 0x0000005a5809723e */ /* 0x004fc400048070ff */
[----:B------:R-:W2:Y:S04]  /*3f660*/  LDL.LU R90, [R1+0x168] ;  /* 0x00016800015a7983 */ /* 0x000ea80000300800 */
[----:B------:R-:W2:Y:S01]  /*3f670*/  LDL.LU R88, [R1+0x16c] ;  /* 0x00016c0001587983 */ /* 0x000ea20000300800 */
[----:B------:R-:W-:Y:S02]  /*3f680*/  SHF.R.S32.HI R11, RZ, 0x1f, R8 ;  /* 0x0000001fff0b7819 */ /* 0x000fe40000011408 */
[----:B------:R-:W-:Y:S02]  /*3f690*/  IADD3 R6, P5, PT, R8, R3, RZ ;  /* 0x0000000308067210 */ /* 0x000fe40007fbe0ff */
[----:B------:R-:W-:Y:S01]  /*3f6a0*/  ISETP.GE.AND P3, PT, R12, UR6, PT ;  /* 0x000000060c007c0c */ /* 0x000fe2000bf66270 */
[----:B------:R-:W1:Y:S01]  /*3f6b0*/  LDCU UR6, c[0x0][0x398] ;  /* 0x00007300ff0677ac */ /* 0x000e620008000800 */
[----:B----4-:R-:W-:-:S02]  /*3f6c0*/  ISETP.LT.AND P6, PT, R66, UR9, !P4 ;  /* 0x0000000942007c0c */ /* 0x010fc4000e7c1270 */
[----:B------:R-:W-:Y:S01]  /*3f6d0*/  ISETP.LT.AND P4, PT, R67, UR12, !P4 ;  /* 0x0000000c43007c0c */ /* 0x000fe2000e781270 */
[C---:B------:R-:W-:Y:S01]  /*3f6e0*/  IMAD.X R7, R11.reuse, 0x1, R2, P5 ;  /* 0x000000010b077824 */ /* 0x040fe200028e0602 */
[----:B------:R-:W-:Y:S01]  /*3f6f0*/  IADD3 R4, P5, PT, R8, R68, RZ ;  /* 0x0000004408047210 */ /* 0x000fe20007fbe0ff */
[----:B------:R-:W-:Y:S01]  /*3f700*/  VIADD R10, R0, 0x5c ;  /* 0x0000005c000a7836 */ /* 0x000fe20000000000 */
[----:B------:R-:W4:Y:S01]  /*3f710*/  LDCU UR9, c[0x0][0x398] ;  /* 0x00007300ff0977ac */ /* 0x000f220008000800 */
[----:B------:R-:W-:Y:S02]  /*3f720*/  VIADD R8, R8, UR28 ;  /* 0x0000001c08087c36 */ /* 0x000fe40008000000 */
[----:B------:R-:W-:Y:S01]  /*3f730*/  IMAD.X R5, R11, 0x1, R69, P5 ;  /* 0x000000010b057824 */ /* 0x000fe200028e0645 */
[----:B------:R-:W-:Y:S01]  /*3f740*/  PRMT R11, R9, 0x9910, RZ ;  /* 0x00009910090b7816 */ /* 0x000fe200000000ff */
[----:B------:R-:W5:Y:S01]  /*3f750*/  LDCU UR12, c[0x0][0x398] ;  /* 0x00007300ff0c77ac */ /* 0x000f620008000800 */
[----:B0-----:R-:W-:Y:S01]  /*3f760*/  ISETP.GE.AND P5, PT, R10, UR4, PT ;  /* 0x000000040a007c0c */ /* 0x001fe2000bfa6270 */
[----:B------:R0:W-:Y:S01]  /*3f770*/  @P6 STG.E.U8 desc[UR20][R6.64], R9 ;  /* 0x0000000906006986 */ /* 0x0001e2000c101114 */
[----:B------:R-:W-:Y:S01]  /*3f780*/  SHF.R.S32.HI R10, RZ, 0x1f, R8 ;  /* 0x0000001fff0a7819 */ /* 0x000fe20000011408 */
[----:B------:R-:W2:Y:S02]  /*3f790*/  LDCU UR4, c[0x0][0x39c] ;  /* 0x00007380ff0477ac */ /* 0x000ea40008000800 */
[----:B------:R2:W-:Y:S01]  /*3f7a0*/  @P4 STG.E.U8 desc[UR20][R4.64], R29 ;  /* 0x0000001d04004986 */ /* 0x0005e2000c101114 */
[----:B------:R-:W-:Y:S01]  /*3f7b0*/  ISETP.LT.AND P4, PT, R66, UR10, !P0 ;  /* 0x0000000a42007c0c */ /* 0x000fe2000c781270 */
[----:B------:R-:W2:Y:S01]  /*3f7c0*/  LDCU UR10, c[0x0][0x398] ;  /* 0x00007300ff0a77ac */ /* 0x000ea20008000800 */
[----:B------:R-:W-:-:S02]  /*3f7d0*/  PRMT R12, R29, 0x9910, RZ ;  /* 0x000099101d0c7816 */ /* 0x000fc400000000ff */
[----:B-1----:R-:W-:Y:S01]  /*3f7e0*/  ISETP.LT.AND P0, PT, R67, UR6, !P0 ;  /* 0x0000000643007c0c */ /* 0x002fe2000c701270 */
[----:B------:R-:W1:Y:S01]  /*3f7f0*/  LDCU UR6, c[0x0][0x39c] ;  /* 0x00007380ff0677ac */ /* 0x000e620008000800 */
[----:B0-----:R-:W-:Y:S01]  /*3f800*/  IADD3 R6, P6, PT, R8, R3, RZ ;  /* 0x0000000308067210 */ /* 0x001fe20007fde0ff */
[----:B------:R-:W-:Y:S01]  /*3f810*/  IMAD.MOV.U32 R9, RZ, RZ, R11 ;  /* 0x000000ffff097224 */ /* 0x000fe200078e000b */
[----:B--2---:R-:W-:Y:S02]  /*3f820*/  F2FP.SATFINITE.E4M3.F32.PACK_AB_MERGE_C R13, R88, R90, RZ ;  /* 0x0000005a580d723e */ /* 0x004fe400048070ff */
[----:B------:R-:W2:Y:S04]  /*3f830*/  LDL.LU R90, [R1+0x170] ;  /* 0x00017000015a7983 */ /* 0x000ea80000300800 */
[----:B------:R-:W2:Y:S01]  /*3f840*/  LDL.LU R88, [R1+0x174] ;  /* 0x0001740001587983 */ /* 0x000ea20000300800 */
[----:B------:R-:W-:Y:S01]  /*3f850*/  IMAD.X R7, R10, 0x1, R2, P6 ;  /* 0x000000010a077824 */ /* 0x000fe200030e0602 */
[C---:B------:R-:W-:Y:S01]  /*3f860*/  IADD3 R4, P6, PT, R8.reuse, R68, RZ ;  /* 0x0000004408047210 */ /* 0x040fe20007fde0ff */
[----:B------:R-:W-:Y:S01]  /*3f870*/  IMAD.MOV.U32 R11, RZ, RZ, R12 ;  /* 0x000000ffff0b7224 */ /* 0x000fe200078e000c */
[----:B------:R-:W-:Y:S01]  /*3f880*/  SHF.R.S32.HI R9, RZ, 0x8, R9 ;  /* 0x00000008ff097819 */ /* 0x000fe20000011409 */
[----:B------:R-:W-:-:S02]  /*3f890*/  VIADD R8, R8, UR28 ;  /* 0x0000001c08087c36 */ /* 0x000fc40008000000 */
[----:B------:R-:W-:Y:S01]  /*3f8a0*/  IMAD.X R5, R10, 0x1, R69, P6 ;  /* 0x000000010a057824 */ /* 0x000fe200030e0645 */
[----:B------:R-:W-:Y:S01]  /*3f8b0*/  SHF.R.S32.HI R11, RZ, 0x8, R11 ;  /* 0x00000008ff0b7819 */ /* 0x000fe2000001140b */
[----:B------:R0:W-:Y:S01]  /*3f8c0*/  @P4 STG.E.U8 desc[UR20][R6.64], R9 ;  /* 0x0000000906004986 */ /* 0x0001e2000c101114 */
[----:B----4-:R-:W-:Y:S01]  /*3f8d0*/  ISETP.LT.AND P4, PT, R66, UR9, !P2 ;  /* 0x0000000942007c0c */ /* 0x010fe2000d781270 */
[----:B------:R-:W-:Y:S01]  /*3f8e0*/  VIADD R12, R0, 0x5d ;  /* 0x0000005d000c7836 */ /* 0x000fe20000000000 */
[----:B-----5:R-:W-:Y:S01]  /*3f8f0*/  ISETP.LT.AND P2, PT, R67, UR12, !P2 ;  /* 0x0000000c43007c0c */ /* 0x020fe2000d741270 */
[----:B------:R4:W-:Y:S01]  /*3f900*/  @P0 STG.E.U8 desc[UR20][R4.64], R11 ;  /* 0x0000000b04000986 */ /* 0x0009e2000c101114 */
[----:B------:R-:W-:Y:S01]  /*3f910*/  SHF.R.S32.HI R10, RZ, 0x1f, R8 ;  /* 0x0000001fff0a7819 */ /* 0x000fe20000011408 */
[----:B------:R-:W5:Y:S01]  /*3f920*/  LDCU UR9, c[0x0][0x398] ;  /* 0x00007300ff0977ac */ /* 0x000f620008000800 */
[----:B------:R-:W1:Y:S01]  /*3f930*/  LDCU UR12, c[0x0][0x398] ;  /* 0x00007300ff0c77ac */ /* 0x000e620008000800 */
[----:B0-----:R-:W-:-:S02]  /*3f940*/  IADD3 R6, P0, PT, R8, R3, RZ ;  /* 0x0000000308067210 */ /* 0x001fc40007f1e0ff */
[----:B----4-:R-:W-:-:S03]  /*3f950*/  IADD3 R4, P6, PT, R8, R68, RZ ;  /* 0x0000004408047210 */ /* 0x010fc60007fde0ff */
[C---:B------:R-:W-:Y:S01]  /*3f960*/  IMAD.X R7, R10.reuse, 0x1, R2, P0 ;  /* 0x000000010a077824 */ /* 0x040fe200000e0602 */
[----:B------:R-:W-:Y:S01]  /*3f970*/  PRMT R9, R13, 0x9910, RZ ;  /* 0x000099100d097816 */ /* 0x000fe200000000ff */
[----:B------:R-:W-:-:S03]  /*3f980*/  IMAD.X R5, R10, 0x1, R69, P6 ;  /* 0x000000010a057824 */ /* 0x000fc600030e0645 */
[----:B------:R0:W-:Y:S01]  /*3f990*/  @P4 STG.E.U8 desc[UR20][R6.64], R13 ;  /* 0x0000000d06004986 */ /* 0x0001e2000c101114 */
[----:B------:R-:W-:Y:S01]  /*3f9a0*/  VIADD R10, R8, UR28 ;  /* 0x0000001c080a7c36 */ /* 0x000fe20008000000 */
[----:B------:R-:W-:Y:S02]  /*3f9b0*/  ISETP.LT.AND P4, PT, R66, UR10, !P3 ;  /* 0x0000000a42007c0c */ /* 0x000fe4000df81270 */
[----:B------:R-:W-:Y:S01]  /*3f9c0*/  PRMT R14, R31, 0x9910, RZ ;  /* 0x000099101f0e7816 */ /* 0x000fe200000000ff */
[----:B------:R-:W-:Y:S01]  /*3f9d0*/  @P2 STG.E.U8 desc[UR20][R4.64], R31 ;  /* 0x0000001f04002986 */ /* 0x000fe2000c101114 */
[----:B------:R-:W-:Y:S01]  /*3f9e0*/  ISETP.GE.AND P0, PT, R12, UR4, PT ;  /* 0x000000040c007c0c */ /* 0x000fe2000bf06270 */
[----:B------:R-:W4:Y:S01]  /*3f9f0*/  LDCU UR4, c[0x0][0x39c] ;  /* 0x00007380ff0477ac */ /* 0x000f220008000800 */
[----:B------:R-:W-:Y:S02]  /*3fa00*/  SHF.R.S32.HI R12, RZ, 0x1f, R10 ;  /* 0x0000001fff0c7819 */ /* 0x000fe4000001140a */
[----:B------:R-:W-:Y:S01]  /*3fa10*/  IADD3 R8, P2, PT, R10, R3, RZ ;  /* 0x000000030a087210 */ /* 0x000fe20007f5e0ff */
[----:B------:R-:W-:-:S02]  /*3fa20*/  VIADD R11, R0, 0x5e ;  /* 0x0000005e000b7836 */ /* 0x000fc40000000000 */
[----:B0-----:R-:W-:Y:S01]  /*3fa30*/  IMAD.MOV.U32 R7, RZ, RZ, R9 ;  /* 0x000000ffff077224 */ /* 0x001fe200078e0009 */
[----:B------:R-:W0:Y:S01]  /*3fa40*/  LDCU UR10, c[0x0][0x398] ;  /* 0x00007300ff0a77ac */ /* 0x000e220008000800 */
[----:B------:R-:W-:-:S03]  /*3fa50*/  IMAD.X R9, R12, 0x1, R2, P2 ;  /* 0x000000010c097824 */ /* 0x000fc600010e0602 */
[----:B------:R-:W-:-:S05]  /*3fa60*/  SHF.R.S32.HI R7, RZ, 0x8, R7 ;  /* 0x00000008ff077819 */ /* 0x000fca0000011407 */
[----:B------:R2:W-:Y:S02]  /*3fa70*/  @P4 STG.E.U8 desc[UR20][R8.64], R7 ;  /* 0x0000000708004986 */ /* 0x0005e4000c101114 */
[----:B--2---:R-:W-:Y:S02]  /*3fa80*/  F2FP.SATFINITE.E4M3.F32.PACK_AB_MERGE_C R9, R88, R90, RZ ;  /* 0x0000005a5809723e */ /* 0x004fe400048070ff */
[----:B------:R-:W2:Y:S04]  /*3fa90*/  LDL.LU R90, [R1+0x178] ;  /* 0x00017800015a7983 */ /* 0x000ea80000300800 */
[----:B------:R-:W2:Y:S01]  /*3faa0*/  LDL.LU R88, [R1+0x17c] ;  /* 0x00017c0001587983 */ /* 0x000ea20000300800 */
[----:B------:R-:W-:Y:S02]  /*3fab0*/  IADD3 R4, P6, PT, R10, R68, RZ ;  /* 0x000000440a047210 */ /* 0x000fe40007fde0ff */
[----:B------:R-:W-:Y:S01]  /*3fac0*/  ISETP.LT.AND P3, PT, R67, UR14, !P3 ;  /* 0x0000000e43007c0c */ /* 0x000fe2000df61270 */
[----:B------:R-:W-:Y:S01]  /*3fad0*/  IMAD.MOV.U32 R13, RZ, RZ, R14 ;  /* 0x000000ffff0d7224 */ /* 0x000fe200078e000e */
[----:B----4-:R-:W-:Y:S01]  /*3fae0*/  ISETP.GE.AND P2, PT, R11, UR4, PT ;  /* 0x000000040b007c0c */ /* 0x010fe2000bf46270 */
[----:B------:R-:W-:Y:S01]  /*3faf0*/  IMAD.X R5, R12, 0x1, R69, P6 ;  /* 0x000000010c057824 */ /* 0x000fe200030e0645 */
[----:B------:R-:W4:Y:S01]  /*3fb00*/  LDCU UR4, c[0x0][0x39c] ;  /* 0x00007380ff0477ac */ /* 0x000f220008000800 */
[----:B------:R-:W-:Y:S01]  /*3fb10*/  VIADD R12, R10, UR28 ;  /* 0x0000001c0a0c7c36 */ /* 0x000fe20008000000 */
[----:B------:R-:W-:Y:S01]  /*3fb20*/  SHF.R.S32.HI R13, RZ, 0x8, R13 ;  /* 0x00000008ff0d7819 */ /* 0x000fe2000001140d */
[----:B------:R-:W-:Y:S01]  /*3fb30*/  VIADD R6, R0, 0x5f ;  /* 0x0000005f00067836 */ /* 0x000fe20000000000 */
[----:B-----5:R-:W-:Y:S01]  /*3fb40*/  ISETP.LT.AND P6, PT, R66, UR9, !P5 ;  /* 0x0000000942007c0c */ /* 0x020fe2000efc1270 */
[----:B------:R-:W5:Y:S01]  /*3fb50*/  LDCU UR9, c[0x0][0x398] ;  /* 0x00007300ff0977ac */ /* 0x000f620008000800 */
[----:B------:R-:W-:-:S02]  /*3fb60*/  SHF.R.S32.HI R14, RZ, 0x1f, R12 ;  /* 0x0000001fff0e7819 */ /* 0x000fc4000001140c */
[----:B------:R-:W-:Y:S01]  /*3fb70*/  IADD3 R10, P4, PT, R12, R3, RZ ;  /* 0x000000030c0a7210 */ /* 0x000fe20007f9e0ff */
[----:B------:R0:W-:Y:S01]  /*3fb80*/  @P3 STG.E.U8 desc[UR20][R4.64], R13 ;  /* 0x0000000d04003986 */ /* 0x0001e2000c101114 */
[----:B-1----:R-:W-:Y:S01]  /*3fb90*/  ISETP.LT.AND P5, PT, R67, UR12, !P5 ;  /* 0x0000000c43007c0c */ /* 0x002fe2000efa1270 */
[----:B------:R-:W1:Y:S01]  /*3fba0*/  LDCU UR12, c[0x0][0x398] ;  /* 0x00007300ff0c77ac */ /* 0x000e620008000800 */
[----:B------:R-:W-:Y:S01]  /*3fbb0*/  ISETP.GE.AND P3, PT, R6, UR6, PT ;  /* 0x0000000606007c0c */ /* 0x000fe2000bf66270 */
[----:B------:R-:W-:Y:S01]  /*3fbc0*/  IMAD.X R11, R14, 0x1, R2, P4 ;  /* 0x000000010e0b7824 */ /* 0x000fe200020e0602 */
[----:B------:R-:W-:Y:S02]  /*3fbd0*/  IADD3 R6, P4, PT, R12, R68, RZ ;  /* 0x000000440c067210 */ /* 0x000fe40007f9e0ff */
[----:B------:R-:W-:Y:S01]  /*3fbe0*/  F2FP.SATFINITE.E4M3.F32.PACK_AB_MERGE_C R33, R33, R32, RZ ;  /* 0x000000202121723e */ /* 0x000fe200048070ff */
[----:B------:R-:W1:Y:S02]  /*3fbf0*/  LDCU UR6, c[0x0][0x398] ;  /* 0x00007300ff0677ac */ /* 0x000e640008000800 */
[----:B------:R-:W-:Y:S01]  /*3fc00*/  IMAD.X R7, R14, 0x1, R69, P4 ;  /* 0x000000010e077824 */ /* 0x000fe200020e0645 */
[----:B------:R3:W-:Y:S01]  /*3fc10*/  @P6 STG.E.U8 desc[UR20][R10.64], R9 ;  /* 0x000000090a006986 */ /* 0x0007e2000c101114 */
[----:B0-----:R-:W-:Y:S01]  /*3fc20*/  VIADD R4, R0, 0x60 ;  /* 0x0000006000047836 */ /* 0x001fe20000000000 */
[----:B------:R-:W-:Y:S01]  /*3fc30*/  PRMT R5, R9, 0x9910, RZ ;  /* 0x0000991009057816 */ /* 0x000fe200000000ff */
[----:B------:R-:W-:Y:S01]  /*3fc40*/  VIADD R12, R12, UR28 ;  /* 0x0000001c0c0c7c36 */ /* 0x000fe20008000000 */
[----:B------:R-:W-:Y:S01]  /*3fc50*/  @P5 STG.E.U8 desc[UR20][R6.64], R33 ;  /* 0x0000002106005986 */ /* 0x000fe2000c101114 */
[----:B------:R-:W-:Y:S01]  /*3fc60*/  ISETP.LT.AND P5, PT, R66, UR10, !P0 ;  /* 0x0000000a42007c0c */ /* 0x000fe2000c7a1270 */
[----:B------:R-:W0:Y:S01]  /*3fc70*/  LDCU UR10, c[0x0][0x398] ;  /* 0x00007300ff0a77ac */ /* 0x000e220008000800 */
[----:B----4-:R-:W-:-:S02]  /*3fc80*/  ISETP.GE.AND P4, PT, R4, UR4, PT ;  /* 0x0000000404007c0c */ /* 0x010fc4000bf86270 */
[----:B------:R-:W-:Y:S01]  /*3fc90*/  SHF.R.S32.HI R8, RZ, 0x1f, R12 ;  /* 0x0000001fff087819 */ /* 0x000fe2000001140c */
[----:B------:R-:W4:Y:S01]  /*3fca0*/  LDCU UR4, c[0x0][0x39c] ;  /* 0x00007380ff0477ac */ /* 0x000f220008000800 */
[----:B------:R-:W-:Y:S01]  /*3fcb0*/  IADD3 R4, P6, PT, R12, R3, RZ ;  /* 0x000000030c047210 */ /* 0x000fe20007fde0ff */
[----:B---3--:R-:W-:Y:S01]  /*3fcc0*/  IMAD.MOV.U32 R11, RZ, RZ, R5 ;  /* 0x000000ffff0b7224 */ /* 0x008fe200078e0005 */
[----:B------:R-:W-:Y:S01]  /*3fcd0*/  F2FP.SATFINITE.E4M3.F32.PACK_AB_MERGE_C R35, R35, R34, RZ ;  /* 0x000000222323723e */ /* 0x000fe200048070ff */
[----:B------:R-:W3:Y:S02]  /*3fce0*/  LDCU UR14, c[0x0][0x398] ;  /* 0x00007300ff0e77ac */ /* 0x000ee40008000800 */
[----:B------:R-:W-:Y:S01]  /*3fcf0*/  IMAD.X R5, R8, 0x1, R2, P6 ;  /* 0x0000000108057824 */ /* 0x000fe200030e0602 */
[----:B------:R-:W-:-:S05]  /*3fd00*/  SHF.R.S32.HI R11, RZ, 0x8, R11 ;  /* 0x00000008ff0b7819 */ /* 0x000fca000001140b */
[----:B------:R2:W-:Y:S02]  /*3fd10*/  @P5 STG.E.U8 desc[UR20][R4.64], R11 ;  /* 0x0000000b04005986 */ /* 0x0005e4000c101114 */
[----:B--2---:R-:W-:Y:S02]  /*3fd20*/  F2FP.SATFINITE.E4M3.F32.PACK_AB_MERGE_C R11, R88, R90, RZ ;  /* 0x0000005a580b723e */ /* 0x004fe400048070ff */
[----:B------:R-:W2:Y:S04]  /*3fd30*/  LDL.LU R90, [R1+0x180] ;  /* 0x00018000015a7983 */ /* 0x000ea80000300800 */
[----:B------:R-:W2:Y:S01]  /*3fd40*/  LDL.LU R88, [R1+0x184] ;  /* 0x0001840001587983 */ /* 0x000ea20000300800 */
[----:B-1----:R-:W-:Y:S02]  /*3fd50*/  ISETP.LT.AND P0, PT, R67, UR6, !P0 ;  /* 0x0000000643007c0c */ /* 0x002fe4000c701270 */
[----:B------:R-:W-:Y:S01]  /*3fd60*/  PRMT R13, R33, 0x9910, RZ ;  /* 0x00009910210d7816 */ /* 0x000fe200000000ff */
[----:B------:R-:W-:Y:S01]  /*3fd70*/  VIADD R14, R0, 0x61 ;  /* 0x00000061000e7836 */ /* 0x000fe20000000000 */
[C---:B------:R-:W-:Y:S01]  /*3fd80*/  IADD3 R6, P6, PT, R12.reuse, R68, RZ ;  /* 0x000000440c067210 */ /* 0x040fe20007fde0ff */
[----:B------:R-:W-:Y:S01]  /*3fd90*/  VIADD R12, R12, UR28 ;  /* 0x0000001c0c0c7c36 */ /* 0x000fe20008000000 */
[----:B------:R-:W-:Y:S01]  /*3fda0*/  SHF.R.S32.HI R13, RZ, 0x8, R13 ;  /* 0x00000008ff0d7819 */ /* 0x000fe2000001140d */
[----:B------:R-:W1:Y:S02]  /*3fdb0*/  LDCU UR6, c[0x0][0x39c] ;  /* 0x00007380ff0677ac */ /* 0x000e640008000800 */
[----:B------:R-:W-:Y:S01]  /*3fdc0*/  IMAD.X R7, R8, 0x1, R69, P6 ;  /* 0x0000000108077824 */ /* 0x000fe200030e0645 */
[----:B-----5:R-:W-:Y:S01]  /*3fdd0*/  ISETP.LT.AND P5, PT, R66, UR9, !P2 ;  /* 0x0000000942007c0c */ /* 0x020fe2000d7a1270 */
[----:B------:R-:W5:Y:S01]  /*3fde0*/  LDCU UR9, c[0x0][0x398] ;  /* 0x00007300ff0977ac */ /* 0x000f620008000800 */
[----:B------:R-:W-:-:S02]  /*3fdf0*/  ISETP.LT.AND P2, PT, R67, UR12, !P2 ;  /* 0x0000000c43007c0c */ /* 0x000fc4000d741270 */
[----:B------:R0:W-:Y:S01]  /*3fe00*/  @P0 STG.E.U8 desc[UR20][R6.64], R13 ;  /* 0x0000000d06000986 */ /* 0x0001e2000c101114 */
[----:B------:R-:W-:Y:S01]  /*3fe10*/  SHF.R.S32.HI R10, RZ, 0x1f, R12 ;  /* 0x0000001fff0a7819 */ /* 0x000fe2000001140c */
[----:B------:R-:W1:Y:S01]  /*3fe20*/  LDCU UR12, c[0x0][0x398] ;  /* 0x00007300ff0c77ac */ /* 0x000e620008000800 */
[C---:B------:R-:W-:Y:S02]  /*3fe30*/  IADD3 R8, P0, PT, R12.reuse, R3, RZ ;  /* 0x000000030c087210 */ /* 0x040fe40007f1e0ff */
[----:B------:R-:W-:-:S03]  /*3fe40*/  IADD3 R4, P6, PT, R12, R68, RZ ;  /* 0x000000440c047210 */ /* 0x000fc60007fde0ff */
[C---:B------:R-:W-:Y:S02]  /*3fe50*/  IMAD.X R9, R10.reuse, 0x1, R2, P0 ;  /* 0x000000010a097824 */ /* 0x040fe400000e0602 */
[----:B------:R-:W-:Y:S02]  /*3fe60*/  IMAD.X R5, R10, 0x1, R69, P6 ;  /* 0x000000010a057824 */ /* 0x000fe400030e0645 */
[----:B------:R-:W-:Y:S01]  /*3fe70*/  VIADD R12, R12, UR28 ;  /* 0x0000001c0c0c7c36 */ /* 0x000fe20008000000 */
[----:B0-----:R-:W-:Y:S01]  /*3fe80*/  PRMT R7, R11, 0x9910, RZ ;  /* 0x000099100b077816 */ /* 0x001fe200000000ff */
[----:B------:R0:W-:Y:S01]  /*3fe90*/  @P5 STG.E.U8 desc[UR20][R8.64], R11 ;  /* 0x0000000b08005986 */ /* 0x0001e2000c101114 */
[----:B------:R-:W-:Y:S01]  /*3fea0*/  ISETP.LT.AND P5, PT, R66, UR10, !P3 ;  /* 0x0000000a42007c0c */ /* 0x000fe2000dfa1270 */
[----:B------:R-:W1:Y:S01]  /*3feb0*/  LDCU UR10, c[0x0][0x398] ;  /* 0x00007300ff0a77ac */ /* 0x000e620008000800 */
[----:B------:R-:W-:Y:S01]  /*3fec0*/  SHF.R.S32.HI R10, RZ, 0x1f, R12 ;  /* 0x0000001fff0a7819 */ /* 0x000fe2000001140c */
[----:B------:R-:W-:Y:S01]  /*3fed0*/  @P2 STG.E.U8 desc[UR20][R4.64], R35 ;  /* 0x0000002304002986 */ /* 0x000fe2000c101114 */
[----:B------:R-:W-:Y:S01]  /*3fee0*/  IADD3 R6, P2, PT, R12, R3, RZ ;  /* 0x000000030c067210 */ /* 0x000fe20007f5e0ff */
[----:B0-----:R-:W-:-:S04]  /*3fef0*/  IMAD.MOV.U32 R11, RZ, RZ, R7 ;  /* 0x000000ffff0b7224 */ /* 0x001fc800078e0007 */
[----:B------:R-:W-:Y:S01]  /*3ff00*/  IMAD.X R7, R10, 0x1, R2, P2 ;  /* 0x000000010a077824 */ /* 0x000fe200010e0602 */
[----:B------:R-:W-:-:S05]  /*3ff10*/  SHF.R.S32.HI R11, RZ, 0x8, R11 ;  /* 0x00000008ff0b7819 */ /* 0x000fca000001140b */
[----:B------:R2:W-:Y:S02]  /*3ff20*/  @P5 STG.E.U8 desc[UR20][R6.64], R11 ;  /* 0x0000000b06005986 */ /* 0x0005e4000c101114 */
[----:B--2---:R-:W-:Y:S02]  /*3ff30*/  F2FP.SATFINITE.E4M3.F32.PACK_AB_MERGE_C R11, R88, R90, RZ ;  /* 0x0000005a580b723e */ /* 0x004fe400048070ff */
[----:B------:R-:W2:Y:S04]  /*3ff40*/  LDL.LU R90, [R1+0x188] ;  /* 0x00018800015a7983 */ /* 0x000ea80000300800 */
[----:B------:R-:W2:Y:S01]  /*3ff50*/  LDL.LU R88, [R1+0x18c] ;  /* 0x00018c0001587983 */ /* 0x000ea20000300800 */
[----:B----4-:R-:W-:Y:S01]  /*3ff60*/  ISETP.GE.AND P0, PT, R14, UR4, PT ;  /* 0x000000040e007c0c */ /* 0x010fe2000bf06270 */
[----:B------:R-:W0:Y:S01]  /*3ff70*/  LDCU UR4, c[0x0][0x39c] ;  /* 0x00007380ff0477ac */ /* 0x000e220008000800 */
[----:B---3--:R-:W-:-:S02]  /*3ff80*/  ISETP.LT.AND P3, PT, R67, UR14, !P3 ;  /* 0x0000000e43007c0c */ /* 0x008fc4000df61270 */
[----:B------:R-:W-:Y:S01]  /*3ff90*/  IADD3 R4, P6, PT, R12, R68, RZ ;  /* 0x000000440c047210 */ /* 0x000fe20007fde0ff */
[----:B------:R-:W-:Y:S01]  /*3ffa0*/  VIADD R14, R0, 0x62 ;  /* 0x00000062000e7836 */ /* 0x000fe20000000000 */
[----:B------:R-:W-:Y:S01]  /*3ffb0*/  PRMT R13, R35, 0x9910, RZ ;  /* 0x00009910230d7816 */ /* 0x000fe200000000ff */
[----:B------:R-:W-:Y:S01]  /*3ffc0*/  VIADD R12, R12, UR28 ;  /* 0x0000001c0c0c7c36 */ /* 0x000fe20008000000 */
[----:B------:R-:W-:Y:S01]  /*3ffd0*/  F2FP.SATFINITE.E4M3.F32.PACK_AB_MERGE_C R37, R37, R36, RZ ;  /* 0x000000242525723e */ /* 0x000fe200048070ff */
[----:B------:R-:W-:Y:S01]  /*3ffe0*/  IMAD.X R5, R10, 0x1, R69, P6 ;  /* 0x000000010a057824 */ /* 0x000fe200030e0645 */
[----:B------:R-:W-:Y:S01]  /*3fff0*/  SHF.R.S32.HI R13, RZ, 0x8, R13 ;  /* 0x00000008ff0d7819 */ /* 0x000fe2000001140d */
[----:B------:R-:W-:Y:S01]  /*40000*/  VIADD R9, R0, 0x63 ;  /* 0x0000006300097836 */ /* 0x000fe20000000000 */
[----:B------:R-:W-:Y:S01]  /*40010*/  SHF.R.S32.HI R10, RZ, 0x1f, R12 ;  /* 0x0000001fff0a7819 */ /* 0x000fe2000001140c */
[----:B------:R-:W3:Y:S01]  /*40020*/  LDCU UR14, c[0x0][0x398] ;  /* 0x00007300ff0e77ac */ /* 0x000ee20008000800 */
[----:B------:R-:W-:Y:S01]  /*40030*/  IADD3 R8, P5, PT, R12, R3, RZ ;  /* 0x000000030c087210 */ /* 0x000fe20007fbe0ff */
[----:B------:R4:W-:Y:S01]  /*40040*/  @P3 STG.E.U8 desc[UR20][R4.64], R13 ;  /* 0x0000000d04003986 */ /* 0x0009e2000c101114 */
[----:B-----5:R-:W-:Y:S01]  /*40050*/  ISETP.LT.AND P6, PT, R66, UR9, !P4 ;  /* 0x0000000942007c0c */ /* 0x020fe2000e7c1270 */
[----:B------:R-:W5:Y:S01]  /*40060*/  LDCU UR9, c[0x0][0x398] ;  /* 0x00007300ff0977ac */ /* 0x000f620008000800 */
[----:B0-----:R-:W-:Y:S01]  /*40070*/  ISETP.GE.AND P2, PT, R14, UR4, PT ;  /* 0x000000040e007c0c */ /* 0x001fe2000bf46270 */
[----:B------:R-:W0:Y:S01]  /*40080*/  LDCU UR4, c[0x0][0x39c] ;  /* 0x00007380ff0477ac */ /* 0x000e220008000800 */
[----:B-1----:R-:W-:-:S02]  /*40090*/  ISETP.LT.AND P4, PT, R67, UR12, !P4 ;  /* 0x0000000c43007c0c */ /* 0x002fc4000e781270 */
[----:B------:R-:W-:Y:S01]  /*400a0*/  ISETP.GE.AND P3, PT, R9, UR6, PT ;  /* 0x0000000609007c0c */ /* 0x000fe2000bf66270 */
[----:B------:R-:W-:Y:S01]  /*400b0*/  IMAD.X R9, R10, 0x1, R2, P5 ;  /* 0x000000010a097824 */ /* 0x000fe200028e0602 */
[----:B------:R-:W-:Y:S01]  /*400c0*/  IADD3 R6, P5, PT, R12, R68, RZ ;  /* 0x000000440c067210 */ /* 0x000fe20007fbe0ff */
[----:B----4-:R-:W-:Y:S01]  /*400d0*/  VIADD R4, R0, 0x64 ;  /* 0x0000006400047836 */ /* 0x010fe20000000000 */
[----:B------:R-:W-:Y:S01]  /*400e0*/  PRMT R5, R11, 0x9910, RZ ;  /* 0x000099100b057816 */ /* 0x000fe200000000ff */
[----:B------:R-:W1:Y:S02]  /*400f0*/  LDCU UR6, c[0x0][0x398] ;  /* 0x00007300ff0677ac */ /* 0x000e640008000800 */
[----:B------:R-:W-:Y:S01]  /*40100*/  IMAD.X R7, R10, 0x1, R69, P5 ;  /* 0x000000010a077824 */ /* 0x000fe200028e0645 */
[----:B------:R4:W-:Y:S01]  /*40110*/  @P6 STG.E.U8 desc[UR20][R8.64], R11 ;  /* 0x0000000b08006986 */ /* 0x0009e2000c101114 */
[----:B------:R-:W-:Y:S01]  /*40120*/  VIADD R12, R12, UR28 ;  /* 0x0000001c0c0c7c36 */ /* 0x000fe20008000000 */
[----:B------:R-:W1:Y:S02]  /*40130*/  LDCU UR12, c[0x0][0x398] ;  /* 0x00007300ff0c77ac */ /* 0x000e640008000800 */
[----:B------:R-:W-:Y:S01]  /*40140*/  @P4 STG.E.U8 desc[UR20][R6.64], R37 ;  /* 0x0000002506004986 */ /* 0x000fe2000c101114 */
[----:B------:R-:W-:Y:S01]  /*40150*/  ISETP.LT.AND P4, PT, R66, UR10, !P0 ;  /* 0x0000000a42007c0c */ /* 0x000fe2000c781270 */
[----:B------:R-:W1:Y:S01]  /*40160*/  LDCU UR10, c[0x0][0x398] ;  /* 0x00007300ff0a77ac */ /* 0x000e620008000800 */
[----:B0-----:R-:W-:-:S02]  /*40170*/  ISETP.GE.AND P5, PT, R4, UR4, PT ;  /* 0x0000000404007c0c */ /* 0x001fc4000bfa6270 */
[----:B------:R-:W-:Y:S01]  /*40180*/  SHF.R.S32.HI R10, RZ, 0x1f, R12 ;  /* 0x0000001fff0a7819 */ /* 0x000fe2000001140c */
[----:B------:R-:W0:Y:S01]  /*40190*/  LDCU UR4, c[0x0][0x39c] ;  /* 0x00007380ff0477ac */ /* 0x000e220008000800 */
[----:B------:R-:W-:Y:S01]  /*401a0*/  IADD3 R4, P6, PT, R12, R3, RZ ;  /* 0x000000030c047210 */ /* 0x000fe20007fde0ff */
[----:B----4-:R-:W-:-:S04]  /*401b0*/  IMAD.MOV.U32 R11, RZ, RZ, R5 ;  /* 0x000000ffff0b7224 */ /* 0x010fc800078e0005 */
[----:B------:R-:W-:Y:S01]  /*401c0*/  IMAD.X R5, R10, 0x1, R2, P6 ;  /* 0x000000010a057824 */ /* 0x000fe200030e0602 */
[----:B------:R-:W-:-:S05]  /*401d0*/  SHF.R.S32.HI R11, RZ, 0x8, R11 ;  /* 0x00000008ff0b7819 */ /* 0x000fca000001140b */
[----:B------:R2:W-:Y:S02]  /*401e0*/  @P4 STG.E.U8 desc[UR20][R4.64], R11 ;  /* 0x0000000b04004986 */ /* 0x0005e4000c101114 */
[----:B--2---:R-:W-:Y:S02]  /*401f0*/  F2FP.SATFINITE.E4M3.F32.PACK_AB_MERGE_C R11, R88, R90, RZ ;  /* 0x0000005a580b723e */ /* 0x004fe400048070ff */
[----:B------:R-:W2:Y:S04]  /*40200*/  LDL.LU R90, [R1+0x190] ;  /* 0x00019000015a7983 */ /* 0x000ea80000300800 */
[----:B------:R-:W2:Y:S01]  /*40210*/  LDL.LU R88, [R1+0x194] ;  /* 0x0001940001587983 */ /* 0x000ea20000300800 */
[----:B-1----:R-:W-:Y:S02]  /*40220*/  ISETP.LT.AND P0, PT, R67, UR6, !P0 ;  /* 0x0000000643007c0c */ /* 0x002fe4000c701270 */
[----:B------:R-:W-:-:S02]  /*40230*/  PRMT R13, R37, 0x9910, RZ ;  /* 0x00009910250d7816 */ /* 0x000fc400000000ff */
[----:B------:R-:W-:Y:S01]  /*40240*/  F2FP.SATFINITE.E4M3.F32.PACK_AB_MERGE_C R39, R39, R38, RZ ;  /* 0x000000262727723e */ /* 0x000fe200048070ff */
[----:B------:R-:W-:Y:S01]  /*40250*/  VIADD R14, R0, 0x65 ;  /* 0x00000065000e7836 */ /* 0x000fe20000000000 */
[C---:B------:R-:W-:Y:S01]  /*40260*/  IADD3 R6, P6, PT, R12.reuse, R68, RZ ;  /* 0x000000440c067210 */ /* 0x040fe20007fde0ff */
[----:B------:R-:W-:Y:S01]  /*40270*/  VIADD R12, R12, UR28 ;  /* 0x0000001c0c0c7c36 */ /* 0x000fe20008000000 */
[----:B------:R-:W-:Y:S01]  /*40280*/  SHF.R.S32.HI R13, RZ, 0x8, R13 ;  /* 0x00000008ff0d7819 */ /* 0x000fe2000001140d */
[----:B------:R-:W1:Y:S02]  /*40290*/  LDCU UR6, c[0x0][0x39c] ;  /* 0x00007380ff0677ac */ /* 0x000e640008000800 */
[----:B------:R-:W-:Y:S01]  /*402a0*/  IMAD.X R7, R10, 0x1, R69, P6 ;  /* 0x000000010a077824 */ /* 0x000fe200030e0645 */
[----:B-----5:R-:W-:Y:S01]  /*402b0*/  ISETP.LT.AND P4, PT, R66, UR9, !P2 ;  /* 0x0000000942007c0c */ /* 0x020fe2000d781270 */
[----:B------:R-:W4:Y:S01]  /*402c0*/  LDCU UR9, c[0x0][0x398] ;  /* 0x00007300ff0977ac */ /* 0x000f220008000800 */
[----:B------:R-:W-:-:S02]  /*402d0*/  ISETP.LT.AND P2, PT, R67, UR12, !P2 ;  /* 0x0000000c43007c0c */ /* 0x000fc4000d741270 */
[----:B------:R5:W-:Y:S01]  /*402e0*/  @P0 STG.E.U8 desc[UR20][R6.64], R13 ;  /* 0x0000000d06000986 */ /* 0x000be2000c101114 */
[----:B------:R-:W-:Y:S01]  /*402f0*/  SHF.R.S32.HI R10, RZ, 0x1f, R12 ;  /* 0x0000001fff0a7819 */ /* 0x000fe2000001140c */
[----:B------:R-:W0:Y:S01]  /*40300*/  LDCU UR12, c[0x0][0x398] ;  /* 0x00007300ff0c77ac */ /* 0x000e220008000800 */
[C---:B------:R-:W-:Y:S02]  /*40310*/  IADD3 R8, P0, PT, R12.reuse, R3, RZ ;  /* 0x000000030c087210 */ /* 0x040fe40007f1e0ff */
[----:B------:R-:W-:-:S03]  /*40320*/  IADD3 R4, P6, PT, R12, R68, RZ ;  /* 0x000000440c047210 */ /* 0x000fc60007fde0ff */
[C---:B------:R-:W-:Y:S02]  /*40330*/  IMAD.X R9, R10.reuse, 0x1, R2, P0 ;  /* 0x000000010a097824 */ /* 0x040fe400000e0602 */
[----:B------:R-:W-:Y:S02]  /*40340*/  IMAD.X R5, R10, 0x1, R69, P6 ;  /* 0x000000010a057824 */ /* 0x000fe400030e0645 */
[----:B------:R-:W-:Y:S01]  /*40350*/  VIADD R12, R12, UR28 ;  /* 0x0000001c0c0c7c36 */ /* 0x000fe20008000000 */
[----:B-----5:R-:W-:Y:S01]  /*40360*/  PRMT R7, R11, 0x9910, RZ ;  /* 0x000099100b077816 */ /* 0x020fe200000000ff */
[----:B------:R5:W-:Y:S01]  /*40370*/  @P4 STG.E.U8 desc[UR20][R8.64], R11 ;  /* 0x0000000b08004986 */ /* 0x000be2000c101114 */
[----:B------:R-:W-:Y:S01]  /*40380*/  ISETP.LT.AND P4, PT, R66, UR10, !P3 ;  /* 0x0000000a42007c0c */ /* 0x000fe2000df81270 */
[----:B------:R-:W0:Y:S01]  /*40390*/  LDCU UR10, c[0x0][0x398] ;  /* 0x00007300ff0a77ac */ /* 0x000e220008000800 */
[----:B------:R-:W-:Y:S01]  /*403a0*/  SHF.R.S32.HI R10, RZ, 0x1f, R12 ;  /* 0x0000001fff0a7819 */ /* 0x000fe2000001140c */
[----:B------:R-:W-:Y:S01]  /*403b0*/  @P2 STG.E.U8 desc[UR20][R4.64], R39 ;  /* 0x0000002704002986 */ /* 0x000fe2000c101114 */
[----:B------:R-:W-:Y:S01]  /*403c0*/  IADD3 R6, P2, PT, R12, R3, RZ ;  /* 0x000000030c067210 */ /* 0x000fe20007f5e0ff */
[----:B-----5:R-:W-:-:S04]  /*403d0*/  IMAD.MOV.U32 R11, RZ, RZ, R7 ;  /* 0x000000ffff0b7224 */ /* 0x020fc800078e0007 */
[----:B------:R-:W-:Y:S01]  /*403e0*/  IMAD.X R7, R10, 0x1, R2, P2 ;  /* 0x000000010a077824 */ /* 0x000fe200010e0602 */
[----:B------:R-:W-:-:S05]  /*403f0*/  SHF.R.S32.HI R11, RZ, 0x8, R11 ;  /* 0x00000008ff0b7819 */ /* 0x000fca000001140b */
[----:B------:R2:W-:Y:S02]  /*40400*/  @P4 STG.E.U8 desc[UR20][R6.64], R11 ;  /* 0x0000000b06004986 */ /* 0x0005e4000c101114 */
[----:B--2---:R-:W-:Y:S02]  /*40410*/  F2FP.SATFINITE.E4M3.F32.PACK_AB_MERGE_C R11, R88, R90, RZ ;  /* 0x0000005a580b723e */ /* 0x004fe400048070ff */
[----:B------:R-:W2:Y:S04]  /*40420*/  LDL.LU R90, [R1+0x198] ;  /* 0x00019800015a7983 */ /* 0x000ea80000300800 */
[----:B------:R-:W2:Y:S01]  /*40430*/  LDL.LU R88, [R1+0x19c] ;  /* 0x00019c0001587983 */ /* 0x000ea20000300800 */
[----:B0-----:R-:W-:Y:S01]  /*40440*/  ISETP.GE.AND P0, PT, R14, UR4, PT ;  /* 0x000000040e007c0c */ /* 0x001fe2000bf06270 */
[----:B------:R-:W0:Y:S01]  /*40450*/  LDCU UR4, c[0x0][0x39c] ;  /* 0x00007380ff0477ac */ /* 0x000e220008000800 */
[----:B---3--:R-:W-:-:S02]  /*40460*/  ISETP.LT.AND P3, PT, R67, UR14, !P3 ;  /* 0x0000000e43007c0c */ /* 0x008fc4000df61270 */
[----:B------:R-:W-:Y:S01]  /*40470*/  IADD3 R4, P6, PT, R12, R68, RZ ;  /* 0x000000440c047210 */ /* 0x000fe20007fde0ff */
[----:B------:R-:W-:Y:S01]  /*40480*/  VIADD R14, R0, 0x66 ;  /* 0x00000066000e7836 */ /* 0x000fe20000000000 */
[----:B------:R-:W-:Y:S01]  /*40490*/  PRMT R13, R39, 0x9910, RZ ;  /* 0x00009910270d7816 */ /* 0x000fe200000000ff */
[----:B------:R-:W-:Y:S02]  /*404a0*/  VIADD R12, R12, UR28 ;  /* 0x0000001c0c0c7c36 */ /* 0x000fe40008000000 */
[----:B------:R-:W-:Y:S01]  /*404b0*/  VIADD R9, R0, 0x67 ;  /* 0x0000006700097836 */ /* 0x000fe20000000000 */
[----:B------:R-:W-:Y:S01]  /*404c0*/  SHF.R.S32.HI R13, RZ, 0x8, R13 ;  /* 0x00000008ff0d7819 */ /* 0x000fe2000001140d */
[----:B------:R-:W-:Y:S01]  /*404d0*/  IMAD.X R5, R10, 0x1, R69, P6 ;  /* 0x000000010a057824 */ /* 0x000fe200030e0645 */
[----:B------:R-:W-:Y:S02]  /*404e0*/  SHF.R.S32.HI R10, RZ, 0x1f, R12 ;  /* 0x0000001fff0a7819 */ /* 0x000fe4000001140c */
[----:B------:R-:W-:Y:S01]  /*404f0*/  F2FP.SATFINITE.E4M3.F32.PACK_AB_MERGE_C R41, R41, R40, RZ ;  /* 0x000000282929723e */ /* 0x000fe200048070ff */
[----:B------:R-:W-:Y:S01]  /*40500*/  VIADD R6, R0, 0x68 ;  /* 0x0000006800067836 */ /* 0x000fe20000000000 */
[----:B------:R-:W-:Y:S01]  /*40510*/  IADD3 R8, P4, PT, R12, R3, RZ ;  /* 0x000000030c087210 */ /* 0x000fe20007f9e0ff */
[----:B------:R-:W3:Y:S01]  /*40520*/  LDCU UR14, c[0x0][0x398] ;  /* 0x00007300ff0e77ac */ /* 0x000ee20008000800 */
[----:B0-----:R-:W-:Y:S01]  /*40530*/  ISETP.GE.AND P2, PT, R14, UR4, PT ;  /* 0x000000040e007c0c */ /* 0x001fe2000bf46270 */
[----:B------:R-:W0:Y:S01]  /*40540*/  LDCU UR4, c[0x0][0x39c] ;  /* 0x00007380ff0477ac */ /* 0x000e220008000800 */
[----:B----4-:R-:W-:Y:S01]  /*40550*/  ISETP.LT.AND P6, PT, R66, UR9, !P5 ;  /* 0x0000000942007c0c */ /* 0x010fe2000efc1270 */
[----:B------:R4:W-:Y:S01]  /*40560*/  @P3 STG.E.U8 desc[UR20][R4.64], R13 ;  /* 0x0000000d04003986 */ /* 0x0009e2000c101114 */
[----:B------:R-:W-:Y:S01]  /*40570*/  ISETP.LT.AND P5, PT, R67, UR12, !P5 ;  /* 0x0000000c43007c0c */ /* 0x000fe2000efa1270 */
[----:B------:R-:W5:Y:S01]  /*40580*/  LDCU UR9, c[0x0][0x398] ;  /* 0x00007300ff0977ac */ /* 0x000f620008000800 */
[----:B-1----:R-:W-:Y:S01]  /*40590*/  ISETP.GE.AND P3, PT, R9, UR6, PT ;  /* 0x0000000609007c0c */ /* 0x002fe2000bf66270 */
[----:B------:R-:W-:Y:S01]  /*405a0*/  IMAD.X R9, R10, 0x1, R2, P4 ;  /* 0x000000010a097824 */ /* 0x000fe200020e0602 */
[----:B------:R-:W-:Y:S01]  /*405b0*/  PRMT R7, R11, 0x9910, RZ ;  /* 0x000099100b077816 */ /* 0x000fe200000000ff */
[----:B------:R-:W1:Y:S01]  /*405c0*/  LDCU UR6, c[0x0][0x398] ;  /* 0x00007300ff0677ac */ /* 0x000e620008000800 */
[----:B------:R-:W0:Y:S01]  /*405d0*/  LDCU UR12, c[0x0][0x398] ;  /* 0x00007300ff0c77ac */ /* 0x000e220008000800 */
[----:B----4-:R-:W-:-:S04]  /*405e0*/  IADD3 R4, P4, PT, R12, R68, RZ ;  /* 0x000000440c047210 */ /* 0x010fc80007f9e0ff */
[----:B------:R4:W-:Y:S01]  /*405f0*/  @P6 STG.E.U8 desc[UR20][R8.64], R11 ;  /* 0x0000000b08006986 */ /* 0x0009e2000c101114 */
[----:B------:R-:W-:Y:S02]  /*40600*/  IMAD.X R5, R10, 0x1, R69, P4 ;  /* 0x000000010a057824 */ /* 0x000fe400020e0645 */
[----:B------:R-:W-:-:S03]  /*40610*/  VIADD R12, R12, UR28 ;  /* 0x0000001c0c0c7c36 */ /* 0x000fc60008000000 */
[----:B------:R-:W-:Y:S01]  /*40620*/  @P5 STG.E.U8 desc[UR20][R4.64], R41 ;  /* 0x0000002904005986 */ /* 0x000fe2000c101114 */
[----:B------:R-:W-:Y:S01]  /*40630*/  ISETP.LT.AND P5, PT, R66, UR10, !P0 ;  /* 0x0000000a42007c0c */ /* 0x000fe2000c7a1270 */
[----:B------:R-:W1:Y:S01]  /*40640*/  LDCU UR10, c[0x0][0x398] ;  /* 0x00007300ff0a77ac */ /* 0x000e620008000800 */
[----:B0-----:R-:W-:Y:S01]  /*40650*/  ISETP.GE.AND P4, PT, R6, UR4, PT ;  /* 0x0000000406007c0c */ /* 0x001fe2000bf86270 */
[----:B----4-:R-:W-:Y:S01]  /*40660*/  IMAD.MOV.U32 R11, RZ, RZ, R7 ;  /* 0x000000ffff0b7224 */ /* 0x010fe200078e0007 */
[----:B------:R-:W-:Y:S01]  /*40670*/  SHF.R.S32.HI R10, RZ, 0x1f, R12 ;  /* 0x0000001fff0a7819 */ /* 0x000fe2000001140c */
[----:B------:R-:W0:Y:S01]  /*40680*/  LDCU UR4, c[0x0][0x39c] ;  /* 0x00007380ff0477ac */ /* 0x000e220008000800 */
[----:B------:R-:W-:Y:S02]  /*40690*/  IADD3 R6, P6, PT, R12, R3, RZ ;  /* 0x000000030c067210 */ /* 0x000fe40007fde0ff */
[----:B------:R-:W-:-:S03]  /*406a0*/  SHF.R.S32.HI R11, RZ, 0x8, R11 ;  /* 0x00000008ff0b7819 */ /* 0x000fc6000001140b */
[----:B------:R-:W-:-:S05]  /*406b0*/  IMAD.X R7, R10, 0x1, R2, P6 ;  /* 0x000000010a077824 */ /* 0x000fca00030e0602 */
[----:B------:R2:W-:Y:S02]  /*406c0*/  @P5 STG.E.U8 desc[UR20][R6.64], R11 ;  /* 0x0000000b06005986 */ /* 0x0005e4000c101114 */
[----:B--2---:R-:W-:Y:S02]  /*406d0*/  F2FP.SATFINITE.E4M3.F32.PACK_AB_MERGE_C R11, R88, R90, RZ ;  /* 0x0000005a580b723e */ /* 0x004fe400048070ff */
[----:B------:R-:W2:Y:S04]  /*406e0*/  LDL.LU R90, [R1+0x1a0] ;  /* 0x0001a000015a7983 */ /* 0x000ea80000300800 */
[----:B------:R-:W2:Y:S01]  /*406f0*/  LDL.LU R88, [R1+0x1a4] ;  /* 0x0001a40001587983 */ /* 0x000ea20000300800 */
[----:B-1----:R-:W-:Y:S02]  /*40700*/  ISETP.LT.AND P0, PT, R67, UR6, !P0 ;  /* 0x0000000643007c0c */ /* 0x002fe4000c701270 */
[----:B------:R-:W-:Y:S01]  /*40710*/  F2FP.SATFINITE.E4M3.F32.PACK_AB_MERGE_C R43, R43, R42, RZ ;  /* 0x0000002a2b2b723e */ /* 0x000fe200048070ff */
[----:B------:R-:W-:Y:S01]  /*40720*/  VIADD R14, R0, 0x69 ;  /* 0x00000069000e7836 */ /* 0x000fe20000000000 */
[----:B------:R-:W-:-:S02]  /*40730*/  IADD3 R4, P6, PT, R12, R68, RZ ;  /* 0x000000440c047210 */ /* 0x000fc40007fde0ff */
[----:B------:R-:W-:Y:S01]  /*40740*/  PRMT R13, R41, 0x9910, RZ ;  /* 0x00009910290d7816 */ /* 0x000fe200000000ff */
[----:B------:R-:W1:Y:S02]  /*40750*/  LDCU UR6, c[0x0][0x39c] ;  /* 0x00007380ff0677ac */ /* 0x000e640008000800 */
[----:B------:R-:W-:Y:S01]  /*40760*/  IMAD.X R5, R10, 0x1, R69, P6 ;  /* 0x000000010a057824 */ /* 0x000fe200030e0645 */
[----:B------:R-:W-:Y:S01]  /*40770*/  SHF.R.S32.HI R13, RZ, 0x8, R13 ;  /* 0x00000008ff0d7819 */ /* 0x000fe2000001140d */
[----:B------:R-:W-:-:S04]  /*40780*/  VIADD R12, R12, UR28 ;  /* 0x0000001c0c0c7c36 */ /* 0x000fc80008000000 */
[----:B------:R4:W-:Y:S01]  /*40790*/  @P0 STG.E.U8 desc[UR20][R4.64], R13 ;  /* 0x0000000d04000986 */ /* 0x0009e2000c101114 */
[----:B-----5:R-:W-:Y:S01]  /*407a0*/  ISETP.LT.AND P0, PT, R66, UR9, !P2 ;  /* 0x0000000942007c0c */ /* 0x020fe2000d701270 */
[----:B------:R-:W5:Y:S01]  /*407b0*/  LDCU UR9, c[0x0][0x398] ;  /* 0x00007300ff0977ac */ /* 0x000f620008000800 */
[----:B------:R-:W-:Y:S02]  /*407c0*/  ISETP.LT.AND P2, PT, R67, UR12, !P2 ;  /* 0x0000000c43007c0c */ /* 0x000fe4000d741270 */
[----:B------:R-:W-:Y:S01]  /*407d0*/  SHF.R.S32.HI R10, RZ, 0x1f, R12 ;  /* 0x0000001fff0a7819 */ /* 0x000fe2000001140c */
[----:B------:R-:W0:Y:S01]  /*407e0*/  LDCU UR12, c[0x0][0x398] ;  /* 0x00007300ff0c77ac */ /* 0x000e220008000800 */
[C---:B------:R-:W-:Y:S02]  /*407f0*/  IADD3 R8, P5, PT, R12.reuse, R3, RZ ;  /* 0x000000030c087210 */ /* 0x040fe40007fbe0ff */
[----:B------:R-:W-:-:S03]  /*40800*/  IADD3 R6, P6, PT, R12, R68, RZ ;  /* 0x000000440c067210 */ /* 0x000fc60007fde0ff */
[C---:B------:R-:W-:Y:S02]  /*40810*/  IMAD.X R9, R10.reuse, 0x1, R2, P5 ;  /* 0x000000010a097824 */ /* 0x040fe400028e0602 */
[----:B------:R-:W-:Y:S02]  /*40820*/  IMAD.X R7, R10, 0x1, R69, P6 ;  /* 0x000000010a077824 */ /* 0x000fe400030e0645 */
[----:B------:R-:W-:Y:S01]  /*40830*/  VIADD R12, R12, UR28 ;  /* 0x0000001c0c0c7c36 */ /* 0x000fe20008000000 */
[----:B------:R-:W-:Y:S01]  /*40840*/  @P0 STG.E.U8 desc[UR20][R8.64], R11 ;  /* 0x0000000b08000986 */ /* 0x000fe2000c101114 */
[----:B---3--:R-:W-:Y:S01]  /*40850*/  ISETP.LT.AND P0, PT, R67, UR14, !P3 ;  /* 0x0000000e43007c0c */ /* 0x008fe2000df01270 */
[----:B------:R-:W3:Y:S02]  /*40860*/  LDCU UR14, c[0x0][0x398] ;  /* 0x00007300ff0e77ac */ /* 0x000ee40008000800 */
[----:B------:R0:W-:Y:S01]  /*40870*/  @P2 STG.E.U8 desc[UR20][R6.64], R43 ;  /* 0x0000002b06002986 */ /* 0x0001e2000c101114 */
[----:B------:R-:W-:Y:S01]  /*40880*/  ISETP.LT.AND P2, PT, R66, UR10, !P3 ;  /* 0x0000000a42007c0c */ /* 0x000fe2000df41270 */
[----:B------:R-:W1:Y:S01]  /*40890*/  LDCU UR10, c[0x0][0x398] ;  /* 0x00007300ff0a77ac */ /* 0x000e620008000800 */
[----:B------:R-:W-:-:S02]  /*408a0*/  SHF.R.S32.HI R10, RZ, 0x1f, R12 ;  /* 0x0000001fff0a7819 */ /* 0x000fc4000001140c */
[C---:B----4-:R-:W-:Y:S02]  /*408b0*/  IADD3 R4, P3, PT, R12.reuse, R3, RZ ;  /* 0x000000030c047210 */ /* 0x050fe40007f7e0ff */
[----:B------:R-:W-:Y:S02]  /*408c0*/  PRMT R13, R11, 0x9910, RZ ;  /* 0x000099100b0d7816 */ /* 0x000fe400000000ff */
[----:B------:R-:W-:Y:S02]  /*408d0*/  PRMT R15, R43, 0x9910, RZ ;  /* 0x000099102b0f7816 */ /* 0x000fe400000000ff */
[----:B0-----:R-:W-:Y:S01]  /*408e0*/  IADD3 R6, P6, PT, R12, R68, RZ ;  /* 0x000000440c067210 */ /* 0x001fe20007fde0ff */
[C---:B------:R-:W-:Y:S01]  /*408f0*/  IMAD.X R5, R10.reuse, 0x1, R2, P3 ;  /* 0x000000010a057824 */ /* 0x040fe200018e0602 */
[----:B------:R-:W-:Y:S02]  /*40900*/  SHF.R.S32.HI R13, RZ, 0x8, R13 ;  /* 0x00000008ff0d7819 */ /* 0x000fe4000001140d */
[----:B------:R-:W-:Y:S01]  /*40910*/  SHF.R.S32.HI R15, RZ, 0x8, R15 ;  /* 0x00000008ff0f7819 */ /* 0x000fe2000001140f */
[----:B------:R-:W-:-:S02]  /*40920*/  IMAD.X R7, R10, 0x1, R69, P6 ;  /* 0x000000010a077824 */ /* 0x000fc400030e0645 */
[----:B------:R-:W-:Y:S04]  /*40930*/  @P2 STG.E.U8 desc[UR20][R4.64], R13 ;  /* 0x0000000d04002986 */ /* 0x000fe8000c101114 */
[----:B------:R2:W-:Y:S02]  /*40940*/  @P0 STG.E.U8 desc[UR20][R6.64], R15 ;  /* 0x0000000f06000986 */ /* 0x0005e4000c101114 */
[----:B--2---:R-:W-:Y:S02]  /*40950*/  F2FP.SATFINITE.E4M3.F32.PACK_AB_MERGE_C R7, R88, R90, RZ ;  /* 0x0000005a5807723e */ /* 0x004fe400048070ff */
[----:B------:R-:W2:Y:S04]  /*40960*/  LDL.LU R90, [R1+0x1a8] ;  /* 0x0001a800015a7983 */ /* 0x000ea80000300800 */
[----:B------:R-:W2:Y:S01]  /*40970*/  LDL.LU R88, [R1+0x1ac] ;  /* 0x0001ac0001587983 */ /* 0x000ea20000300800 */
[----:B------:R-:W-:Y:S01]  /*40980*/  ISETP.GE.AND P5, PT, R14, UR4, PT ;  /* 0x000000040e007c0c */ /* 0x000fe2000bfa6270 */
[----:B------:R-:W0:Y:S01]  /*40990*/  LDCU UR4, c[0x0][0x39c] ;  /* 0x00007380ff0477ac */ /* 0x000e220008000800 */
[----:B------:R-:W-:-:S02]  /*409a0*/  VIADD R14, R0, 0x6a ;  /* 0x0000006a000e7836 */ /* 0x000fc40000000000 */
[----:B------:R-:W-:Y:S01]  /*409b0*/  VIADD R12, R12, UR28 ;  /* 0x0000001c0c0c7c36 */ /* 0x000fe20008000000 */
[----:B-----5:R-:W-:Y:S01]  /*409c0*/  ISETP.LT.AND P2, PT, R66, UR9, !P4 ;  /* 0x0000000942007c0c */ /* 0x020fe2000e741270 */
[----:B------:R-:W4:Y:S01]  /*409d0*/  LDCU UR9, c[0x0][0x398] ;  /* 0x00007300ff0977ac */ /* 0x000f220008000800 */
[----:B------:R-:W-:Y:S02]  /*409e0*/  ISETP.LT.AND P4, PT, R67, UR12, !P4 ;  /* 0x0000000c43007c0c */ /* 0x000fe4000e781270 */
[----:B------:R-:W-:Y:S01]  /*409f0*/  SHF.R.S32.HI R11, RZ, 0x1f, R12 ;  /* 0x0000001fff0b7819 */ /* 0x000fe2000001140c */
[----:B------:R-:W5:Y:S01]  /*40a00*/  LDCU UR12, c[0x0][0x398] ;  /* 0x00007300ff0c77ac */ /* 0x000f620008000800 */
[C---:B------:R-:W-:Y:S02]  /*40a10*/  IADD3 R8, P0, PT, R12.reuse, R3, RZ ;  /* 0x000000030c087210 */ /* 0x040fe40007f1e0ff */
[----:B------:R-:W-:Y:S02]  /*40a20*/  IADD3 R10, P6, PT, R12, R68, RZ ;  /* 0x000000440c0a7210 */ /* 0x000fe40007fde0ff */
[----:B0-----:R-:W-:Y:S01]  /*40a30*/  ISETP.GE.AND P3, PT, R14, UR4, PT ;  /* 0x000000040e007c0c */ /* 0x001fe2000bf66270 */
[----:B------:R-:W0:Y:S01]  /*40a40*/  LDCU UR4, c[0x0][0x39c] ;  /* 0x00007380ff0477ac */ /* 0x000e220008000800 */
[----:B------:R-:W-:Y:S01]  /*40a50*/  IMAD.X R9, R11, 0x1, R2, P0 ;  /* 0x000000010b097824 */ /* 0x000fe200000e0602 */
[----:B------:R-:W-:Y:S01]  /*40a60*/  F2FP.SATFINITE.E4M3.F32.PACK_AB_MERGE_C R45, R45, R44, RZ ;  /* 0x0000002c2d2d723e */ /* 0x000fe200048070ff */
[----:B------:R-:W-:-:S02]  /*40a70*/  IMAD.X R11, R11, 0x1, R69, P6 ;  /* 0x000000010b0b7824 */ /* 0x000fc400030e0645 */
[----:B------:R-:W-:Y:S01]  /*40a80*/  VIADD R14, R0, 0x6b ;  /* 0x0000006b000e7836 */ /* 0x000fe20000000000 */
[----:B------:R-:W-:Y:S01]  /*40a90*/  @P2 STG.E.U8 desc[UR20][R8.64], R7 ;  /* 0x0000000708002986 */ /* 0x000fe2000c101114 */
[----:B------:R-:W-:-:S03]  /*40aa0*/  VIADD R12, R12, UR28 ;  /* 0x0000001c0c0c7c36 */ /* 0x000fc60008000000 */
[----:B------:R3:W-:Y:S01]  /*40ab0*/  @P4 STG.E.U8 desc[UR20][R10.64], R45 ;  /* 0x0000002d0a004986 */ /* 0x0007e2000c101114 */
[----:B-1----:R-:W-:Y:S01]  /*40ac0*/  ISETP.LT.AND P4, PT, R66, UR10, !P5 ;  /* 0x0000000a42007c0c */ /* 0x002fe2000ef81270 */
[----:B------:R-:W-:Y:S01]  /*40ad0*/  VIADD R5, R0, 0x6c ;  /* 0x0000006c00057836 */ /* 0x000fe20000000000 */
[----:B------:R-:W-:Y:S01]  /*40ae0*/  ISETP.GE.AND P0, PT, R14, UR6, PT ;  /* 0x000000060e007c0c */ /* 0x000fe2000bf06270 */
[----:B------:R-:W1:Y:S01]  /*40af0*/  LDCU UR6, c[0x0][0x39c] ;  /* 0x00007380ff0677ac */ /* 0x000e620008000800 */
[----:B------:R-:W-:Y:S02]  /*40b00*/  SHF.R.S32.HI R14, RZ, 0x1f, R12 ;  /* 0x0000001fff0e7819 */ /* 0x000fe4000001140c */
[----:B------:R-:W-:Y:S01]  /*40b10*/  IADD3 R4, P6, PT, R12, R3, RZ ;  /* 0x000000030c047210 */ /* 0x000fe20007fde0ff */
[----:B------:R-:W1:Y:S01]  /*40b20*/  LDCU UR10, c[0x0][0x398] ;  /* 0x00007300ff0a77ac */ /* 0x000e620008000800 */
[----:B------:R-:W-:Y:S02]  /*40b30*/  PRMT R6, R7, 0x9910, RZ ;  /* 0x0000991007067816 */ /* 0x000fe400000000ff */
[----:B0-----:R-:W-:Y:S01]  /*40b40*/  ISETP.GE.AND P2, PT, R5, UR4, PT ;  /* 0x0000000405007c0c */ /* 0x001fe2000bf46270 */
[----:B------:R-:W-:Y:S01]  /*40b50*/  IMAD.X R5, R14, 0x1, R2, P6 ;  /* 0x000000010e057824 */ /* 0x000fe200030e0602 */
[----:B---3--:R-:W-:Y:S01]  /*40b60*/  SHF.R.S32.HI R11, RZ, 0x8, R6 ;  /* 0x00000008ff0b7819 */ /* 0x008fe20000011406 */
[----:B------:R-:W0:Y:S01]  /*40b70*/  LDCU UR4, c[0x0][0x39c] ;  /* 0x00007380ff0477ac */ /* 0x000e220008000800 */
[C---:B------:R-:W-:Y:S01]  /*40b80*/  IADD3 R6, P6, PT, R12.reuse, R68, RZ ;  /* 0x000000440c067210 */ /* 0x040fe20007fde0ff */
[----:B------:R-:W-:Y:S01]  /*40b90*/  VIADD R12, R12, UR28 ;  /* 0x0000001c0c0c7c36 */ /* 0x000fe20008000000 */
[----:B----4-:R-:W-:Y:S01]  /*40ba0*/  ISETP.LT.AND P5, PT, R67, UR9, !P5 ;  /* 0x0000000943007c0c */ /* 0x010fe2000efa1270 */
[----:B------:R3:W-:Y:S01]  /*40bb0*/  @P4 STG.E.U8 desc[UR20][R4.64], R11 ;  /* 0x0000000b04004986 */ /* 0x0007e2000c101114 */
[----:B-----5:R-:W-:Y:S01]  /*40bc0*/  ISETP.LT.AND P4, PT, R66, UR12, !P3 ;  /* 0x0000000c42007c0c */ /* 0x020fe2000df81270 */
[----:B------:R-:W-:Y:S01]  /*40bd0*/  IMAD.X R7, R14, 0x1, R69, P6 ;  /* 0x000000010e077824 */ /* 0x000fe200030e0645 */
[----:B------:R-:W-:Y:S01]  /*40be0*/  PRMT R13, R45, 0x9910, RZ ;  /* 0x000099102d0d7816 */ /* 0x000fe200000000ff */
[----:B------:R-:W4:Y:S01]  /*40bf0*/  LDCU UR9, c[0x0][0x398] ;  /* 0x00007300ff0977ac */ /* 0x000f220008000800 */
[----:B------:R-:W-:-:S02]  /*40c00*/  SHF.R.S32.HI R10, RZ, 0x1f, R12 ;  /* 0x0000001fff0a7819 */ /* 0x000fc4000001140c */
[----:B------:R-:W-:Y:S01]  /*40c10*/  IADD3 R8, P6, PT, R12, R3, RZ ;  /* 0x000000030c087210 */ /* 0x000fe20007fde0ff */
[----:B------:R-:W5:Y:S01]  /*40c20*/  LDCU UR12, c[0x0][0x398] ;  /* 0x00007300ff0c77ac */ /* 0x000f620008000800 */
[----:B------:R-:W-:-:S03]  /*40c30*/  SHF.R.S32.HI R13, RZ, 0x8, R13 ;  /* 0x00000008ff0d7819 */ /* 0x000fc6000001140d */
[----:B------:R-:W-:Y:S02]  /*40c40*/  IMAD.X R9, R10, 0x1, R2, P6 ;  /* 0x000000010a097824 */ /* 0x000fe400030e0602 */
[----:B------:R-:W-:Y:S01]  /*40c50*/  @P5 STG.E.U8 desc[UR20][R6.64], R13 ;  /* 0x0000000d06005986 */ /* 0x000fe2000c101114 */
[----:B--2---:R-:W-:-:S04]  /*40c60*/  F2FP.SATFINITE.E4M3.F32.PACK_AB_MERGE_C R15, R88, R90, RZ ;  /* 0x0000005a580f723e */ /* 0x004fc800048070ff */
[----:B---3--:R-:W-:Y:S01]  /*40c70*/  PRMT R11, R15, 0x9910, RZ ;  /* 0x000099100f0b7816 */ /* 0x008fe200000000ff */
[----:B------:R2:W-:Y:S02]  /*40c80*/  @P4 STG.E.U8 desc[UR20][R8.64], R15 ;  /* 0x0000000f08004986 */ /* 0x0005e4000c101114 */
[----:B--2---:R-:W-:Y:S02]  /*40c90*/  F2FP.SATFINITE.E4M3.F32.PACK_AB_MERGE_C R15, R92, R89, RZ ;  /* 0x000000595c0f723e */ /* 0x004fe400048070ff */
[----:B------:R-:W2:Y:S04]  /*40ca0*/  LDL.LU R89, [R1+0x1b8] ;  /* 0x0001b80001597983 */ /* 0x000ea80000300800 */
[----:B------:R-:W2:Y:S01]  /*40cb0*/  LDL.LU R92, [R1+0x1bc] ;  /* 0x0001bc00015c7983 */ /* 0x000ea20000300800 */
[C---:B------:R-:W-:Y:S01]  /*40cc0*/  VIADD R4, R0.reuse, 0x6d ;  /* 0x0000006d00047836 */ /* 0x040fe20000000000 */
[----:B------:R-:W-:Y:S01]  /*40cd0*/  ISETP.LT.AND P3, PT, R67, UR14, !P3 ;  /* 0x0000000e43007c0c */ /* 0x000fe2000df61270 */
[----:B------:R-:W-:-:S03]  /*40ce0*/  VIADD R5, R0, 0x6e ;  /* 0x0000006e00057836 */ /* 0x000fc60000000000 */
[----:B0-----:R-:W-:Y:S01]  /*40cf0*/  ISETP.GE.AND P6, PT, R4, UR4, PT ;  /* 0x0000000404007c0c */ /* 0x001fe2000bfc6270 */
[----:B------:R-:W0:Y:S01]  /*40d00*/  LDCU UR4, c[0x0][0x39c] ;  /* 0x00007380ff0477ac */ /* 0x000e220008000800 */
[C---:B------:R-:W-:Y:S02]  /*40d10*/  IADD3 R4, P5, PT, R12.reuse, R68, RZ ;  /* 0x000000440c047210 */ /* 0x040fe40007fbe0ff */
[----:B-1----:R-:W-:Y:S01]  /*40d20*/  ISETP.GE.AND P4, PT, R5, UR6, PT ;  /* 0x0000000605007c0c */ /* 0x002fe2000bf86270 */
[----:B------:R-:W-:Y:S01]  /*40d30*/  VIADD R12, R12, UR28 ;  /* 0x0000001c0c0c7c36 */ /* 0x000fe20008000000 */
[----:B------:R-:W-:Y:S01]  /*40d40*/  F2FP.SATFINITE.E4M3.F32.PACK_AB_MERGE_C R47, R47, R46, RZ ;  /* 0x0000002e2f2f723e */ /* 0x000fe200048070ff */
[----:B------:R-:W-:Y:S01]  /*40d50*/  IMAD.X R5, R10, 0x1, R69, P5 ;  /* 0x000000010a057824 */ /* 0x000fe200028e0645 */
[----:B------:R-:W1:Y:S01]  /*40d60*/  LDCU UR6, c[0x0][0x398] ;  /* 0x00007300ff0677ac */ /* 0x000e620008000800 */
[----:B------:R-:W-:Y:S02]  /*40d70*/  ISETP.LT.AND P5, PT, R66, UR10, !P0 ;  /* 0x0000000a42007c0c */ /* 0x000fe4000c7a1270 */
[----:B------:R-:W-:Y:S01]  /*40d80*/  SHF.R.S32.HI R8, RZ, 0x1f, R12 ;  /* 0x0000001fff087819 */ /* 0x000fe2000001140c */
[----:B------:R3:W-:Y:S01]  /*40d90*/  @P3 STG.E.U8 desc[UR20][R4.64], R47 ;  /* 0x0000002f04003986 */ /* 0x0007e2000c101114 */
[----:B------:R-:W-:Y:S01]  /*40da0*/  IADD3 R6, P3, PT, R12, R3, RZ ;  /* 0x000000030c067210 */ /* 0x000fe20007f7e0ff */
[----:B------:R-:W0:Y:S01]  /*40db0*/  LDCU UR10, c[0x0][0x398] ;  /* 0x00007300ff0a77ac */ /* 0x000e220008000800 */
[----:B------:R-:W-:-:S03]  /*40dc0*/  SHF.R.S32.HI R11, RZ, 0x8, R11 ;  /* 0x00000008ff0b7819 */ /* 0x000fc6000001140b */
[----:B------:R-:W-:Y:S01]  /*40dd0*/  IMAD.X R7, R8, 0x1, R2, P3 ;  /* 0x0000000108077824 */ /* 0x000fe200018e0602 */
[----:B----4-:R-:W-:Y:S01]  /*40de0*/  ISETP.LT.AND P0, PT, R67, UR9, !P0 ;  /* 0x0000000943007c0c */ /* 0x010fe2000c701270 */
[----:B------:R-:W4:Y:S03]  /*40df0*/  LDCU UR9, c[0x0][0x398] ;  /* 0x00007300ff0977ac */ /* 0x000f260008000800 */
[----:B------:R0:W-:Y:S01]  /*40e00*/  @P5 STG.E.U8 desc[UR20][R6.64], R11 ;  /* 0x0000000b06005986 */ /* 0x0001e2000c101114 */
[C---:B---3--:R-:W-:Y:S01]  /*40e10*/  IADD3 R4, P5, PT, R12.reuse, R68, RZ ;  /* 0x000000440c047210 */ /* 0x048fe20007fbe0ff */
[----:B------:R-:W-:Y:S01]  /*40e20*/  VIADD R12, R12, UR28 ;  /* 0x0000001c0c0c7c36 */ /* 0x000fe20008000000 */
[----:B-1----:R-:W-:Y:S01]  /*40e30*/  ISETP.LT.AND P3, PT, R66, UR6, !P2 ;  /* 0x0000000642007c0c */ /* 0x002fe2000d761270 */
[----:B------:R-:W1:Y:S01]  /*40e40*/  LDCU UR6, c[0x0][0x398] ;  /* 0x00007300ff0677ac */ /* 0x000e620008000800 */
[----:B------:R-:W-:Y:S01]  /*40e50*/  PRMT R13, R47, 0x9910, RZ ;  /* 0x000099102f0d7816 */ /* 0x000fe200000000ff */
[----:B------:R-:W-:Y:S01]  /*40e60*/  IMAD.X R5, R8, 0x1, R69, P5 ;  /* 0x0000000108057824 */ /* 0x000fe200028e0645 */
[----:B------:R-:W-:-:S02]  /*40e70*/  SHF.R.S32.HI R14, RZ, 0x1f, R12 ;  /* 0x0000001fff0e7819 */ /* 0x000fc4000001140c */
[----:B------:R-:W-:Y:S02]  /*40e80*/  IADD3 R8, P5, PT, R12, R3, RZ ;  /* 0x000000030c087210 */ /* 0x000fe40007fbe0ff */
[----:B------:R-:W-:-:S03]  /*40e90*/  SHF.R.S32.HI R13, RZ, 0x8, R13 ;  /* 0x00000008ff0d7819 */ /* 0x000fc6000001140d */
[----:B------:R-:W-:Y:S01]  /*40ea0*/  IMAD.X R9, R14, 0x1, R2, P5 ;  /* 0x000000010e097824 */ /* 0x000fe200028e0602 */
[----:B0-----:R-:W-:Y:S01]  /*40eb0*/  PRMT R11, R15, 0x9910, RZ ;  /* 0x000099100f0b7816 */ /* 0x001fe200000000ff */
[----:B------:R-:W-:Y:S04]  /*40ec0*/  @P0 STG.E.U8 desc[UR20][R4.64], R13 ;  /* 0x0000000d04000986 */ /* 0x000fe8000c101114 */
[----:B------:R2:W-:Y:S02]  /*40ed0*/  @P3 STG.E.U8 desc[UR20][R8.64], R15 ;  /* 0x0000000f08003986 */ /* 0x0005e4000c101114 */
[----:B--2---:R-:W-:Y:S02]  /*40ee0*/  F2FP.SATFINITE.E4M3.F32.PACK_AB_MERGE_C R15, R92, R89, RZ ;  /* 0x000000595c0f723e */ /* 0x004fe400048070ff */
[----:B------:R-:W2:Y:S04]  /*40ef0*/  LDL.LU R89, [R1+0x1c0] ;  /* 0x0001c00001597983 */ /* 0x000ea80000300800 */
[----:B------:R-:W2:Y:S01]  /*40f00*/  LDL.LU R92, [R1+0x1c4] ;  /* 0x0001c400015c7983 */ /* 0x000ea20000300800 */
[----:B------:R-:W-:-:S05]  /*40f10*/  VIADD R6, R0, 0x6f ;  /* 0x0000006f00067836 */ /* 0x000fca0000000000 */
[----:B------:R-:W-:Y:S01]  /*40f20*/  ISETP.GE.AND P0, PT, R6, UR4, PT ;  /* 0x0000000406007c0c */ /* 0x000fe2000bf06270 */
[----:B------:R-:W0:Y:S01]  /*40f30*/  LDCU UR4, c[0x0][0x39c] ;  /* 0x00007380ff0477ac */ /* 0x000e220008000800 */
[C---:B------:R-:W-:Y:S01]  /*40f40*/  IADD3 R6, P5, PT, R12.reuse, R68, RZ ;  /* 0x000000440c067210 */ /* 0x040fe20007fbe0ff */
[----:B------:R-:W-:Y:S01]  /*40f50*/  VIADD R10, R12, UR28 ;  /* 0x0000001c0c0a7c36 */ /* 0x000fe20008000000 */
[----:B------:R-:W-:Y:S01]  /*40f60*/  ISETP.LT.AND P2, PT, R67, UR10, !P2 ;  /* 0x0000000a43007c0c */ /* 0x000fe2000d741270 */
[----:B------:R-:W-:Y:S01]  /*40f70*/  VIADD R8, R0, 0x70 ;  /* 0x0000007000087836 */ /* 0x000fe20000000000 */
[----:B----4-:R-:W-:Y:S01]  /*40f80*/  ISETP.LT.AND P3, PT, R66, UR9, !P6 ;  /* 0x0000000942007c0c */ /* 0x010fe2000f761270 */
[----:B------:R-:W-:Y:S01]  /*40f90*/  IMAD.X R7, R14, 0x1, R69, P5 ;  /* 0x000000010e077824 */ /* 0x000fe200028e0645 */
[----:B------:R-:W-:Y:S01]  /*40fa0*/  SHF.R.S32.HI R12, RZ, 0x1f, R10 ;  /* 0x0000001fff0c7819 */ /* 0x000fe2000001140a */
[----:B------:R-:W3:Y:S01]  /*40fb0*/  LDCU UR9, c[0x0][0x398] ;  /* 0x00007300ff0977ac */ /* 0x000ee20008000800 */
[----:B------:R-:W-:-:S02]  /*40fc0*/  IADD3 R4, P5, PT, R10, R3, RZ ;  /* 0x000000030a047210 */ /* 0x000fc40007fbe0ff */
[----:B------:R-:W-:Y:S01]  /*40fd0*/  F2FP.SATFINITE.E4M3.F32.PACK_AB_MERGE_C R49, R49, R48, RZ ;  /* 0x000000303131723e */ /* 0x000fe200048070ff */
[----:B------:R-:W4:Y:S01]  /*40fe0*/  LDCU UR10, c[0x0][0x398] ;  /* 0x00007300ff0a77ac */ /* 0x000f220008000800 */
[----:B------:R-:W-:Y:S01]  /*40ff0*/  SHF.R.S32.HI R11, RZ, 0x8, R11 ;  /* 0x00000008ff0b7819 */ /* 0x000fe2000001140b */
[----:B------:R-:W-:Y:S02]  /*41000*/  IMAD.X R5, R12, 0x1, R2, P5 ;  /* 0x000000010c057824 */ /* 0x000fe400028e0602 */
[----:B------:R3:W-:Y:S01]  /*41010*/  @P2 STG.E.U8 desc[UR20][R6.64], R49 ;  /* 0x0000003106002986 */ /* 0x0007e2000c101114 */
[----:B0-----:R-:W-:Y:S01]  /*41020*/  ISETP.GE.AND P2, PT, R8, UR4, PT ;  /* 0x0000000408007c0c */ /* 0x001fe2000bf46270 */
[----:B------:R-:W0:Y:S02]  /*41030*/  LDCU UR4, c[0x0][0x39c] ;  /* 0x00007380ff0477ac */ /* 0x000e240008000800 */
[----:B------:R4:W-:Y:S01]  /*41040*/  @P3 STG.E.U8 desc[UR20][R4.64], R11 ;  /* 0x0000000b04003986 */ /* 0x0009e2000c101114 */
[C---:B------:R-:W-:Y:S01]  /*41050*/  IADD3 R8, P3, PT, R10.reuse, R68, RZ ;  /* 0x000000440a087210 */ /* 0x040fe20007f7e0ff */
[----:B------:R-:W-:Y:S01]  /*41060*/  VIADD R10, R10, UR28 ;  /* 0x0000001c0a0a7c36 */ /* 0x000fe20008000000 */
[----:B-1----:R-:W-:Y:S01]  /*41070*/  ISETP.LT.AND P6, PT, R67, UR6, !P6 ;  /* 0x0000000643007c0c */ /* 0x002fe2000f7c1270 */
[----:B------:R-:W1:Y:S01]  /*41080*/  LDCU UR6, c[0x0][0x398] ;  /* 0x00007300ff0677ac */ /* 0x000e620008000800 */
[----:B-----5:R-:W-:Y:S01]  /*41090*/  ISETP.LT.AND P5, PT, R66, UR12, !P4 ;  /* 0x0000000c42007c0c */ /* 0x020fe2000e7a1270 */
[----:B------:R-:W-:Y:S01]  /*410a0*/  IMAD.X R9, R12, 0x1, R69, P3 ;  /* 0x000000010c097824 */ /* 0x000fe200018e0645 */
[----:B------:R-:W-:Y:S01]  /*410b0*/  PRMT R13, R49, 0x9910, RZ ;  /* 0x00009910310d7816 */ /* 0x000fe200000000ff */
[----:B------:R-:W-:Y:S01]  /*410c0*/  VIADD R14, R0, 0x71 ;  /* 0x00000071000e7836 */ /* 0x000fe20000000000 */
[----:B---3--:R-:W-:Y:S01]  /*410d0*/  SHF.R.S32.HI R7, RZ, 0x1f, R10 ;  /* 0x0000001fff077819 */ /* 0x008fe2000001140a */
[----:B------:R-:W3:Y:S01]  /*410e0*/  LDCU UR12, c[0x0][0x398] ;  /* 0x00007300ff0c77ac */ /* 0x000ee20008000800 */
[----:B----4-:R-:W-:-:S02]  /*410f0*/  IADD3 R4, P3, PT, R10, R3, RZ ;  /* 0x000000030a047210 */ /* 0x010fc40007f7e0ff */
[----:B------:R-:W-:-:S03]  /*41100*/  SHF.R.S32.HI R13, RZ, 0x8, R13 ;  /* 0x00000008ff0d7819 */ /* 0x000fc6000001140d */
[----:B------:R-:W-:Y:S01]  /*41110*/  IMAD.X R5, R7, 0x1, R2, P3 ;  /* 0x0000000107057824 */ /* 0x000fe200018e0602 */
[----:B------:R-:W-:Y:S01]  /*41120*/  PRMT R11, R15, 0x9910, RZ ;  /* 0x000099100f0b7816 */ /* 0x000fe200000000ff */
[----:B------:R-:W-:Y:S04]  /*41130*/  @P6 STG.E.U8 desc[UR20][R8.64], R13 ;  /* 0x0000000d08006986 */ /* 0x000fe8000c101114 */
[----:B------:R2:W-:Y:S02]  /*41140*/  @P5 STG.E.U8 desc[UR20][R4.64], R15 ;  /* 0x0000000f04005986 */ /* 0x0005e4000c101114 */
[----:B--2---:R-:W-:Y:S02]  /*41150*/  F2FP.SATFINITE.E4M3.F32.PACK_AB_MERGE_C R15, R92, R89, RZ ;  /* 0x000000595c0f723e */ /* 0x004fe400048070ff */
[----:B------:R-:W2:Y:S04]  /*41160*/  LDL.LU R89, [R1+0x1c8] ;  /* 0x0001c80001597983 */ /* 0x000ea80000300800 */
[----:B------:R-:W2:Y:S01]  /*41170*/  LDL.LU R92, [R1+0x1cc] ;  /* 0x0001cc00015c7983 */ /* 0x000ea20000300800 */
[----:B------:R-:W-:Y:S01]  /*41180*/  ISETP.LT.AND P4, PT, R67, UR9, !P4 ;  /* 0x0000000943007c0c */ /* 0x000fe2000e781270 */
[----:B------:R-:W4:Y:S01]  /*41190*/  LDCU UR9, c[0x0][0x398] ;  /* 0x00007300ff0977ac */ /* 0x000f220008000800 */
[----:B0-----:R-:W-:Y:S01]  /*411a0*/  ISETP.GE.AND P3, PT, R14, UR4, PT ;  /* 0x000000040e007c0c */ /* 0x001fe2000bf66270 */
[----:B------:R-:W0:Y:S01]  /*411b0*/  LDCU UR4, c[0x0][0x39c] ;  /* 0x00007380ff0477ac */ /* 0x000e220008000800 */
[C---:B------:R-:W-:Y:S01]  /*411c0*/  IADD3 R6, P6, PT, R10.reuse, R68, RZ ;  /* 0x000000440a067210 */ /* 0x040fe20007fde0ff */
[----:B------:R-:W-:Y:S01]  /*411d0*/  VIADD R10, R10, UR28 ;  /* 0x0000001c0a0a7c36 */ /* 0x000fe20008000000 */
[----:B-1----:R-:W-:Y:S01]  /*411e0*/  ISETP.LT.AND P5, PT, R66, UR6, !P0 ;  /* 0x0000000642007c0c */ /* 0x002fe2000c7a1270 */
[----:B------:R-:W-:Y:S01]  /*411f0*/  VIADD R9, R0, 0x72 ;  /* 0x0000007200097836 */ /* 0x000fe20000000000 */
[----:B------:R-:W-:Y:S01]  /*41200*/  F2FP.SATFINITE.E4M3.F32.PACK_AB_MERGE_C R51, R51, R50, RZ ;  /* 0x000000323333723e */ /* 0x000fe200048070ff */
[----:B------:R-:W-:Y:S01]  /*41210*/  IMAD.X R7, R7, 0x1, R69, P6 ;  /* 0x0000000107077824 */ /* 0x000fe200030e0645 */
[----:B------:R-:W-:Y:S01]  /*41220*/  SHF.R.S32.HI R12, RZ, 0x1f, R10 ;  /* 0x0000001fff0c7819 */ /* 0x000fe2000001140a */
[----:B------:R-:W1:Y:S01]  /*41230*/  LDCU UR6, c[0x0][0x39c] ;  /* 0x00007380ff0677ac */ /* 0x000e620008000800 */
[----:B------:R-:W-:-:S02]  /*41240*/  IADD3 R8, P6, PT, R10, R3, RZ ;  /* 0x000000030a087210 */ /* 0x000fc40007fde0ff */
[----:B------:R5:W-:Y:S01]  /*41250*/  @P4 STG.E.U8 desc[UR20][R6.64], R51 ;  /* 0x0000003306004986 */ /* 0x000be2000c101114 */
[----:B------:R-:W-:Y:S02]  /*41260*/  SHF.R.S32.HI R11, RZ, 0x8, R11 ;  /* 0x00000008ff0b7819 */ /* 0x000fe4000001140b */
[----:B----4-:R-:W-:Y:S01]  /*41270*/  ISETP.LT.AND P0, PT, R67, UR9, !P0 ;  /* 0x0000000943007c0c */ /* 0x010fe2000c701270 */
[----:B------:R-:W4:Y:S01]  /*41280*/  LDCU UR9, c[0x0][0x398] ;  /* 0x00007300ff0977ac */ /* 0x000f220008000800 */
[----:B0-----:R-:W-:Y:S01]  /*41290*/  ISETP.GE.AND P4, PT, R9, UR4, PT ;  /* 0x0000000409007c0c */ /* 0x001fe2000bf86270 */
[----:B------:R-:W-:Y:S01]  /*412a0*/  IMAD.X R9, R12, 0x1, R2, P6 ;  /* 0x000000010c097824 */ /* 0x000fe200030e0602 */
[C---:B------:R-:W-:Y:S01]  /*412b0*/  IADD3 R4, P6, PT, R10.reuse, R68, RZ ;  /* 0x000000440a047210 */ /* 0x040fe20007fde0ff */
[----:B------:R-:W-:Y:S01]  /*412c0*/  VIADD R10, R10, UR28 ;  /* 0x0000001c0a0a7c36 */ /* 0x000fe20008000000 */
[----:B------:R-:W-:Y:S01]  /*412d0*/  PRMT R13, R51, 0x9910, RZ ;  /* 0x00009910330d7816 */ /* 0x000fe200000000ff */
[----:B-----5:R-:W-:Y:S01]  /*412e0*/  VIADD R7, R0, 0x73 ;  /* 0x0000007300077836 */ /* 0x020fe20000000000 */
[----:B------:R0:W-:Y:S01]  /*412f0*/  @P5 STG.E.U8 desc[UR20][R8.64], R11 ;  /* 0x0000000b08005986 */ /* 0x0001e2000c101114 */
[----:B------:R-:W-:Y:S01]  /*41300*/  ISETP.LT.AND P5, PT, R66, UR10, !P2 ;  /* 0x0000000a42007c0c */ /* 0x000fe2000d7a1270 */
[----:B------:R-:W-:Y:S01]  /*41310*/  IMAD.X R5, R12, 0x1, R69, P6 ;  /* 0x000000010c057824 */ /* 0x000fe200030e0645 */
[----:B------:R-:W-:Y:S01]  /*41320*/  SHF.R.S32.HI R13, RZ, 0x8, R13 ;  /* 0x00000008ff0d7819 */ /* 0x000fe2000001140d */
[----:B------:R-:W5:Y:S01]  /*41330*/  LDCU UR4, c[0x0][0x39c] ;  /* 0x00007380ff0477ac */ /* 0x000f620008000800 */
[----:B------:R-:W-:-:S02]  /*41340*/  SHF.R.S32.HI R12, RZ, 0x1f, R10 ;  /* 0x0000001fff0c7819 */ /* 0x000fc4000001140a */
[----:B------:R-:W-:Y:S01]  /*41350*/  IADD3 R6, P6, PT, R10, R3, RZ ;  /* 0x000000030a067210 */ /* 0x000fe20007fde0ff */
[----:B------:R-:W-:Y:S01]  /*41360*/  @P0 STG.E.U8 desc[UR20][R4.64], R13 ;  /* 0x0000000d04000986 */ /* 0x000fe2000c101114 */
[----:B-1----:R-:W-:Y:S01]  /*41370*/  ISETP.GE.AND P0, PT, R7, UR6, PT ;  /* 0x0000000607007c0c */ /* 0x002fe2000bf06270 */
[----:B------:R-:W1:Y:S02]  /*41380*/  LDCU UR6, c[0x0][0x398] ;  /* 0x00007300ff0677ac */ /* 0x000e640008000800 */
[----:B------:R-:W-:Y:S01]  /*41390*/  IMAD.X R7, R12, 0x1, R2, P6 ;  /* 0x000000010c077824 */ /* 0x000fe200030e0602 */
[----:B0-----:R-:W-:Y:S01]  /*413a0*/  PRMT R11, R15, 0x9910, RZ ;  /* 0x000099100f0b7816 */ /* 0x001fe200000000ff */
[----:B------:R-:W0:Y:S03]  /*413b0*/  LDCU UR10, c[0x0][0x398] ;  /* 0x00007300ff0a77ac */ /* 0x000e260008000800 */
[----:B------:R2:W-:Y:S02]  /*413c0*/  @P5 STG.E.U8 desc[UR20][R6.64], R15 ;  /* 0x0000000f06005986 */ /* 0x0005e4000c101114 */
[----:B--2---:R-:W-:-:S02]  /*413d0*/  F2FP.SATFINITE.E4M3.F32.PACK_AB_MERGE_C R15, R92, R89, RZ ;  /* 0x000000595c0f723e */ /* 0x004fc400048070ff */
[----:B------:R-:W2:Y:S04]  /*413e0*/  LDL.LU R89, [R1+0x1d0] ;  /* 0x0001d00001597983 */ /* 0x000ea80000300800 */
[----:B------:R-:W2:Y:S01]  /*413f0*/  LDL.LU R92, [R1+0x1d4] ;  /* 0x0001d400015c7983 */ /* 0x000ea20000300800 */
[----:B---3--:R-:W-:Y:S02]  /*41400*/  ISETP.LT.AND P2, PT, R67, UR12, !P2 ;  /* 0x0000000c43007c0c */ /* 0x008fe4000d741270 */
[C---:B------:R-:W-:Y:S01]  /*41410*/  IADD3 R8, P6, PT, R10.reuse, R68, RZ ;  /* 0x000000440a087210 */ /* 0x040fe20007fde0ff */
[----:B------:R-:W-:Y:S01]  /*41420*/  VIADD R10, R10, UR28 ;  /* 0x0000001c0a0a7c36 */ /* 0x000fe20008000000 */
[----:B----4-:R-:W-:Y:S01]  /*41430*/  ISETP.LT.AND P5, PT, R66, UR9, !P3 ;  /* 0x0000000942007c0c */ /* 0x010fe2000dfa1270 */
[----:B------:R-:W-:Y:S01]  /*41440*/  VIADD R5, R0, 0x74 ;  /* 0x0000007400057836 */ /* 0x000fe20000000000 */
[----:B------:R-:W-:Y:S01]  /*41450*/  F2FP.SATFINITE.E4M3.F32.PACK_AB_MERGE_C R53, R53, R52, RZ ;  /* 0x000000343535723e */ /* 0x000fe200048070ff */
[----:B------:R-:W-:Y:S01]  /*41460*/  IMAD.X R9, R12, 0x1, R69, P6 ;  /* 0x000000010c097824 */ /* 0x000fe200030e0645 */
[----:B------:R-:W-:Y:S01]  /*41470*/  SHF.R.S32.HI R12, RZ, 0x1f, R10 ;  /* 0x0000001fff0c7819 */ /* 0x000fe2000001140a */
[----:B------:R-:W3:Y:S01]  /*41480*/  LDCU UR9, c[0x0][0x398] ;  /* 0x00007300ff0977ac */ /* 0x000ee20008000800 */
[----:B------:R-:W-:-:S02]  /*41490*/  IADD3 R4, P6, PT, R10, R3, RZ ;  /* 0x000000030a047210 */ /* 0x000fc40007fde0ff */
[----:B-1----:R-:W-:Y:S01]  /*414a0*/  ISETP.LT.AND P3, PT, R67, UR6, !P3 ;  /* 0x0000000643007c0c */ /* 0x002fe2000df61270 */
[----:B------:R1:W-:Y:S01]  /*414b0*/  @P2 STG.E.U8 desc[UR20][R8.64], R53 ;  /* 0x0000003508002986 */ /* 0x0003e2000c101114 */
[----:B-----5:R-:W-:Y:S01]  /*414c0*/  ISETP.GE.AND P2, PT, R5, UR4, PT ;  /* 0x0000000405007c0c */ /* 0x020fe2000bf46270 */
[----:B------:R-:W-:Y:S01]  /*414d0*/  IMAD.X R5, R12, 0x1, R2, P6 ;  /* 0x000000010c057824 */ /* 0x000fe200030e0602 */
[----:B------:R-:W-:Y:S01]  /*414e0*/  SHF.R.S32.HI R11, RZ, 0x8, R11 ;  /* 0x00000008ff0b7819 */ /* 0x000fe2000001140b */
[----:B------:R-:W4:Y:S01]  /*414f0*/  LDCU UR4, c[0x0][0x398] ;  /* 0x00007300ff0477ac */ /* 0x000f220008000800 */
[C---:B------:R-:W-:Y:S01]  /*41500*/  IADD3 R6, P6, PT, R10.reuse, R68, RZ ;  /* 0x000000440a067210 */ /* 0x040fe20007fde0ff */
[----:B------:R-:W-:Y:S01]  /*41510*/  VIADD R10, R10, UR28 ;  /* 0x0000001c0a0a7c36 */ /* 0x000fe20008000000 */
[----:B------:R-:W-:Y:S01]  /*41520*/  PRMT R13, R53, 0x9910, RZ ;  /* 0x00009910350d7816 */ /* 0x000fe200000000ff */
[----:B------:R5:W-:Y:S01]  /*41530*/  @P5 STG.E.U8 desc[UR20][R4.64], R11 ;  /* 0x0000000b04005986 */ /* 0x000be2000c101114 */
[----:B0-----:R-:W-:Y:S01]  /*41540*/  ISETP.LT.AND P5, PT, R66, UR10, !P4 ;  /* 0x0000000a42007c0c */ /* 0x001fe2000e7a1270 */
[----:B------:R-:W-:Y:S01]  /*41550*/  IMAD.X R7, R12, 0x1, R69, P6 ;  /* 0x000000010c077824 */ /* 0x000fe200030e0645 */
[----:B------:R-:W-:Y:S01]  /*41560*/  SHF.R.S32.HI R13, RZ, 0x8, R13 ;  /* 0x00000008ff0d7819 */ /* 0x000fe2000001140d */
[----:B-1----:R-:W-:Y:S01]  /*41570*/  VIADD R9, R0, 0x75 ;  /* 0x0000007500097836 */ /* 0x002fe20000000000 */
[----:B------:R-:W-:Y:S01]  /*41580*/  SHF.R.S32.HI R12, RZ, 0x1f, R10 ;  /* 0x0000001fff0c7819 */ /* 0x000fe2000001140a */
[----:B------:R-:W0:Y:S01]  /*41590*/  LDCU UR6, c[0x0][0x398] ;  /* 0x00007300ff0677ac */ /* 0x000e220008000800 */
[----:B------:R-:W-:Y:S01]  /*415a0*/  IADD3 R8, P6, PT, R10, R3, RZ ;  /* 0x000000030a087210 */ /* 0x000fe20007fde0ff */
[----:B------:R-:W-:Y:S01]  /*415b0*/  @P3 STG.E.U8 desc[UR20][R6.64], R13 ;  /* 0x0000000d06003986 */ /* 0x000fe2000c101114 */
[----:B------:R-:W-:Y:S01]  /*415c0*/  ISETP.GE.AND P3, PT, R9, UR5, PT ;  /* 0x0000000509007c0c */ /* 0x000fe2000bf66270 */
[----:B------:R-:W1:Y:S02]  /*415d0*/  LDCU UR5, c[0x0][0x398] ;  /* 0x00007300ff0577ac */ /* 0x000e640008000800 */
[----:B------:R-:W-:Y:S01]  /*415e0*/  IMAD.X R9, R12, 0x1, R2, P6 ;  /* 0x000000010c097824 */ /* 0x000fe200030e0602 */
[----:B-----5:R-:W-:Y:S01]  /*415f0*/  PRMT R11, R15, 0x9910, RZ ;  /* 0x000099100f0b7816 */ /* 0x020fe200000000ff */
[----:B------:R-:W5:Y:S03]  /*41600*/  LDCU UR10, c[0x0][0x398] ;  /* 0x00007300ff0a77ac */ /* 0x000f660008000800 */
[----:B------:R2:W-:Y:S02]  /*41610*/  @P5 STG.E.U8 desc[UR20][R8.64], R15 ;  /* 0x0000000f08005986 */ /* 0x0005e4000c101114 */
[----:B--2---:R-:W-:-:S02]  /*41620*/  F2FP.SATFINITE.E4M3.F32.PACK_AB_MERGE_C R15, R92, R89, RZ ;  /* 0x000000595c0f723e */ /* 0x004fc400048070ff */
[----:B------:R-:W2:Y:S04]  /*41630*/  LDL.LU R89, [R1+0x1d8] ;  /* 0x0001d80001597983 */ /* 0x000ea80000300800 */
[----:B------:R-:W2:Y:S01]  /*41640*/  LDL.LU R92, [R1+0x1dc] ;  /* 0x0001dc00015c7983 */ /* 0x000ea20000300800 */
[----:B----4-:R-:W-:Y:S01]  /*41650*/  ISETP.LT.AND P4, PT, R67, UR4, !P4 ;  /* 0x0000000443007c0c */ /* 0x010fe2000e781270 */
[----:B------:R-:W4:Y:S01]  /*41660*/  LDCU UR4, c[0x0][0x398] ;  /* 0x00007300ff0477ac */ /* 0x000f220008000800 */
[C---:B------:R-:W-:Y:S01]  /*41670*/  IADD3 R4, P6, PT, R10.reuse, R68, RZ ;  /* 0x000000440a047210 */ /* 0x040fe20007fde0ff */
[----:B------:R-:W-:Y:S01]  /*41680*/  VIADD R10, R10, UR28 ;  /* 0x0000001c0a0a7c36 */ /* 0x000fe20008000000 */
[----:B0-----:R-:W-:Y:S01]  /*41690*/  ISETP.LT.AND P5, PT, R66, UR6, !P0 ;  /* 0x0000000642007c0c */ /* 0x001fe2000c7a1270 */
[----:B------:R-:W-:Y:S01]  /*416a0*/  VIADD R7, R0, 0x76 ;  /* 0x0000007600077836 */ /* 0x000fe20000000000 */
[----:B------:R-:W-:Y:S01]  /*416b0*/  F2FP.SATFINITE.E4M3.F32.PACK_AB_MERGE_C R55, R55, R54, RZ ;  /* 0x000000363737723e */ /* 0x000fe200048070ff */
[----:B------:R-:W-:Y:S01]  /*416c0*/  IMAD.X R5, R12, 0x1, R69, P6 ;  /* 0x000000010c057824 */ /* 0x000fe200030e0645 */
[----:B------:R-:W-:Y:S01]  /*416d0*/  SHF.R.S32.HI R12, RZ, 0x1f, R10 ;  /* 0x0000001fff0c7819 */ /* 0x000fe2000001140a */
[----:B------:R-:W0:Y:S01]  /*416e0*/  LDCU UR6, c[0x0][0x398] ;  /* 0x00007300ff0677ac */ /* 0x000e220008000800 */
[----:B------:R-:W-:-:S02]  /*416f0*/  IADD3 R6, P6, PT, R10, R3, RZ ;  /* 0x000000030a067210 */ /* 0x000fc40007fde0ff */
[----:B-1----:R-:W-:Y:S01]  /*41700*/  ISETP.LT.AND P0, PT, R67, UR5, !P0 ;  /* 0x0000000543007c0c */ /* 0x002fe2000c701270 */
[----:B------:R1:W-:Y:S01]  /*41710*/  @P4 STG.E.U8 desc[UR20][R4.64], R55 ;  /* 0x0000003704004986 */ /* 0x0003e2000c101114 */
[----:B------:R-:W-:Y:S01]  /*41720*/  ISETP.GE.AND P4, PT, R7, UR7, PT ;  /* 0x0000000707007c0c */ /* 0x000fe2000bf86270 */
[----:B------:R-:W-:Y:S01]  /*41730*/  IMAD.X R7, R12, 0x1, R2, P6 ;  /* 0x000000010c077824 */ /* 0x000fe200030e0602 */
[----:B------:R-:W-:Y:S01]  /*41740*/  SHF.R.S32.HI R11, RZ, 0x8, R11 ;  /* 0x00000008ff0b7819 */ /* 0x000fe2000001140b */
[----:B------:R-:W0:Y:S01]  /*41750*/  LDCU UR5, c[0x0][0x398] ;  /* 0x00007300ff0577ac */ /* 0x000e220008000800 */
[C---:B------:R-:W-:Y:S01]  /*41760*/  IADD3 R8, P6, PT, R10.reuse, R68, RZ ;  /* 0x000000440a087210 */ /* 0x040fe20007fde0ff */
[----:B------:R-:W-:Y:S01]  /*41770*/  VIADD R10, R10, UR28 ;  /* 0x0000001c0a0a7c36 */ /* 0x000fe20008000000 */
[----:B------:R-:W-:Y:S01]  /*41780*/  PRMT R13, R55, 0x9910, RZ ;  /* 0x00009910370d7816 */ /* 0x000fe200000000ff */
[----:B------:R3:W-:Y:S01]  /*41790*/  @P5 STG.E.U8 desc[UR20][R6.64], R11 ;  /* 0x0000000b06005986 */ /* 0x0007e2000c101114 */
[----:B----4-:R-:W-:Y:S01]  /*417a0*/  ISETP.LT.AND P5, PT, R66, UR4, !P2 ;  /* 0x0000000442007c0c */ /* 0x010fe2000d7a1270 */
[----:B------:R-:W-:Y:S01]  /*417b0*/  IMAD.X R9, R12, 0x1, R69, P6 ;  /* 0x000000010c097824 */ /* 0x000fe200030e0645 */
[----:B------:R-:W-:Y:S01]  /*417c0*/  SHF.R.S32.HI R13, RZ, 0x8, R13 ;  /* 0x00000008ff0d7819 */ /* 0x000fe2000001140d */
[----:B-1----:R-:W-:Y:S01]  /*417d0*/  VIADD R5, R0, 0x77 ;  /* 0x0000007700057836 */ /* 0x002fe20000000000 */
[----:B------:R-:W-:Y:S01]  /*417e0*/  SHF.R.S32.HI R12, RZ, 0x1f, R10 ;  /* 0x0000001fff0c7819 */ /* 0x000fe2000001140a */
[----:B------:R-:W1:Y:S01]  /*417f0*/  LDCU UR4, c[0x0][0x398] ;  /* 0x00007300ff0477ac */ /* 0x000e620008000800 */
[----:B------:R-:W-:Y:S01]  /*41800*/  IADD3 R4, P6, PT, R10, R3, RZ ;  /* 0x000000030a047210 */ /* 0x000fe20007fde0ff */
[----:B------:R-:W-:Y:S01]  /*41810*/  @P0 STG.E.U8 desc[UR20][R8.64], R13 ;  /* 0x0000000d08000986 */ /* 0x000fe2000c101114 */
[----:B------:R-:W-:Y:S01]  /*41820*/  ISETP.GE.AND P0, PT, R5, UR13, PT ;  /* 0x0000000d05007c0c */ /* 0x000fe2000bf06270 */
[----:B------:R-:W4:Y:S02]  /*41830*/  LDCU UR7, c[0x0][0x398] ;  /* 0x00007300ff0777ac */ /* 0x000f240008000800 */
[----:B------:R-:W-:Y:S01]  /*41840*/  IMAD.X R5, R12, 0x1, R2, P6 ;  /* 0x000000010c057824 */ /* 0x000fe200030e0602 */
[----:B---3--:R-:W-:-:S04]  /*41850*/  PRMT R11, R15, 0x9910, RZ ;  /* 0x000099100f0b7816 */ /* 0x008fc800000000ff */
[----:B------:R2:W-:Y:S02]  /*41860*/  @P5 STG.E.U8 desc[UR20][R4.64], R15 ;  /* 0x0000000f04005986 */ /* 0x0005e4000c101114 */
[----:B--2---:R-:W-:Y:S02]  /*41870*/  F2FP.SATFINITE.E4M3.F32.PACK_AB_MERGE_C R15, R92, R89, RZ ;  /* 0x000000595c0f723e */ /* 0x004fe400048070ff */
[----:B------:R-:W2:Y:S04]  /*41880*/  LDL.LU R89, [R1+0x1e0] ;  /* 0x0001e00001597983 */ /* 0x000ea80000300800 */
[----:B------:R-:W2:Y:S01]  /*41890*/  LDL.LU R92, [R1+0x1e4] ;  /* 0x0001e400015c7983 */ /* 0x000ea20000300800 */
[----:B0-----:R-:W-:Y:S01]  /*418a0*/  ISETP.LT.AND P2, PT, R67, UR6, !P2 ;  /* 0x0000000643007c0c */ /* 0x001fe2000d741270 */
[----:B------:R-:W0:Y:S01]  /*418b0*/  LDCU UR6, c[0x0][0x398] ;  /* 0x00007300ff0677ac */ /* 0x000e220008000800 */
[C---:B------:R-:W-:Y:S01]  /*418c0*/  IADD3 R6, P6, PT, R10.reuse, R68, RZ ;  /* 0x000000440a067210 */ /* 0x040fe20007fde0ff */
[----:B------:R-:W-:Y:S01]  /*418d0*/  VIADD R10, R10, UR28 ;  /* 0x0000001c0a0a7c36 */ /* 0x000fe20008000000 */
[----:B------:R-:W-:Y:S01]  /*418e0*/  ISETP.LT.AND P5, PT, R66, UR5, !P3 ;  /* 0x0000000542007c0c */ /* 0x000fe2000dfa1270 */
        /* <DEDUP_REMOVED lines=8> */
[----:B------:R-:W-:Y:S01]  /*41970*/  ISETP.GE.AND P2, PT, R9, UR11, PT ;  /* 0x0000000b09007c0c */ /* 0x000fe2000bf46270 */
[----:B------:R-:W-:Y:S01]  /*41980*/  IMAD.X R9, R12, 0x1, R2, P6 ;  /* 0x000000010c097824 */ /* 0x000fe200030e0602 */
[----:B------:R-:W-:Y:S01]  /*41990*/  SHF.R.S32.HI R11, RZ, 0x8, R11 ;  /* 0x00000008ff0b7819 */ /* 0x000fe2000001140b */
[----:B------:R-:W3:Y:S01]  /*419a0*/  LDCU UR4, c[0x0][0x398] ;  /* 0x00007300ff0477ac */ /* 0x000ee20008000800 */
        /* <DEDUP_REMOVED lines=11> */
[----:B------:R1:W-:Y:S01]  /*41a60*/  @P3 STG.E.U8 desc[UR20][R4.64], R13 ;  /* 0x0000000d04003986 */ /* 0x0003e2000c101114 */
[----:B------:R-:W-:-:S03]  /*41a70*/  ISETP.GE.AND P3, PT, R7, UR17, PT ;  /* 0x0000001107007c0c */ /* 0x000fc6000bf66270 */
[----:B------:R-:W-:Y:S01]  /*41a80*/  IMAD.X R7, R12, 0x1, R2, P6 ;  /* 0x000000010c077824 */ /* 0x000fe200030e0602 */
[----:B----4-:R-:W-:-:S04]  /*41a90*/  PRMT R11, R15, 0x9910, RZ ;  /* 0x000099100f0b7816 */ /* 0x010fc800000000ff */
[----:B------:R2:W-:Y:S01]  /*41aa0*/  @P5 STG.E.U8 desc[UR20][R6.64], R15 ;  /* 0x0000000f06005986 */ /* 0x0005e2000c101114 */
[----:B---3--:R-:W-:Y:S01]  /*41ab0*/  ISETP.LT.AND P4, PT, R67, UR5, !P4 ;  /* 0x0000000543007c0c */ /* 0x008fe2000e781270 */
[----:B------:R-:W3:Y:S01]  /*41ac0*/  LDCU UR5, c[0x0][0x398] ;  /* 0x00007300ff0577ac */ /* 0x000ee20008000800 */
[C---:B------:R-:W-:Y:S01]  /*41ad0*/  IADD3 R8, P6, PT, R10.reuse, R68, RZ ;  /* 0x000000440a087210 */ /* 0x040fe20007fde0ff */
[----:B------:R-:W-:Y:S01]  /*41ae0*/  VIADD R10, R10, UR28 ;  /* 0x0000001c0a0a7c36 */ /* 0x000fe20008000000 */
[----:B------:R-:W-:Y:S01]  /*41af0*/  ISETP.LT.AND P5, PT, R66, UR4, !P0 ;  /* 0x0000000442007c0c */ /* 0x000fe2000c7a1270 */
[----:B-1----:R-:W-:Y:S01]  /*41b00*/  VIADD R5, R0, 0x7a ;  /* 0x0000007a00057836 */ /* 0x002fe20000000000 */
[----:B------:R-:W-:Y:S01]  /*41b10*/  F2FP.SATFINITE.E4M3.F32.PACK_AB_MERGE_C R59, R59, R58, RZ ;  /* 0x0000003a3b3b723e */ /* 0x000fe200048070ff */
[----:B------:R-:W-:Y:S01]  /*41b20*/  IMAD.X R9, R12, 0x1, R69, P6 ;  /* 0x000000010c097824 */ /* 0x000fe200030e0645 */
[----:B--2---:R-:W-:Y:S01]  /*41b30*/  F2FP.SATFINITE.E4M3.F32.PACK_AB_MERGE_C R15, R92, R89, RZ ;  /* 0x000000595c0f723e */ /* 0x004fe200048070ff */
[----:B------:R-:W1:Y:S01]  /*41b40*/  LDCU UR4, c[0x0][0x398] ;  /* 0x00007300ff0477ac */ /* 0x000e620008000800 */
[----:B------:R-:W2:Y:S04]  /*41b50*/  LDL.LU R89, [R1+0x1e8] ;  /* 0x0001e80001597983 */ /* 0x000ea80000300800 */
[----:B------:R-:W2:Y:S01]  /*41b60*/  LDL.LU R92, [R1+0x1ec] ;  /* 0x0001ec00015c7983 */ /* 0x000ea20000300800 */
[----:B------:R-:W-:-:S02]  /*41b70*/  SHF.R.S32.HI R12, RZ, 0x1f, R10 ;  /* 0x0000001fff0c7819 */ /* 0x000fc4000001140a */
[----:B------:R-:W-:Y:S01]  /*41b80*/  IADD3 R4, P6, PT, R10, R3, RZ ;  /* 0x000000030a047210 */ /* 0x000fe20007fde0ff */
[----:B------:R4:W-:Y:S01]  /*41b90*/  @P4 STG.E.U8 desc[UR20][R8.64], R59 ;  /* 0x0000003b08004986 */ /* 0x0009e2000c101114 */
[----:B------:R-:W-:Y:S02]  /*41ba0*/  ISETP.GE.AND P4, PT, R5, UR15, PT ;  /* 0x0000000f05007c0c */ /* 0x000fe4000bf86270 */
[----:B------:R-:W-:Y:S01]  /*41bb0*/  SHF.R.S32.HI R11, RZ, 0x8, R11 ;  /* 0x00000008ff0b7819 */ /* 0x000fe2000001140b */
[----:B------:R-:W-:Y:S01]  /*41bc0*/  IMAD.X R5, R12, 0x1, R2, P6 ;  /* 0x000000010c057824 */ /* 0x000fe200030e0602 */
[----:B0-----:R-:W-:Y:S01]  /*41bd0*/  ISETP.LT.AND P0, PT, R67, UR6, !P0 ;  /* 0x0000000643007c0c */ /* 0x001fe2000c701270 */
[----:B------:R-:W0:Y:S01]  /*41be0*/  LDCU UR6, c[0x0][0x398] ;  /* 0x00007300ff0677ac */ /* 0x000e220008000800 */
[C---:B------:R-:W-:Y:S01]  /*41bf0*/  IADD3 R6, P6, PT, R10.reuse, R68, RZ ;  /* 0x000000440a067210 */ /* 0x040fe20007fde0ff */
[----:B------:R-:W-:Y:S01]  /*41c00*/  VIADD R10, R10, UR28 ;  /* 0x0000001c0a0a7c36 */ /* 0x000fe20008000000 */
[----:B------:R-:W-:Y:S01]  /*41c10*/  PRMT R13, R59, 0x9910, RZ ;  /* 0x000099103b0d7816 */ /* 0x000fe200000000ff */
[----:B------:R5:W-:Y:S01]  /*41c20*/  @P5 STG.E.U8 desc[UR20][R4.64], R11 ;  /* 0x0000000b04005986 */ /* 0x000be2000c101114 */
[----:B---3--:R-:W-:Y:S01]  /*41c30*/  ISETP.LT.AND P5, PT, R66, UR5, !P2 ;  /* 0x0000000542007c0c */ /* 0x008fe2000d7a1270 */
[----:B------:R-:W-:Y:S01]  /*41c40*/  IMAD.X R7, R12, 0x1, R69, P6 ;  /* 0x000000010c077824 */ /* 0x000fe200030e0645 */
[----:B------:R-:W-:Y:S01]  /*41c50*/  SHF.R.S32.HI R13, RZ, 0x8, R13 ;  /* 0x00000008ff0d7819 */ /* 0x000fe2000001140d */
[----:B------:R-:W3:Y:S01]  /*41c60*/  LDCU UR5, c[0x0][0x398] ;  /* 0x00007300ff0577ac */ /* 0x000ee20008000800 */
[----:B------:R-:W-:-:S02]  /*41c70*/  SHF.R.S32.HI R12, RZ, 0x1f, R10 ;  /* 0x0000001fff0c7819 */ /* 0x000fc4000001140a */
[----:B----4-:R-:W-:Y:S01]  /*41c80*/  IADD3 R8, P6, PT, R10, R3, RZ ;  /* 0x000000030a087210 */ /* 0x010fe20007fde0ff */
[----:B------:R4:W-:Y:S01]  /*41c90*/  @P0 STG.E.U8 desc[UR20][R6.64], R13 ;  /* 0x0000000d06000986 */ /* 0x0009e2000c101114 */
[----:B-1----:R-:W-:Y:S01]  /*41ca0*/  ISETP.LT.AND P2, PT, R67, UR4, !P2 ;  /* 0x0000000443007c0c */ /* 0x002fe2000d741270 */
[----:B------:R-:W1:Y:S01]  /*41cb0*/  LDCU UR4, c[0x0][0x398] ;  /* 0x00007300ff0477ac */ /* 0x000e620008000800 */
[----:B-----5:R-:W-:Y:S02]  /*41cc0*/  VIADD R4, R0, 0x7b ;  /* 0x0000007b00047836 */ /* 0x020fe40000000000 */
[----:B------:R-:W-:-:S03]  /*41cd0*/  IMAD.X R9, R12, 0x1, R2, P6 ;  /* 0x000000010c097824 */ /* 0x000fc600030e0602 */
[----:B------:R-:W-:Y:S01]  /*41ce0*/  ISETP.GE.AND P0, PT, R4, UR23, PT ;  /* 0x0000001704007c0c */ /* 0x000fe2000bf06270 */
[C---:B------:R-:W-:Y:S01]  /*41cf0*/  VIADD R11, R10.reuse, UR28 ;  /* 0x0000001c0a0b7c36 */ /* 0x040fe20008000000 */
[----:B------:R-:W-:Y:S01]  /*41d00*/  IADD3 R4, P6, PT, R10, R68, RZ ;  /* 0x000000440a047210 */ /* 0x000fe20007fde0ff */
[----:B------:R5:W-:Y:S01]  /*41d10*/  @P5 STG.E.U8 desc[UR20][R8.64], R15 ;  /* 0x0000000f08005986 */ /* 0x000be2000c101114 */
[----:B------:R-:W-:Y:S02]  /*41d20*/  PRMT R14, R15, 0x9910, RZ ;  /* 0x000099100f0e7816 */ /* 0x000fe400000000ff */
[----:B0-----:R-:W-:Y:S01]  /*41d30*/  ISETP.LT.AND P5, PT, R66, UR6, !P3 ;  /* 0x0000000642007c0c */ /* 0x001fe2000dfa1270 */
[----:B------:R-:W-:Y:S01]  /*41d40*/  IMAD.X R5, R12, 0x1, R69, P6 ;  /* 0x000000010c057824 */ /* 0x000fe200030e0645 */
[----:B------:R-:W-:Y:S01]  /*41d50*/  F2FP.SATFINITE.E4M3.F32.PACK_AB_MERGE_C R61, R61, R60, RZ ;  /* 0x0000003c3d3d723e */ /* 0x000fe200048070ff */
[----:B----4-:R-:W-:Y:S01]  /*41d60*/  IMAD.MOV.U32 R13, RZ, RZ, R14 ;  /* 0x000000ffff0d7224 */ /* 0x010fe200078e000e */
[----:B------:R-:W-:Y:S01]  /*41d70*/  SHF.R.S32.HI R10, RZ, 0x1f, R11 ;  /* 0x0000001fff0a7819 */ /* 0x000fe2000001140b */
[----:B------:R-:W0:Y:S01]  /*41d80*/  LDCU UR6, c[0x0][0x398] ;  /* 0x00007300ff0677ac */ /* 0x000e220008000800 */
[----:B------:R-:W-:Y:S01]  /*41d90*/  IADD3 R6, P6, PT, R11, R3, RZ ;  /* 0x000000030b067210 */ /* 0x000fe20007fde0ff */
[----:B-----5:R-:W-:Y:S01]  /*41da0*/  VIADD R8, R0, 0x7c ;  /* 0x0000007c00087836 */ /* 0x020fe20000000000 */
[----:B------:R4:W-:Y:S03]  /*41db0*/  @P2 STG.E.U8 desc[UR20][R4.64], R61 ;  /* 0x0000003d04002986 */ /* 0x0009e6000c101114 */
[----:B------:R-:W-:Y:S01]  /*41dc0*/  IMAD.X R7, R10, 0x1, R2, P6 ;  /* 0x000000010a077824 */ /* 0x000fe200030e0602 */
[----:B------:R-:W-:-:S02]  /*41dd0*/  SHF.R.S32.HI R13, RZ, 0x8, R13 ;  /* 0x00000008ff0d7819 */ /* 0x000fc4000001140d */
[----:B------:R-:W-:Y:S02]  /*41de0*/  ISETP.GE.AND P2, PT, R8, UR19, PT ;  /* 0x0000001308007c0c */ /* 0x000fe4000bf46270 */
[C---:B------:R-:W-:Y:S01]  /*41df0*/  IADD3 R8, P6, PT, R11.reuse, R68, RZ ;  /* 0x000000440b087210 */ /* 0x040fe20007fde0ff */
[----:B------:R-:W-:Y:S01]  /*41e00*/  VIADD R11, R11, UR28 ;  /* 0x0000001c0b0b7c36 */ /* 0x000fe20008000000 */
[----:B---3--:R-:W-:Y:S01]  /*41e10*/  ISETP.LT.AND P3, PT, R67, UR5, !P3 ;  /* 0x0000000543007c0c */ /* 0x008fe2000df61270 */
[----:B------:R3:W-:Y:S01]  /*41e20*/  @P5 STG.E.U8 desc[UR20][R6.64], R13 ;  /* 0x0000000d06005986 */ /* 0x0007e2000c101114 */
[----:B------:R-:W5:Y:S01]  /*41e30*/  LDCU UR5, c[0x0][0x398] ;  /* 0x00007300ff0577ac */ /* 0x000f620008000800 */
[----:B------:R-:W-:Y:S01]  /*41e40*/  IMAD.X R9, R10, 0x1, R69, P6 ;  /* 0x000000010a097824 */ /* 0x000fe200030e0645 */
[----:B----4-:R-:W-:Y:S02]  /*41e50*/  IADD3 R4, P6, PT, R11, R3, RZ ;  /* 0x000000030b047210 */ /* 0x010fe40007fde0ff */
[----:B------:R-:W-:-:S02]  /*41e60*/  ISETP.LT.AND P5, PT, R66, UR7, !P4 ;  /* 0x0000000742007c0c */ /* 0x000fc4000e7a1270 */
[----:B------:R-:W-:Y:S01]  /*41e70*/  F2FP.SATFINITE.E4M3.F32.PACK_AB_MERGE_C R63, R63, R62, RZ ;  /* 0x0000003e3f3f723e */ /* 0x000fe200048070ff */
[----:B------:R-:W-:Y:S01]  /*41e80*/  VIADD R12, R0, 0x7d ;  /* 0x0000007d000c7836 */ /* 0x000fe20000000000 */
[----:B-1----:R-:W-:Y:S01]  /*41e90*/  ISETP.LT.AND P4, PT, R67, UR4, !P4 ;  /* 0x0000000443007c0c */ /* 0x002fe2000e781270 */
[----:B------:R-:W1:Y:S01]  /*41ea0*/  LDCU UR4, c[0x0][0x398] ;  /* 0x00007300ff0477ac */ /* 0x000e620008000800 */
[----:B---3--:R-:W-:Y:S02]  /*41eb0*/  SHF.R.S32.HI R7, RZ, 0x1f, R11 ;  /* 0x0000001fff077819 */ /* 0x008fe4000001140b */
[----:B------:R-:W-:Y:S01]  /*41ec0*/  PRMT R15, R61, 0x9910, RZ ;  /* 0x000099103d0f7816 */ /* 0x000fe200000000ff */
[----:B------:R-:W3:Y:S02]  /*41ed0*/  LDCU UR7, c[0x0][0x398] ;  /* 0x00007300ff0777ac */ /* 0x000ee40008000800 */
[----:B------:R-:W-:Y:S01]  /*41ee0*/  IMAD.X R5, R7, 0x1, R2, P6 ;  /* 0x0000000107057824 */ /* 0x000fe200030e0602 */
[----:B------:R-:W-:-:S02]  /*41ef0*/  IADD3 R6, P6, PT, R11, R68, RZ ;  /* 0x000000440b067210 */ /* 0x000fc40007fde0ff */
[----:B------:R-:W-:-:S03]  /*41f00*/  SHF.R.S32.HI R15, RZ, 0x8, R15 ;  /* 0x00000008ff0f7819 */ /* 0x000fc6000001140f */
[----:B------:R-:W-:Y:S02]  /*41f10*/  IMAD.X R7, R7, 0x1, R69, P6 ;  /* 0x0000000107077824 */ /* 0x000fe400030e0645 */
[----:B------:R4:W-:Y:S01]  /*41f20*/  @P3 STG.E.U8 desc[UR20][R8.64], R15 ;  /* 0x0000000f08003986 */ /* 0x0009e2000c101114 */
[----:B------:R-:W-:Y:S02]  /*41f30*/  VIADD R0, R0, 0x7e ;  /* 0x0000007e00007836 */ /* 0x000fe40000000000 */
[----:B------:R-:W-:-:S05]  /*41f40*/  VIADD R11, R11, UR28 ;  /* 0x0000001c0b0b7c36 */ /* 0x000fca0008000000 */
[----:B----4-:R-:W-:Y:S02]  /*41f50*/  IADD3 R8, P6, PT, R11, R3, RZ ;  /* 0x000000030b087210 */ /* 0x010fe40007fde0ff */
[----:B------:R-:W-:-:S04]  /*41f60*/  PRMT R15, R63, 0x9910, RZ ;  /* 0x000099103f0f7816 */ /* 0x000fc800000000ff */
[----:B------:R-:W-:Y:S02]  /*41f70*/  SHF.R.S32.HI R15, RZ, 0x8, R15 ;  /* 0x00000008ff0f7819 */ /* 0x000fe4000001140f */
[----:B------:R-:W-:Y:S02]  /*41f80*/  ISETP.GE.AND P3, PT, R12, UR27, PT ;  /* 0x0000001b0c007c0c */ /* 0x000fe4000bf66270 */
[----:B------:R-:W-:Y:S02]  /*41f90*/  F2FP.SATFINITE.E4M3.F32.PACK_AB_MERGE_C R65, R65, R64, RZ ;  /* 0x000000404141723e */ /* 0x000fe400048070ff */
[----:B--2---:R-:W-:-:S05]  /*41fa0*/  F2FP.SATFINITE.E4M3.F32.PACK_AB_MERGE_C R17, R92, R89, RZ ;  /* 0x000000595c11723e */ /* 0x004fca00048070ff */
[----:B------:R2:W-:Y:S04]  /*41fb0*/  @P5 STG.E.U8 desc[UR20][R4.64], R17 ;  /* 0x0000001104005986 */ /* 0x0005e8000c101114 */
[----:B------:R4:W-:Y:S01]  /*41fc0*/  @P4 STG.E.U8 desc[UR20][R6.64], R63 ;  /* 0x0000003f06004986 */ /* 0x0009e2000c101114 */
[----:B-----5:R-:W-:Y:S01]  /*41fd0*/  ISETP.LT.AND P4, PT, R66, UR5, !P0 ;  /* 0x0000000542007c0c */ /* 0x020fe2000c781270 */
[----:B------:R-:W5:Y:S01]  /*41fe0*/  LDCU UR5, c[0x0][0x398] ;  /* 0x00007300ff0577ac */ /* 0x000f620008000800 */
[----:B------:R-:W-:Y:S02]  /*41ff0*/  ISETP.GE.AND P5, PT, R0, UR25, PT ;  /* 0x0000001900007c0c */ /* 0x000fe4000bfa6270 */
[----:B------:R-:W-:Y:S02]  /*42000*/  SHF.R.S32.HI R0, RZ, 0x1f, R11 ;  /* 0x0000001fff007819 */ /* 0x000fe4000001140b */
[----:B------:R-:W-:-:S02]  /*42010*/  PRMT R13, R17, 0x9910, RZ ;  /* 0x00009910110d7816 */ /* 0x000fc400000000ff */
[----:B-1----:R-:W-:Y:S01]  /*42020*/  ISETP.LT.AND P0, PT, R67, UR4, !P0 ;  /* 0x0000000443007c0c */ /* 0x002fe2000c701270 */
[C---:B------:R-:W-:Y:S01]  /*42030*/  IMAD.X R9, R0.reuse, 0x1, R2, P6 ;  /* 0x0000000100097824 */ /* 0x040fe200030e0602 */
[CC--:B--2---:R-:W-:Y:S02]  /*42040*/  IADD3 R4, P6, PT, R11.reuse, R68.reuse, RZ ;  /* 0x000000440b047210 */ /* 0x0c4fe40007fde0ff */
[----:B------:R-:W-:Y:S01]  /*42050*/  SHF.R.S32.HI R13, RZ, 0x8, R13 ;  /* 0x00000008ff0d7819 */ /* 0x000fe2000001140d */
[----:B------:R-:W-:Y:S01]  /*42060*/  VIADD R11, R11, UR28 ;  /* 0x0000001c0b0b7c36 */ /* 0x000fe20008000000 */
[----:B------:R-:W1:Y:S01]  /*42070*/  LDCU UR4, c[0x0][0x398] ;  /* 0x00007300ff0477ac */ /* 0x000e620008000800 */
[----:B------:R-:W-:Y:S02]  /*42080*/  IMAD.X R5, R0, 0x1, R69, P6 ;  /* 0x0000000100057824 */ /* 0x000fe400030e0645 */
[----:B------:R2:W-:Y:S01]  /*42090*/  @P4 STG.E.U8 desc[UR20][R8.64], R13 ;  /* 0x0000000d08004986 */ /* 0x0005e2000c101114 */
[----:B0-----:R-:W-:Y:S01]  /*420a0*/  ISETP.LT.AND P4, PT, R66, UR6, !P2 ;  /* 0x0000000642007c0c */ /* 0x001fe2000d781270 */
[----:B------:R-:W-:Y:S01]  /*420b0*/  VIADD R0, R11, UR28 ;  /* 0x0000001c0b007c36 */ /* 0x000fe20008000000 */
[----:B-----5:R-:W-:Y:S01]  /*420c0*/  ISETP.LT.AND P2, PT, R67, UR5, !P2 ;  /* 0x0000000543007c0c */ /* 0x020fe2000d741270 */
[----:B------:R0:W-:Y:S01]  /*420d0*/  @P0 STG.E.U8 desc[UR20][R4.64], R15 ;  /* 0x0000000f04000986 */ /* 0x0001e2000c101114 */
[----:B------:R-:W-:Y:S01]  /*420e0*/  SHF.R.S32.HI R10, RZ, 0x1f, R11 ;  /* 0x0000001fff0a7819 */ /* 0x000fe2000001140b */
[----:B------:R-:W5:Y:S01]  /*420f0*/  LDCU UR6, c[0x0][0x398] ;  /* 0x00007300ff0677ac */ /* 0x000f620008000800 */
[C---:B----4-:R-:W-:Y:S01]  /*42100*/  IADD3 R6, P6, PT, R11.reuse, R3, RZ ;  /* 0x000000030b067210 */ /* 0x050fe20007fde0ff */
[----:B------:R-:W-:Y:S01]  /*42110*/  VIADD R14, R0, UR28 ;  /* 0x0000001c000e7c36 */ /* 0x000fe20008000000 */
[----:B------:R-:W4:Y:S01]  /*42120*/  LDCU UR5, c[0x0][0x398] ;  /* 0x00007300ff0577ac */ /* 0x000f220008000800 */
[----:B--2---:R-:W-:-:S02]  /*42130*/  IADD3 R8, P0, PT, R11, R68, RZ ;  /* 0x000000440b087210 */ /* 0x004fc40007f1e0ff */
[----:B------:R-:W-:Y:S01]  /*42140*/  IMAD.X R7, R10, 0x1, R2, P6 ;  /* 0x000000010a077824 */ /* 0x000fe200030e0602 */
[----:B------:R-:W-:Y:S01]  /*42150*/  F2FP.SATFINITE.E4M3.F32.PACK_AB_MERGE_C R17, R93, R91, RZ ;  /* 0x0000005b5d11723e */ /* 0x000fe200048070ff */
[----:B------:R-:W-:Y:S01]  /*42160*/  VIADD R12, R14, UR28 ;  /* 0x0000001c0e0c7c36 */ /* 0x000fe20008000000 */
[----:B------:R-:W2:Y:S01]  /*42170*/  LDL.LU R91, [R1+0x1f8] ;  /* 0x0001f800015b7983 */ /* 0x000ea20000300800 */
[----:B------:R-:W-:-:S03]  /*42180*/  IMAD.X R9, R10, 0x1, R69, P0 ;  /* 0x000000010a097824 */ /* 0x000fc600000e0645 */
[----:B------:R0:W-:Y:S01]  /*42190*/  @P4 STG.E.U8 desc[UR20][R6.64], R17 ;  /* 0x0000001106004986 */ /* 0x0001e2000c101114 */
[----:B------:R-:W-:-:S03]  /*421a0*/  SHF.R.S32.HI R13, RZ, 0x1f, R12 ;  /* 0x0000001fff0d7819 */ /* 0x000fc6000001140c */
[----:B------:R0:W-:Y:S01]  /*421b0*/  @P2 STG.E.U8 desc[UR20][R8.64], R65 ;  /* 0x0000004108002986 */ /* 0x0001e2000c101114 */
[----:B------:R-:W-:Y:S02]  /*421c0*/  IADD3 R10, P2, PT, R12, R3, RZ ;  /* 0x000000030c0a7210 */ /* 0x000fe40007f5e0ff */
[C---:B------:R-:W-:Y:S01]  /*421d0*/  ISETP.LT.AND P0, PT, R66.reuse, UR9, !P1 ;  /* 0x0000000942007c0c */ /* 0x040fe2000cf01270 */
[----:B------:R-:W2:Y:S01]  /*421e0*/  LDL.LU R93, [R1+0x1fc] ;  /* 0x0001fc00015d7983 */ /* 0x000ea20000300800 */
[C---:B-1----:R-:W-:Y:S01]  /*421f0*/  ISETP.LT.AND P6, PT, R66.reuse, UR4, !P3 ;  /* 0x0000000442007c0c */ /* 0x042fe2000dfc1270 */
[----:B------:R-:W-:Y:S01]  /*42200*/  IMAD.X R11, R13, 0x1, R2, P2 ;  /* 0x000000010d0b7824 */ /* 0x000fe200010e0602 */
[----:B-----5:R-:W-:Y:S02]  /*42210*/  ISETP.LT.AND P2, PT, R66, UR6, !P5 ;  /* 0x0000000642007c0c */ /* 0x020fe4000ef41270 */
[----:B------:R-:W5:Y:S01]  /*42220*/  LDL.LU R66, [R1+0xf60] ;  /* 0x000f600001427983 */ /* 0x000f620000300800 */
[----:B------:R-:W-:-:S02]  /*42230*/  ISETP.LT.AND P1, PT, R67, UR10, !P1 ;  /* 0x0000000a43007c0c */ /* 0x000fc4000cf21270 */
[C---:B----4-:R-:W-:Y:S02]  /*42240*/  ISETP.LT.AND P3, PT, R67.reuse, UR5, !P3 ;  /* 0x0000000543007c0c */ /* 0x050fe4000df61270 */
[----:B---3--:R-:W-:Y:S02]  /*42250*/  ISETP.LT.AND P5, PT, R67, UR7, !P5 ;  /* 0x0000000743007c0c */ /* 0x008fe4000efa1270 */
[----:B------:R-:W5:Y:S01]  /*42260*/  LDL.LU R67, [R1+0xf5c] ;  /* 0x000f5c0001437983 */ /* 0x000f620000300800 */
[----:B0-----:R-:W-:Y:S02]  /*42270*/  SHF.R.S32.HI R15, RZ, 0x1f, R0 ;  /* 0x0000001fff0f7819 */ /* 0x001fe40000011400 */
[----:B------:R-:W-:-:S05]  /*42280*/  IADD3 R4, P4, PT, R0, R3, RZ ;  /* 0x0000000300047210 */ /* 0x000fca0007f9e0ff */
[----:B------:R-:W-:Y:S01]  /*42290*/  IMAD.X R5, R15, 0x1, R2, P4 ;  /* 0x000000010f057824 */ /* 0x000fe200020e0602 */
[----:B------:R-:W-:-:S05]  /*422a0*/  IADD3 R12, P4, PT, R12, R68, RZ ;  /* 0x000000440c0c7210 */ /* 0x000fca0007f9e0ff */
[--C-:B------:R-:W-:Y:S01]  /*422b0*/  IMAD.X R13, R13, 0x1, R69.reuse, P4 ;  /* 0x000000010d0d7824 */ /* 0x100fe200020e0645 */
[----:B------:R-:W-:Y:S02]  /*422c0*/  IADD3 R6, P4, PT, R0, R68, RZ ;  /* 0x0000004400067210 */ /* 0x000fe40007f9e0ff */
[----:B------:R-:W-:Y:S02]  /*422d0*/  PRMT R17, R17, 0x9910, RZ ;  /* 0x0000991011117816 */ /* 0x000fe400000000ff */
[----:B------:R-:W-:Y:S01]  /*422e0*/  SHF.R.S32.HI R0, RZ, 0x1f, R14 ;  /* 0x0000001fff007819 */ /* 0x000fe2000001140e */
[----:B------:R-:W-:Y:S01]  /*422f0*/  IMAD.X R7, R15, 0x1, R69, P4 ;  /* 0x000000010f077824 */ /* 0x000fe200020e0645 */
[----:B------:R-:W-:Y:S01]  /*42300*/  IADD3 R8, P4, PT, R14, R3, RZ ;  /* 0x000000030e087210 */ /* 0x000fe20007f9e0ff */
[----:B------:R-:W-:Y:S01]  /*42310*/  IMAD.MOV.U32 R3, RZ, RZ, R17 ;  /* 0x000000ffff037224 */ /* 0x000fe200078e0011 */
[----:B------:R-:W-:-:S03]  /*42320*/  PRMT R15, R65, 0x9910, RZ ;  /* 0x00009910410f7816 */ /* 0x000fc600000000ff */
[----:B------:R-:W-:Y:S01]  /*42330*/  IMAD.X R9, R0, 0x1, R2, P4 ;  /* 0x0000000100097824 */ /* 0x000fe200020e0602 */
[----:B------:R-:W-:Y:S02]  /*42340*/  IADD3 R68, P4, PT, R14, R68, RZ ;  /* 0x000000440e447210 */ /* 0x000fe40007f9e0ff */
[----:B------:R-:W-:Y:S02]  /*42350*/  SHF.R.S32.HI R3, RZ, 0x8, R3 ;  /* 0x00000008ff037819 */ /* 0x000fe40000011403 */
[----:B------:R-:W-:Y:S01]  /*42360*/  SHF.R.S32.HI R15, RZ, 0x8, R15 ;  /* 0x00000008ff0f7819 */ /* 0x000fe2000001140f */
[----:B------:R-:W-:Y:S02]  /*42370*/  IMAD.X R69, R0, 0x1, R69, P4 ;  /* 0x0000000100457824 */ /* 0x000fe400020e0645 */
[----:B------:R0:W-:Y:S04]  /*42380*/  @P6 STG.E.U8 desc[UR20][R4.64], R3 ;  /* 0x0000000304006986 */ /* 0x0001e8000c101114 */
[----:B------:R0:W-:Y:S01]  /*42390*/  @P3 STG.E.U8 desc[UR20][R6.64], R15 ;  /* 0x0000000f06003986 */ /* 0x0001e2000c101114 */
[----:B--2---:R-:W-:-:S04]  /*423a0*/  F2FP.SATFINITE.E4M3.F32.PACK_AB_MERGE_C R21, R93, R91, RZ ;  /* 0x0000005b5d15723e */ /* 0x004fc800048070ff */
[----:B------:R-:W-:Y:S02]  /*423b0*/  PRMT R17, R21, 0x9910, RZ ;  /* 0x0000991015117816 */ /* 0x000fe400000000ff */
[----:B-----5:R-:W-:-:S04]  /*423c0*/  F2FP.SATFINITE.E4M3.F32.PACK_AB_MERGE_C R67, R67, R66, RZ ;  /* 0x000000424343723e */ /* 0x020fc800048070ff */
[----:B------:R-:W-:Y:S02]  /*423d0*/  PRMT R19, R67, 0x9910, RZ ;  /* 0x0000991043137816 */ /* 0x000fe400000000ff */
[----:B------:R-:W-:Y:S02]  /*423e0*/  SHF.R.S32.HI R17, RZ, 0x8, R17 ;  /* 0x00000008ff117819 */ /* 0x000fe40000011411 */
[----:B------:R-:W-:Y:S01]  /*423f0*/  SHF.R.S32.HI R19, RZ, 0x8, R19 ;  /* 0x00000008ff137819 */ /* 0x000fe20000011413 */
[----:B------:R0:W-:Y:S04]  /*42400*/  @P2 STG.E.U8 desc[UR20][R8.64], R21 ;  /* 0x0000001508002986 */ /* 0x0001e8000c101114 */
[----:B------:R0:W-:Y:S04]  /*42410*/  @P5 STG.E.U8 desc[UR20][R68.64], R67 ;  /* 0x0000004344005986 */ /* 0x0001e8000c101114 */
[----:B------:R0:W-:Y:S04]  /*42420*/  @P0 STG.E.U8 desc[UR20][R10.64], R17 ;  /* 0x000000110a000986 */ /* 0x0001e8000c101114 */
[----:B------:R0:W-:Y:S01]  /*42430*/  @P1 STG.E.U8 desc[UR20][R12.64], R19 ;  /* 0x000000130c001986 */ /* 0x0001e2000c101114 */
[----:B------:R-:W-:Y:S06]  /*42440*/  BAR.SYNC.DEFER_BLOCKING 0x0 ;  /* 0x0000000000007b1d */ /* 0x000fec0000010000 */
[----:B------:R-:W-:Y:S05]  /*42450*/  BRA.U UP0, `(.L_x_13) ;  /* 0x0000000100a07547 */ /* 0x000fea000b800000 */
[----:B------:R-:W1:Y:S01]  /*42460*/  S2UR UR5, SR_CgaCtaId ;  /* 0x00000000000579c3 */ /* 0x000e620000008800 */
[----:B------:R-:W-:Y:S01]  /*42470*/  NOP ;  /* 0x0000000000007918 */ /* 0x000fe20000000000 */
[----:B------:R-:W-:Y:S01]  /*42480*/  UMOV UR4, 0x50 ;  /* 0x0000005000047882 */ /* 0x000fe20000000000 */
[----:B------:R-:W-:Y:S02]  /*42490*/  IMAD.U32 R0, RZ, RZ, UR8 ;  /* 0x00000008ff007e24 */ /* 0x000fe4000f8e00ff */
[----:B0-----:R-:W-:Y:S02]  /*424a0*/  IMAD.MOV.U32 R3, RZ, RZ, 0xff ;  /* 0x000000ffff037424 */ /* 0x001fe400078e00ff */
[----:B------:R-:W-:Y:S01]  /*424b0*/  IMAD.MOV.U32 R7, RZ, RZ, 0x1 ;  /* 0x00000001ff077424 */ /* 0x000fe200078e00ff */
[----:B------:R-:W-:-:S04]  /*424c0*/  LOP3.LUT R0, R0, 0xffff, RZ, 0xc0, !PT ;  /* 0x0000ffff00007812 */ /* 0x000fc800078ec0ff */
[----:B------:R-:W-:-:S05]  /*424d0*/  SHF.R.U32.HI R0, RZ, 0x5, R0 ;  /* 0x00000005ff007819 */ /* 0x000fca0000011600 */
[----:B------:R-:W-:Y:S01]  /*424e0*/  VIADD R2, R0, 0x10 ;  /* 0x0000001000027836 */ /* 0x000fe20000000000 */
[----:B------:R-:W-:Y:S01]  /*424f0*/  SHF.L.U32 R0, R3, R0, RZ ;  /* 0x0000000003007219 */ /* 0x000fe200000006ff */
[----:B-1----:R-:W-:-:S03]  /*42500*/  ULEA UR6, UR5, UR4, 0x18 ;  /* 0x0000000405067291 */ /* 0x002fc6000f8ec0ff */
[----:B------:R-:W-:-:S04]  /*42510*/  SHF.L.U32 R3, R7, R2, RZ ;  /* 0x0000000207037219 */ /* 0x000fc800000006ff */
[----:B------:R-:W-:Y:S02]  /*42520*/  LOP3.LUT R0, R3, R0, RZ, 0xfc, !PT ;  /* 0x0000000003007212 */ /* 0x000fe400078efcff */
[----:B------:R-:W0:Y:S02]  /*42530*/  LDS R5, [UR6] ;  /* 0x00000006ff057984 */ /* 0x000e240008000800 */
[C---:B------:R-:W-:Y:S02]  /*42540*/  LOP3.LUT R2, R0.reuse, 0xffff, RZ, 0xc0, !PT ;  /* 0x0000ffff00027812 */ /* 0x040fe400078ec0ff */
[----:B0-----:R-:W-:-:S04]  /*42550*/  LOP3.LUT R3, R0, 0xffff, R5, 0x80, !PT ;  /* 0x0000ffff00037812 */ /* 0x001fc800078e8005 */
[----:B------:R-:W-:-:S13]  /*42560*/  ISETP.NE.AND P0, PT, R3, R2, PT ;  /* 0x000000020300720c */ /* 0x000fda0003f05270 */
[----:B------:R-:W-:Y:S05]  /*42570*/  @P0 BRA `(.L_x_14) ;  /* 0x0000000000500947 */ /* 0x000fea0003800000 */
[----:B------:R-:W-:Y:S02]  /*42580*/  SHF.R.U32.HI R5, RZ, 0x10, R5 ;  /* 0x00000010ff057819 */ /* 0x000fe40000011605 */
[----:B------:R-:W-:-:S04]  /*42590*/  SHF.R.U32.HI R2, RZ, 0x10, R0 ;  /* 0x00000010ff027819 */ /* 0x000fc80000011600 */
[----:B------:R-:W-:-:S04]  /*425a0*/  LOP3.LUT R5, R5, R2, RZ, 0xc0, !PT ;  /* 0x0000000205057212 */ /* 0x000fc800078ec0ff */
[----:B------:R-:W-:-:S13]  /*425b0*/  ISETP.NE.AND P0, PT, R5, R2, PT ;  /* 0x000000020500720c */ /* 0x000fda0003f05270 */
[----:B------:R-:W-:Y:S05]  /*425c0*/  @P0 BRA `(.L_x_15) ;  /* 0x0000000000300947 */ /* 0x000fea0003800000 */
[----:B------:R-:W-:Y:S01]  /*425d0*/  R2UR UR4, R0 ;  /* 0x00000000000472ca */ /* 0x000fe200000e0000 */
[----:B------:R-:W-:Y:S01]  /*425e0*/  VOTEU.ANY UR5, UPT, PT ;  /* 0x0000000000057886 */ /* 0x000fe200038e0100 */
[----:B------:R-:W0:Y:S01]  /*425f0*/  S2R R0, SR_LANEID ;  /* 0x0000000000007919 */ /* 0x000e220000000000 */
[----:B------:R-:W-:-:S10]  /*42600*/  UFLO.U32 UR5, UR5 ;  /* 0x00000005000572bd */ /* 0x000fd400080e0000 */
[----:B------:R-:W-:-:S06]  /*42610*/  ULOP3.LUT UR4, URZ, UR4, URZ, 0x33, !UPT ;  /* 0x00000004ff047292 */ /* 0x000fcc000f8e33ff */
[----:B------:R-:W-:-:S04]  /*42620*/  IMAD.U32 R2, RZ, RZ, UR4 ;  /* 0x00000004ff027e24 */ /* 0x000fc8000f8e00ff */
[----:B------:R-:W1:Y:S02]  /*42630*/  REDUX UR7, R2 ;  /* 0x00000000020773c4 */ /* 0x000e640000000000 */
[----:B------:R2:W-:Y:S01]  /*42640*/  UTCATOMSWS.AND URZ, UR4 ;  /* 0x0000000400ff79e3 */ /* 0x0005e20008000000 */
[----:B0-----:R-:W-:Y:S01]  /*42650*/  ISETP.EQ.U32.AND P0, PT, R0, UR5, PT ;  /* 0x0000000500007c0c */ /* 0x001fe2000bf02070 */
[----:B-1----:R-:W-:-:S12]  /*42660*/  IMAD.U32 R0, RZ, RZ, UR7 ;  /* 0x00000007ff007e24 */ /* 0x002fd8000f8e00ff */
[----:B------:R2:W-:Y:S01]  /*42670*/  @P0 ATOMS.AND RZ, [UR6], R0 ;  /* 0x00000000ffff098c */ /* 0x0005e2000a800006 */
[----:B------:R-:W-:Y:S05]  /*42680*/  BRA `(.L_x_13) ;  /* 0x0000000000147947 */ /* 0x000fea0003800000 */
.L_x_15:
[----:B------:R-:W-:-:S07]  /*42690*/  MOV R2, 0x426b0 ;  /* 0x000426b000027802 */ /* 0x000fce0000000f00 */
[----:B------:R-:W-:Y:S05]  /*426a0*/  CALL.REL.NOINC `($__internal_0_$__cuda_sm10x_tcgen05_guardrail_trap_col_being_dealloced_not_returned_by_alloc) ;  /* 0x00000000002c7944 */ /* 0x000fea0003c00000 */
[----:B------:R-:W-:Y:S05]  /*426b0*/  BRA `(.L_x_13) ;  /* 0x0000000000087947 */ /* 0x000fea0003800000 */
.L_x_14:
[----:B------:R-:W-:-:S07]  /*426c0*/  MOV R2, 0x426e0 ;  /* 0x000426e000027802 */ /* 0x000fce0000000f00 */
[----:B------:R-:W-:Y:S05]  /*426d0*/  CALL.REL.NOINC `($__internal_2_$__cuda_sm10x_tcgen05_guardrail_trap_unallocated_columns_being_dealloced) ;  /* 0x0000000000387944 */ /* 0x000fea0003c00000 */
.L_x_13:
[----:B------:R-:W-:Y:S01]  /*426e0*/  NOP ;  /* 0x0000000000007918 */ /* 0x000fe20000000000 */
[----:B--2---:R-:W-:Y:S05]  /*426f0*/  EXIT ;  /* 0x000000000000794d */ /* 0x004fea0003800000 */
.L_x_8:
[----:B------:R-:W0:Y:S02]  /*42700*/  SYNCS.PHASECHK.TRANS64.TRYWAIT P3, [UR11], R10 ;  /* 0x0000000aff0075a7 */ /* 0x000e24000806110b */
[----:B0-----:R-:W-:Y:S05]  /*42710*/  @!P3 BRA `(.L_x_8) ;  /* 0xfffffffc00f8b947 */ /* 0x001fea000383ffff */
[----:B------:R-:W-:Y:S05]  /*42720*/  BRA `(.L_x_16) ;  /* 0xfffffe60002c7947 */ /* 0x000fea000383ffff */
.L_x_12:
[----:B------:R-:W0:Y:S02]  /*42730*/  SYNCS.PHASECHK.TRANS64.TRYWAIT P6, [UR11], R7 ;  /* 0x00000007ff0075a7 */ /* 0x000e2400080c110b */
[----:B0-----:R-:W-:Y:S05]  /*42740*/  @!P6 BRA `(.L_x_12) ;  /* 0xfffffffc00f8e947 */ /* 0x001fea000383ffff */
[----:B------:R-:W-:Y:S05]  /*42750*/  BRA `(.L_x_11) ;  /* 0xffffff4800dc7947 */ /* 0x000fea000383ffff */
        .weak           $__internal_0_$__cuda_sm10x_tcgen05_guardrail_trap_col_being_dealloced_not_returned_by_alloc
        .type           $__internal_0_$__cuda_sm10x_tcgen05_guardrail_trap_col_being_dealloced_not_returned_by_alloc,@function
        .size           $__internal_0_$__cuda_sm10x_tcgen05_guardrail_trap_col_being_dealloced_not_returned_by_alloc,($__internal_1_$__cuda_sm10x_tcgen05_guardrail_trap_phase_invalid_during_alloc - $__internal_0_$__cuda_sm10x_tcgen05_guardrail_trap_col_being_dealloced_not_returned_by_alloc)
$__internal_0_$__cuda_sm10x_tcgen05_guardrail_trap_col_being_dealloced_not_returned_by_alloc:
[----:B------:R-:W-:Y:S05]  /*42760*/  BPT.TRAP 0x1 ;  /* 0x000000040000795c */ /* 0x000fea0000300000 */
[----:B------:R-:W-:-:S04]  /*42770*/  IMAD.MOV.U32 R3, RZ, RZ, 0x0 ;  /* 0x00000000ff037424 */ /* 0x000fc800078e00ff */
[----:B------:R-:W-:Y:S05]  /*42780*/  RET.REL.NODEC R2 `(matmul_kernel) ;  /* 0xfffffbd8021c7950 */ /* 0x000fea0003c3ffff */
        .weak           $__internal_1_$__cuda_sm10x_tcgen05_guardrail_trap_phase_invalid_during_alloc
        .type           $__internal_1_$__cuda_sm10x_tcgen05_guardrail_trap_phase_invalid_during_alloc,@function
        .size           $__internal_1_$__cuda_sm10x_tcgen05_guardrail_trap_phase_invalid_during_alloc,($__internal_2_$__cuda_sm10x_tcgen05_guardrail_trap_unallocated_columns_being_dealloced - $__internal_1_$__cuda_sm10x_tcgen05_guardrail_trap_phase_invalid_during_alloc)
$__internal_1_$__cuda_sm10x_tcgen05_guardrail_trap_phase_invalid_during_alloc:
[----:B------:R-:W-:Y:S05]  /*42790*/  BPT.TRAP 0x1 ;  /* 0x000000040000795c */ /* 0x000fea0000300000 */
[----:B------:R-:W-:-:S04]  /*427a0*/  IMAD.MOV.U32 R3, RZ, RZ, 0x0 ;  /* 0x00000000ff037424 */ /* 0x000fc800078e00ff */
[----:B------:R-:W-:Y:S05]  /*427b0*/  RET.REL.NODEC R2 `(matmul_kernel) ;  /* 0xfffffbd802107950 */ /* 0x000fea0003c3ffff */
        .weak           $__internal_2_$__cuda_sm10x_tcgen05_guardrail_trap_unallocated_columns_being_dealloced
        .type           $__internal_2_$__cuda_sm10x_tcgen05_guardrail_trap_unallocated_columns_being_dealloced,@function
        .size           $__internal_2_$__cuda_sm10x_tcgen05_guardrail_trap_unallocated_columns_being_dealloced,(.L_x_20 - $__internal_2_$__cuda_sm10x_tcgen05_guardrail_trap_unallocated_columns_being_dealloced)
$__internal_2_$__cuda_sm10x_tcgen05_guardrail_trap_unallocated_columns_being_dealloced:
[----:B------:R-:W-:Y:S05]  /*427c0*/  BPT.TRAP 0x1 ;  /* 0x000000040000795c */ /* 0x000fea0000300000 */
[----:B------:R-:W-:-:S04]  /*427d0*/  IMAD.MOV.U32 R3, RZ, RZ, 0x0 ;  /* 0x00000000ff037424 */ /* 0x000fc800078e00ff */
[----:B------:R-:W-:Y:S05]  /*427e0*/  RET.REL.NODEC R2 `(matmul_kernel) ;  /* 0xfffffbd802047950 */ /* 0x000fea0003c3ffff */
.L_x_17:
[----:B------:R-:W-:-:S00]  /*427f0*/  BRA `(.L_x_17) ;  /* 0xfffffffc00fc7947 */ /* 0x000fc0000383ffff */
[----:B------:R-:W-:-:S00]  /*42800*/  NOP ;  /* 0x0000000000007918 */ /* 0x000fc00000000000 */
[----:B------:R-:W-:-:S00]  /*42810*/  NOP ;  /* 0x0000000000007918 */ /* 0x000fc00000000000 */
[----:B------:R-:W-:-:S00]  /*42820*/  NOP ;  /* 0x0000000000007918 */ /* 0x000fc00000000000 */
[----:B------:R-:W-:-:S00]  /*42830*/  NOP ;  /* 0x0000000000007918 */ /* 0x000fc00000000000 */
[----:B------:R-:W-:-:S00]  /*42840*/  NOP ;  /* 0x0000000000007918 */ /* 0x000fc00000000000 */
[----:B------:R-:W-:-:S00]  /*42850*/  NOP ;  /* 0x0000000000007918 */ /* 0x000fc00000000000 */
[----:B------:R-:W-:-:S00]  /*42860*/  NOP ;  /* 0x0000000000007918 */ /* 0x000fc00000000000 */
[----:B------:R-:W-:-:S00]  /*42870*/  NOP ;  /* 0x0000000000007918 */ /* 0x000fc00000000000 */
.L_x_20:


//--------------------- .nv.shared.matmul_kernel  --------------------------
	.section	.nv.shared.matmul_kernel,"aw",@nobits
	.sectionflags	@""
	.align	16
	.zero		1024


//--------------------- .nv.shared.reserved.0     --------------------------
	.section	.nv.shared.reserved.0,"aw",@nobits
	.align	8
	.weak		__nv_reservedSMEM_offset_0_alias
	.size		__nv_reservedSMEM_offset_0_alias, 0, 64
	.other		__nv_reservedSMEM_offset_0_alias,@"STO_CUDA_RESERVED_SHARED STV_DEFAULT"
__nv_reservedSMEM_offset_0_alias:
	.zero		0
.nv.shared.reserved.0:
	.zero		64
	.weak		__nv_reservedSMEM_allocation_phase
	.type		__nv_reservedSMEM_allocation_phase,@object
	.size		__nv_reservedSMEM_allocation_phase,(.L_0 - __nv_reservedSMEM_allocation_phase)
__nv_reservedSMEM_allocation_phase:
	.zero		1
.L_0:
	.zero		7
	.weak		__nv_reservedSMEM_devtool_atexit_pc
	.type		__nv_reservedSMEM_devtool_atexit_pc,@object
	.size		__nv_reservedSMEM_devtool_atexit_pc,(__nv_reservedSMEM_allocation_mask - __nv_reservedSMEM_devtool_atexit_pc)
__nv_reservedSMEM_devtool_atexit_pc:
	.zero		8
	.weak		__nv_reservedSMEM_allocation_mask
	.type		__nv_reservedSMEM_allocation_mask,@object
	.size		__nv_reservedSMEM_allocation_mask,(.L_2 - __nv_reservedSMEM_allocation_mask)
__nv_reservedSMEM_allocation_mask:
	.zero		4
.L_2:


//--------------------- .nv.constant0.matmul_kernel --------------------------
	.section	.nv.constant0.matmul_kernel,"a",@progbits
	.sectionflags	@""
	.align	4
.nv.constant0.matmul_kernel:
	.zero		976


//--------------------- SYMBOLS --------------------------

	.type		.nv.reservedSmem.offset0,@object
	.size		.nv.reservedSmem.offset0,0x4
	.type		.nv.reservedSmem.cap,@object
	.size		.nv.reservedSmem.cap,0x4
